	.target	sm_100a

	.elftype	@"ET_EXEC"


//--------------------- .note.nv.tkinfo           --------------------------
	.section	.note.nv.tkinfo,"",@"SHT_NOTE"
	.sectionflags	@"SHF_NOTE_NV_TKINFO"
	.tkinfo
        /*0018*/ 	.word	0x00000002
        /*0030*/ 	.string	""
        /*0030*/ 	.string	"ptxas"
        /*0030*/ 	.string	"Cuda compilation tools, release 13.0, V13.0.88"
        /*0030*/ 	.string	"Build cuda_13.0.r13.0/compiler.36424714_0"
        /*0030*/ 	.string	"-arch sm_100a -m 64 "



//--------------------- .note.nv.cuinfo           --------------------------
	.section	.note.nv.cuinfo,"",@"SHT_NOTE"
	.sectionflags	@"SHF_NOTE_NV_CUINFO"
        /*0018*/ 	.short	0x0002
        /*001a*/ 	.short	0x0064
        /*001c*/ 	.short	0x0082
	.zero		2


//--------------------- .nv.info                  --------------------------
	.section	.nv.info,"",@"SHT_CUDA_INFO"
	.align	4


	//----- nvinfo : EIATTR_REGCOUNT
	.align		4
        /*0000*/ 	.byte	0x04, 0x2f
        /*0002*/ 	.short	(.L_19 - .L_18)
	.align		4
.L_18:
        /*0004*/ 	.word	index@(_ZN7cutlass13device_kernelINS_4gemm6kernel13GemmUniversalIN4cute5tupleIJiiiiEEENS1_10collective13CollectiveMmaINS1_46MainloopSm100TmaUmmaWarpSpecializedBlockScaledILi8ELi2ELi2ENS5_IJNS4_1CILi2EEENSA_ILi4EEENSA_ILi1EEEEEEEENS5_IJNSA_ILi128EEENSA_ILi64EEESG_EEENS5_IJNS_12float_e4m3_tENS_13float_ue8m0_tEEEENS5_IJNS5_IJlSD_lEEENS4_6LayoutINS5_IJNS5_IJNS5_IJNSA_ILi32EEESC_EEEiEEESQ_NS5_IJSD_iEEEEEENS5_IJNS5_IJNS5_IJNSA_ILi16EEESC_EEEiEEENS5_IJNS5_IJNSA_ILi0EEESD_EEENSA_ILi512EEEEEENS5_IJSW_iEEEEEEEEEEESL_S13_NS4_8TiledMMAINS4_8MMA_AtomIJNS4_21SM100_MMA_MXF8F6F4_SSISJ_SJ_fSK_Li128ELi64ELNS4_4UMMA5MajorE0ELS18_0ELNS17_7ScaleInE0ELS19_0EEEEEENSN_INS5_IJSD_SD_SD_EEENS5_IJSW_SW_SW_EEEEENS5_IJNS4_10UnderscoreES1F_S1F_EEEEENS5_IJNS4_23SM90_TMA_LOAD_MULTICASTES1I_EEENS5_IJNS4_14ComposedLayoutINS4_7SwizzleILi3ELi4ELi3EEENS4_18smem_ptr_flag_bitsILi8EEENSN_INS5_IJNSA_ILi8EEESG_EEENS5_IJSG_SD_EEEEEEENSN_INS5_IJNS5_IJNS5_IJSP_SD_EEENS5_IJSO_SD_EEEEEESD_NS5_IJSC_SD_EEEEEENS5_IJNS5_IJNS5_IJSU_SY_EEESX_EEESW_NS5_IJSD_SY_EEEEEEEEEEEvNS4_8identityES1J_S24_vS25_EENS_8epilogue10collective18CollectiveEpilogueINS27_23Sm100TmaWarpSpecializedILi3ELi2ELi16ELb1ELb0EEEJNS5_IJSH_SH_SG_EEENS5_IJNSN_ISH_SD_EENSN_INS5_IJST_SB_EEENS5_IJSD_SO_EEEEEEEENS_10bfloat16_tESM_S2I_SM_NS27_6fusion15FusionCallbacksIS2B_NS2J_17LinearCombinationIS2I_fS2I_fLNS_15FloatRoundStyleE2EEES2C_S2H_JEEENS4_5SM1004TMEM4LOAD26SM100_TMEM_LOAD_32dp32b16xENS4_13SM90_TMA_LOADENS1K_INS1L_ILi1ELi4ELi3EEENS1N_ILi16EEENSN_INS5_IJS1P_ST_EEENS5_IJST_SD_EEEEEEENS4_39AutoVectorizingCopyWithAssumedAlignmentILi128EEENS4_14SM90_TMA_STOREES2Z_S31_S31_EEEvvEEEEvNT_6ParamsE)
        /*0008*/ 	.word	0x00000075


	//----- nvinfo : EIATTR_FRAME_SIZE
	.align		4
.L_19:
        /*000c*/ 	.byte	0x04, 0x11
        /*000e*/ 	.short	(.L_21 - .L_20)
	.align		4
.L_20:
        /*0010*/ 	.word	index@($__internal_2_$__cuda_sm10x_tcgen05_guardrail_trap_unallocated_columns_being_dealloced)
        /*0014*/ 	.word	0x00000000


	//----- nvinfo : EIATTR_FRAME_SIZE
	.align		4
.L_21:
        /*0018*/ 	.byte	0x04, 0x11
        /*001a*/ 	.short	(.L_23 - .L_22)
	.align		4
.L_22:
        /*001c*/ 	.word	index@($__internal_1_$__cuda_sm10x_tcgen05_guardrail_trap_phase_invalid_during_alloc)
        /*0020*/ 	.word	0x00000000


	//----- nvinfo : EIATTR_FRAME_SIZE
	.align		4
.L_23:
        /*0024*/ 	.byte	0x04, 0x11
        /*0026*/ 	.short	(.L_25 - .L_24)
	.align		4
.L_24:
        /*0028*/ 	.word	index@($__internal_0_$__cuda_sm10x_tcgen05_guardrail_trap_col_being_dealloced_not_returned_by_alloc)
        /*002c*/ 	.word	0x00000000


	//----- nvinfo : EIATTR_FRAME_SIZE
	.align		4
.L_25:
        /*0030*/ 	.byte	0x04, 0x11
        /*0032*/ 	.short	(.L_27 - .L_26)
	.align		4
.L_26:
        /*0034*/ 	.word	index@(_ZN7cutlass13device_kernelINS_4gemm6kernel13GemmUniversalIN4cute5tupleIJiiiiEEENS1_10collective13CollectiveMmaINS1_46MainloopSm100TmaUmmaWarpSpecializedBlockScaledILi8ELi2ELi2ENS5_IJNS4_1CILi2EEENSA_ILi4EEENSA_ILi1EEEEEEEENS5_IJNSA_ILi128EEENSA_ILi64EEESG_EEENS5_IJNS_12float_e4m3_tENS_13float_ue8m0_tEEEENS5_IJNS5_IJlSD_lEEENS4_6LayoutINS5_IJNS5_IJNS5_IJNSA_ILi32EEESC_EEEiEEESQ_NS5_IJSD_iEEEEEENS5_IJNS5_IJNS5_IJNSA_ILi16EEESC_EEEiEEENS5_IJNS5_IJNSA_ILi0EEESD_EEENSA_ILi512EEEEEENS5_IJSW_iEEEEEEEEEEESL_S13_NS4_8TiledMMAINS4_8MMA_AtomIJNS4_21SM100_MMA_MXF8F6F4_SSISJ_SJ_fSK_Li128ELi64ELNS4_4UMMA5MajorE0ELS18_0ELNS17_7ScaleInE0ELS19_0EEEEEENSN_INS5_IJSD_SD_SD_EEENS5_IJSW_SW_SW_EEEEENS5_IJNS4_10UnderscoreES1F_S1F_EEEEENS5_IJNS4_23SM90_TMA_LOAD_MULTICASTES1I_EEENS5_IJNS4_14ComposedLayoutINS4_7SwizzleILi3ELi4ELi3EEENS4_18smem_ptr_flag_bitsILi8EEENSN_INS5_IJNSA_ILi8EEESG_EEENS5_IJSG_SD_EEEEEEENSN_INS5_IJNS5_IJNS5_IJSP_SD_EEENS5_IJSO_SD_EEEEEESD_NS5_IJSC_SD_EEEEEENS5_IJNS5_IJNS5_IJSU_SY_EEESX_EEESW_NS5_IJSD_SY_EEEEEEEEEEEvNS4_8identityES1J_S24_vS25_EENS_8epilogue10collective18CollectiveEpilogueINS27_23Sm100TmaWarpSpecializedILi3ELi2ELi16ELb1ELb0EEEJNS5_IJSH_SH_SG_EEENS5_IJNSN_ISH_SD_EENSN_INS5_IJST_SB_EEENS5_IJSD_SO_EEEEEEEENS_10bfloat16_tESM_S2I_SM_NS27_6fusion15FusionCallbacksIS2B_NS2J_17LinearCombinationIS2I_fS2I_fLNS_15FloatRoundStyleE2EEES2C_S2H_JEEENS4_5SM1004TMEM4LOAD26SM100_TMEM_LOAD_32dp32b16xENS4_13SM90_TMA_LOADENS1K_INS1L_ILi1ELi4ELi3EEENS1N_ILi16EEENSN_INS5_IJS1P_ST_EEENS5_IJST_SD_EEEEEEENS4_39AutoVectorizingCopyWithAssumedAlignmentILi128EEENS4_14SM90_TMA_STOREES2Z_S31_S31_EEEvvEEEEvNT_6ParamsE)
        /*0038*/ 	.word	0x00000000


	//----- nvinfo : EIATTR_MIN_STACK_SIZE
	.align		4
.L_27:
        /*003c*/ 	.byte	0x04, 0x12
        /*003e*/ 	.short	(.L_29 - .L_28)
	.align		4
.L_28:
        /*0040*/ 	.word	index@(_ZN7cutlass13device_kernelINS_4gemm6kernel13GemmUniversalIN4cute5tupleIJiiiiEEENS1_10collective13CollectiveMmaINS1_46MainloopSm100TmaUmmaWarpSpecializedBlockScaledILi8ELi2ELi2ENS5_IJNS4_1CILi2EEENSA_ILi4EEENSA_ILi1EEEEEEEENS5_IJNSA_ILi128EEENSA_ILi64EEESG_EEENS5_IJNS_12float_e4m3_tENS_13float_ue8m0_tEEEENS5_IJNS5_IJlSD_lEEENS4_6LayoutINS5_IJNS5_IJNS5_IJNSA_ILi32EEESC_EEEiEEESQ_NS5_IJSD_iEEEEEENS5_IJNS5_IJNS5_IJNSA_ILi16EEESC_EEEiEEENS5_IJNS5_IJNSA_ILi0EEESD_EEENSA_ILi512EEEEEENS5_IJSW_iEEEEEEEEEEESL_S13_NS4_8TiledMMAINS4_8MMA_AtomIJNS4_21SM100_MMA_MXF8F6F4_SSISJ_SJ_fSK_Li128ELi64ELNS4_4UMMA5MajorE0ELS18_0ELNS17_7ScaleInE0ELS19_0EEEEEENSN_INS5_IJSD_SD_SD_EEENS5_IJSW_SW_SW_EEEEENS5_IJNS4_10UnderscoreES1F_S1F_EEEEENS5_IJNS4_23SM90_TMA_LOAD_MULTICASTES1I_EEENS5_IJNS4_14ComposedLayoutINS4_7SwizzleILi3ELi4ELi3EEENS4_18smem_ptr_flag_bitsILi8EEENSN_INS5_IJNSA_ILi8EEESG_EEENS5_IJSG_SD_EEEEEEENSN_INS5_IJNS5_IJNS5_IJSP_SD_EEENS5_IJSO_SD_EEEEEESD_NS5_IJSC_SD_EEEEEENS5_IJNS5_IJNS5_IJSU_SY_EEESX_EEESW_NS5_IJSD_SY_EEEEEEEEEEEvNS4_8identityES1J_S24_vS25_EENS_8epilogue10collective18CollectiveEpilogueINS27_23Sm100TmaWarpSpecializedILi3ELi2ELi16ELb1ELb0EEEJNS5_IJSH_SH_SG_EEENS5_IJNSN_ISH_SD_EENSN_INS5_IJST_SB_EEENS5_IJSD_SO_EEEEEEEENS_10bfloat16_tESM_S2I_SM_NS27_6fusion15FusionCallbacksIS2B_NS2J_17LinearCombinationIS2I_fS2I_fLNS_15FloatRoundStyleE2EEES2C_S2H_JEEENS4_5SM1004TMEM4LOAD26SM100_TMEM_LOAD_32dp32b16xENS4_13SM90_TMA_LOADENS1K_INS1L_ILi1ELi4ELi3EEENS1N_ILi16EEENSN_INS5_IJS1P_ST_EEENS5_IJST_SD_EEEEEEENS4_39AutoVectorizingCopyWithAssumedAlignmentILi128EEENS4_14SM90_TMA_STOREES2Z_S31_S31_EEEvvEEEEvNT_6ParamsE)
        /*0044*/ 	.word	0x00000000
.L_29:


//--------------------- .nv.compat                --------------------------
	.section	.nv.compat,"",@"SHT_CUDA_COMPAT_INFO"
	.align	4
        /*0000*/ 	.byte	0x02, 0x09, 0x01, 0x00, 0x02, 0x02, 0x02, 0x00, 0x02, 0x05, 0x05, 0x00, 0x03, 0x07, 0x01, 0x01
        /*0010*/ 	.byte	0x02, 0x03, 0x01, 0x00, 0x02, 0x06, 0x01, 0x00, 0x04, 0x0b, 0x08, 0x00, 0x09, 0x00, 0x00, 0x00
        /*0020*/ 	.byte	0x00, 0x00, 0x00, 0x00


//--------------------- .nv.info._ZN7cutlass13device_kernelINS_4gemm6kernel13GemmUniversalIN4cute5tupleIJiiiiEEENS1_10collective13CollectiveMmaINS1_46MainloopSm100TmaUmmaWarpSpecializedBlockScaledILi8ELi2ELi2ENS5_IJNS4_1CILi2EEENSA_ILi4EEENSA_ILi1EEEEEEEENS5_IJNSA_ILi128EEENSA_ILi64EEESG_EEENS5_IJNS_12float_e4m3_tENS_13float_ue8m0_tEEEENS5_IJNS5_IJlSD_lEEENS4_6LayoutINS5_IJNS5_IJNS5_IJNSA_ILi32EEESC_EEEiEEESQ_NS5_IJSD_iEEEEEENS5_IJNS5_IJNS5_IJNSA_ILi16EEESC_EEEiEEENS5_IJNS5_IJNSA_ILi0EEESD_EEENSA_ILi512EEEEEENS5_IJSW_iEEEEEEEEEEESL_S13_NS4_8TiledMMAINS4_8MMA_AtomIJNS4_21SM100_MMA_MXF8F6F4_SSISJ_SJ_fSK_Li128ELi64ELNS4_4UMMA5MajorE0ELS18_0ELNS17_7ScaleInE0ELS19_0EEEEEENSN_INS5_IJSD_SD_SD_EEENS5_IJSW_SW_SW_EEEEENS5_IJNS4_10UnderscoreES1F_S1F_EEEEENS5_IJNS4_23SM90_TMA_LOAD_MULTICASTES1I_EEENS5_IJNS4_14ComposedLayoutINS4_7SwizzleILi3ELi4ELi3EEENS4_18smem_ptr_flag_bitsILi8EEENSN_INS5_IJNSA_ILi8EEESG_EEENS5_IJSG_SD_EEEEEEENSN_INS5_IJNS5_IJNS5_IJSP_SD_EEENS5_IJSO_SD_EEEEEESD_NS5_IJSC_SD_EEEEEENS5_IJNS5_IJNS5_IJSU_SY_EEESX_EEESW_NS5_IJSD_SY_EEEEEEEEEEEvNS4_8identityES1J_S24_vS25_EENS_8epilogue10collective18CollectiveEpilogueINS27_23Sm100TmaWarpSpecializedILi3ELi2ELi16ELb1ELb0EEEJNS5_IJSH_SH_SG_EEENS5_IJNSN_ISH_SD_EENSN_INS5_IJST_SB_EEENS5_IJSD_SO_EEEEEEEENS_10bfloat16_tESM_S2I_SM_NS27_6fusion15FusionCallbacksIS2B_NS2J_17LinearCombinationIS2I_fS2I_fLNS_15FloatRoundStyleE2EEES2C_S2H_JEEENS4_5SM1004TMEM4LOAD26SM100_TMEM_LOAD_32dp32b16xENS4_13SM90_TMA_LOADENS1K_INS1L_ILi1ELi4ELi3EEENS1N_ILi16EEENSN_INS5_IJS1P_ST_EEENS5_IJST_SD_EEEEEEENS4_39AutoVectorizingCopyWithAssumedAlignmentILi128EEENS4_14SM90_TMA_STOREES2Z_S31_S31_EEEvvEEEEvNT_6ParamsE --------------------------
	.section	.nv.info._ZN7cutlass13device_kernelINS_4gemm6kernel13GemmUniversalIN4cute5tupleIJiiiiEEENS1_10collective13CollectiveMmaINS1_46MainloopSm100TmaUmmaWarpSpecializedBlockScaledILi8ELi2ELi2ENS5_IJNS4_1CILi2EEENSA_ILi4EEENSA_ILi1EEEEEEEENS5_IJNSA_ILi128EEENSA_ILi64EEESG_EEENS5_IJNS_12float_e4m3_tENS_13float_ue8m0_tEEEENS5_IJNS5_IJlSD_lEEENS4_6LayoutINS5_IJNS5_IJNS5_IJNSA_ILi32EEESC_EEEiEEESQ_NS5_IJSD_iEEEEEENS5_IJNS5_IJNS5_IJNSA_ILi16EEESC_EEEiEEENS5_IJNS5_IJNSA_ILi0EEESD_EEENSA_ILi512EEEEEENS5_IJSW_iEEEEEEEEEEESL_S13_NS4_8TiledMMAINS4_8MMA_AtomIJNS4_21SM100_MMA_MXF8F6F4_SSISJ_SJ_fSK_Li128ELi64ELNS4_4UMMA5MajorE0ELS18_0ELNS17_7ScaleInE0ELS19_0EEEEEENSN_INS5_IJSD_SD_SD_EEENS5_IJSW_SW_SW_EEEEENS5_IJNS4_10UnderscoreES1F_S1F_EEEEENS5_IJNS4_23SM90_TMA_LOAD_MULTICASTES1I_EEENS5_IJNS4_14ComposedLayoutINS4_7SwizzleILi3ELi4ELi3EEENS4_18smem_ptr_flag_bitsILi8EEENSN_INS5_IJNSA_ILi8EEESG_EEENS5_IJSG_SD_EEEEEEENSN_INS5_IJNS5_IJNS5_IJSP_SD_EEENS5_IJSO_SD_EEEEEESD_NS5_IJSC_SD_EEEEEENS5_IJNS5_IJNS5_IJSU_SY_EEESX_EEESW_NS5_IJSD_SY_EEEEEEEEEEEvNS4_8identityES1J_S24_vS25_EENS_8epilogue10collective18CollectiveEpilogueINS27_23Sm100TmaWarpSpecializedILi3ELi2ELi16ELb1ELb0EEEJNS5_IJSH_SH_SG_EEENS5_IJNSN_ISH_SD_EENSN_INS5_IJST_SB_EEENS5_IJSD_SO_EEEEEEEENS_10bfloat16_tESM_S2I_SM_NS27_6fusion15FusionCallbacksIS2B_NS2J_17LinearCombinationIS2I_fS2I_fLNS_15FloatRoundStyleE2EEES2C_S2H_JEEENS4_5SM1004TMEM4LOAD26SM100_TMEM_LOAD_32dp32b16xENS4_13SM90_TMA_LOADENS1K_INS1L_ILi1ELi4ELi3EEENS1N_ILi16EEENSN_INS5_IJS1P_ST_EEENS5_IJST_SD_EEEEEEENS4_39AutoVectorizingCopyWithAssumedAlignmentILi128EEENS4_14SM90_TMA_STOREES2Z_S31_S31_EEEvvEEEEvNT_6ParamsE,"",@"SHT_CUDA_INFO"
	.sectionflags	@""
	.align	4


	//----- nvinfo : EIATTR_CUDA_API_VERSION
	.align		4
        /*0000*/ 	.byte	0x04, 0x37
        /*0002*/ 	.short	(.L_31 - .L_30)
.L_30:
        /*0004*/ 	.word	0x00000082


	//----- nvinfo : EIATTR_KPARAM_INFO
	.align		4
.L_31:
        /*0008*/ 	.byte	0x04, 0x17
        /*000a*/ 	.short	(.L_33 - .L_32)
.L_32:
        /*000c*/ 	.word	0x00000000
        /*0010*/ 	.short	0x0000
        /*0012*/ 	.short	0x0000
        /*0014*/ 	.byte	0x00, 0xf0, 0x01, 0x30


	//----- nvinfo : EIATTR_AT_ENTRY_FRAGMENTS
	.align		4
.L_33:
        /*0018*/ 	.byte	0x04, 0x4f
        /*001a*/ 	.short	(.L_35 - .L_34)


	//   ....[0]....
.L_34:
        /*001c*/ 	.word	0x00000006


	//----- nvinfo : EIATTR_RESERVED_SMEM_USED
	.align		4
.L_35:
        /*0020*/ 	.byte	0x01, 0x41
	.zero		2


	//----- nvinfo : EIATTR_SPARSE_MMA_MASK
	.align		4
        /*0024*/ 	.byte	0x03, 0x50
        /*0026*/ 	.short	0x0000


	//----- nvinfo : EIATTR_TCGEN05_1CTA_USED
	.align		4
        /*0028*/ 	.byte	0x01, 0x51
	.zero		2


	//----- nvinfo : EIATTR_MAXREG_COUNT
	.align		4
        /*002c*/ 	.byte	0x03, 0x1b
        /*002e*/ 	.short	0x00ff


	//----- nvinfo : EIATTR_NUM_BARRIERS
	.align		4
        /*0030*/ 	.byte	0x02, 0x4c
        /*0032*/ 	.byte	0x07
	.zero		1


	//----- nvinfo : EIATTR_EXTERNS
	.align		4
        /*0034*/ 	.byte	0x04, 0x0f
        /*0036*/ 	.short	(.L_37 - .L_36)


	//   ....[0]....
	.align		4
.L_36:
        /*0038*/ 	.word	index@(__assertfail)


	//----- nvinfo : EIATTR_MERCURY_ISA_VERSION
	.align		4
.L_37:
        /*003c*/ 	.byte	0x03, 0x5f
        /*003e*/ 	.short	0x0101


	//----- nvinfo : EIATTR_INT_WARP_WIDE_INSTR_OFFSETS
	.align		4
        /*0040*/ 	.byte	0x04, 0x31
        /*0042*/ 	.short	(.L_39 - .L_38)


	//   ....[0]....
.L_38:
        /*0044*/ 	.word	0x00004c30


	//   ....[1]....
        /*0048*/ 	.word	0x00004c60


	//   ....[2]....
        /*004c*/ 	.word	0x00004c80


	//   ....[3]....
        /*0050*/ 	.word	0x00005840


	//   ....[4]....
        /*0054*/ 	.word	0x00005910


	//   ....[5]....
        /*0058*/ 	.word	0x00005980


	//   ....[6]....
        /*005c*/ 	.word	0x00005ae0


	//   ....[7]....
        /*0060*/ 	.word	0x00005bb0


	//   ....[8]....
        /*0064*/ 	.word	0x00005bf0


	//   ....[9]....
        /*0068*/ 	.word	0x00005d50


	//   ....[10]....
        /*006c*/ 	.word	0x00005e00


	//   ....[11]....
        /*0070*/ 	.word	0x00005e50


	//   ....[12]....
        /*0074*/ 	.word	0x00005f70


	//   ....[13]....
        /*0078*/ 	.word	0x000060a0


	//   ....[14]....
        /*007c*/ 	.word	0x000060f0


	//----- nvinfo : EIATTR_COOP_GROUP_MASK_REGIDS
	.align		4
.L_39:
        /*0080*/ 	.byte	0x04, 0x29
        /*0082*/ 	.short	(.L_41 - .L_40)


	//   ....[0]....
.L_40:
        /*0084*/ 	.word	0xffffffff


	//   ....[1]....
        /*0088*/ 	.word	0xffffffff


	//   ....[2]....
        /*008c*/ 	.word	0xffffffff


	//   ....[3]....
        /*0090*/ 	.word	0xffffffff


	//   ....[4]....
        /*0094*/ 	.word	0xffffffff


	//   ....[5]....
        /*0098*/ 	.word	0xffffffff


	//   ....[6]....
        /*009c*/ 	.word	0xffffffff


	//   ....[7]....
        /*00a0*/ 	.word	0xffffffff


	//   ....[8]....
        /*00a4*/ 	.word	0xffffffff


	//   ....[9]....
        /*00a8*/ 	.word	0xffffffff


	//   ....[10]....
        /*00ac*/ 	.word	0xffffffff


	//   ....[11]....
        /*00b0*/ 	.word	0xffffffff


	//   ....[12]....
        /*00b4*/ 	.word	0xffffffff


	//   ....[13]....
        /*00b8*/ 	.word	0xffffffff


	//----- nvinfo : EIATTR_COOP_GROUP_INSTR_OFFSETS
	.align		4
.L_41:
        /*00bc*/ 	.byte	0x04, 0x28
        /*00be*/ 	.short	(.L_43 - .L_42)


	//   ....[0]....
.L_42:
        /*00c0*/ 	.word	0x00000080


	//   ....[1]....
        /*00c4*/ 	.word	0x00000540


	//   ....[2]....
        /*00c8*/ 	.word	0x000007a0


	//   ....[3]....
        /*00cc*/ 	.word	0x00000920


	//   ....[4]....
        /*00d0*/ 	.word	0x00000a20


	//   ....[5]....
        /*00d4*/ 	.word	0x00000b90


	//   ....[6]....
        /*00d8*/ 	.word	0x00000cf0


	//   ....[7]....
        /*00dc*/ 	.word	0x00000ea0


	//   ....[8]....
        /*00e0*/ 	.word	0x00002630


	//   ....[9]....
        /*00e4*/ 	.word	0x00003760


	//   ....[10]....
        /*00e8*/ 	.word	0x00003970


	//   ....[11]....
        /*00ec*/ 	.word	0x000039a0


	//   ....[12]....
        /*00f0*/ 	.word	0x00004b10


	//   ....[13]....
        /*00f4*/ 	.word	0x00004d40


	//----- nvinfo : EIATTR_VRC_CTA_INIT_COUNT
	.align		4
.L_43:
        /*00f8*/ 	.byte	0x02, 0x4a
        /*00fa*/ 	.byte	0x80
	.zero		1


	//----- nvinfo : EIATTR_SYSCALL_OFFSETS
	.align		4
        /*00fc*/ 	.byte	0x04, 0x46
        /*00fe*/ 	.short	(.L_45 - .L_44)


	//   ....[0]....
.L_44:
        /*0100*/ 	.word	0x00006df0


	//   ....[1]....
        /*0104*/ 	.word	0x00006ee0


	//   ....[2]....
        /*0108*/ 	.word	0x00007850


	//   ....[3]....
        /*010c*/ 	.word	0x000079c0


	//   ....[4]....
        /*0110*/ 	.word	0x000087a0


	//   ....[5]....
        /*0114*/ 	.word	0x00008910


	//   ....[6]....
        /*0118*/ 	.word	0x00009750


	//   ....[7]....
        /*011c*/ 	.word	0x000098c0


	//   ....[8]....
        /*0120*/ 	.word	0x0000a690


	//   ....[9]....
        /*0124*/ 	.word	0x0000a800


	//----- nvinfo : EIATTR_MBARRIER_INSTR_OFFSETS
	.align		4
.L_45:
        /*0128*/ 	.byte	0x04, 0x39
        /*012a*/ 	.short	(.L_47 - .L_46)


	//   ....[0]....
.L_46:
        /*012c*/ 	.word	0x00000680
        /*0130*/ 	.word	0x000000ff
        /*0134*/ 	.word	0x00000000
        /*0138*/ 	.short	0x0100
        /*013a*/ 	.byte	0x04
	.zero		1


	//   ....[1]....
        /*013c*/ 	.word	0x00000690
        /*0140*/ 	.word	0x000000ff
        /*0144*/ 	.word	0x00000040
        /*0148*/ 	.short	0x0100
        /*014a*/ 	.byte	0x04
	.zero		1


	//   ....[2]....
        /*014c*/ 	.word	0x000006a0
        /*0150*/ 	.word	0x000000ff
        /*0154*/ 	.word	0x00000008
        /*0158*/ 	.short	0x0100
        /*015a*/ 	.byte	0x04
	.zero		1


	//   ....[3]....
        /*015c*/ 	.word	0x000006b0
        /*0160*/ 	.word	0x000000ff
        /*0164*/ 	.word	0x00000048
        /*0168*/ 	.short	0x0100
        /*016a*/ 	.byte	0x04
	.zero		1


	//   ....[4]....
        /*016c*/ 	.word	0x000006c0
        /*0170*/ 	.word	0x000000ff
        /*0174*/ 	.word	0x00000010
        /*0178*/ 	.short	0x0100
        /*017a*/ 	.byte	0x04
	.zero		1


	//   ....[5]....
        /*017c*/ 	.word	0x000006d0
        /*0180*/ 	.word	0x000000ff
        /*0184*/ 	.word	0x00000050
        /*0188*/ 	.short	0x0100
        /*018a*/ 	.byte	0x04
	.zero		1


	//   ....[6]....
        /*018c*/ 	.word	0x000006e0
        /*0190*/ 	.word	0x000000ff
        /*0194*/ 	.word	0x00000018
        /*0198*/ 	.short	0x0100
        /*019a*/ 	.byte	0x04
	.zero		1


	//   ....[7]....
        /*019c*/ 	.word	0x000006f0
        /*01a0*/ 	.word	0x000000ff
        /*01a4*/ 	.word	0x00000058
        /*01a8*/ 	.short	0x0100
        /*01aa*/ 	.byte	0x04
	.zero		1


	//   ....[8]....
        /*01ac*/ 	.word	0x00000700
        /*01b0*/ 	.word	0x000000ff
        /*01b4*/ 	.word	0x00000020
        /*01b8*/ 	.short	0x0100
        /*01ba*/ 	.byte	0x04
	.zero		1


	//   ....[9]....
        /*01bc*/ 	.word	0x00000710
        /*01c0*/ 	.word	0x000000ff
        /*01c4*/ 	.word	0x00000060
        /*01c8*/ 	.short	0x0100
        /*01ca*/ 	.byte	0x04
	.zero		1


	//   ....[10]....
        /*01cc*/ 	.word	0x00000720
        /*01d0*/ 	.word	0x000000ff
        /*01d4*/ 	.word	0x00000028
        /*01d8*/ 	.short	0x0100
        /*01da*/ 	.byte	0x04
	.zero		1


	//   ....[11]....
        /*01dc*/ 	.word	0x00000730
        /*01e0*/ 	.word	0x000000ff
        /*01e4*/ 	.word	0x00000068
        /*01e8*/ 	.short	0x0100
        /*01ea*/ 	.byte	0x04
	.zero		1


	//   ....[12]....
        /*01ec*/ 	.word	0x00000740
        /*01f0*/ 	.word	0x000000ff
        /*01f4*/ 	.word	0x00000030
        /*01f8*/ 	.short	0x0100
        /*01fa*/ 	.byte	0x04
	.zero		1


	//   ....[13]....
        /*01fc*/ 	.word	0x00000750
        /*0200*/ 	.word	0x000000ff
        /*0204*/ 	.word	0x00000070
        /*0208*/ 	.short	0x0100
        /*020a*/ 	.byte	0x04
	.zero		1


	//   ....[14]....
        /*020c*/ 	.word	0x00000760
        /*0210*/ 	.word	0x000000ff
        /*0214*/ 	.word	0x00000038
        /*0218*/ 	.short	0x0100
        /*021a*/ 	.byte	0x04
	.zero		1


	//   ....[15]....
        /*021c*/ 	.word	0x00000770
        /*0220*/ 	.word	0x000000ff
        /*0224*/ 	.word	0x00000078
        /*0228*/ 	.short	0x0100
        /*022a*/ 	.byte	0x04
	.zero		1


	//   ....[16]....
        /*022c*/ 	.word	0x000008b0
        /*0230*/ 	.word	0x000000ff
        /*0234*/ 	.word	0x00000080
        /*0238*/ 	.short	0x0100
        /*023a*/ 	.byte	0x04
	.zero		1


	//   ....[17]....
        /*023c*/ 	.word	0x000008c0
        /*0240*/ 	.word	0x000000ff
        /*0244*/ 	.word	0x00000098
        /*0248*/ 	.short	0x0100
        /*024a*/ 	.byte	0x04
	.zero		1


	//   ....[18]....
        /*024c*/ 	.word	0x000008d0
        /*0250*/ 	.word	0x000000ff
        /*0254*/ 	.word	0x00000088
        /*0258*/ 	.short	0x0100
        /*025a*/ 	.byte	0x04
	.zero		1


	//   ....[19]....
        /*025c*/ 	.word	0x000008e0
        /*0260*/ 	.word	0x000000ff
        /*0264*/ 	.word	0x000000a0
        /*0268*/ 	.short	0x0100
        /*026a*/ 	.byte	0x04
	.zero		1


	//   ....[20]....
        /*026c*/ 	.word	0x000008f0
        /*0270*/ 	.word	0x000000ff
        /*0274*/ 	.word	0x00000090
        /*0278*/ 	.short	0x0100
        /*027a*/ 	.byte	0x04
	.zero		1


	//   ....[21]....
        /*027c*/ 	.word	0x00000900
        /*0280*/ 	.word	0x000000ff
        /*0284*/ 	.word	0x000000a8
        /*0288*/ 	.short	0x0100
        /*028a*/ 	.byte	0x04
	.zero		1


	//   ....[22]....
        /*028c*/ 	.word	0x000009f0
        /*0290*/ 	.word	0x000000ff
        /*0294*/ 	.word	0x000000b0
        /*0298*/ 	.short	0x0100
        /*029a*/ 	.byte	0x06
	.zero		1


	//   ....[23]....
        /*029c*/ 	.word	0x00000a00
        /*02a0*/ 	.word	0x000000ff
        /*02a4*/ 	.word	0x000000b8
        /*02a8*/ 	.short	0x0100
        /*02aa*/ 	.byte	0x06
	.zero		1


	//   ....[24]....
        /*02ac*/ 	.word	0x00000b40
        /*02b0*/ 	.word	0x000000ff
        /*02b4*/ 	.word	0x000000c0
        /*02b8*/ 	.short	0x0100
        /*02ba*/ 	.byte	0x06
	.zero		1


	//   ....[25]....
        /*02bc*/ 	.word	0x00000b50
        /*02c0*/ 	.word	0x000000ff
        /*02c4*/ 	.word	0x000000d0
        /*02c8*/ 	.short	0x0100
        /*02ca*/ 	.byte	0x06
	.zero		1


	//   ....[26]....
        /*02cc*/ 	.word	0x00000b60
        /*02d0*/ 	.word	0x000000ff
        /*02d4*/ 	.word	0x000000c8
        /*02d8*/ 	.short	0x0100
        /*02da*/ 	.byte	0x06
	.zero		1


	//   ....[27]....
        /*02dc*/ 	.word	0x00000b70
        /*02e0*/ 	.word	0x000000ff
        /*02e4*/ 	.word	0x000000d8
        /*02e8*/ 	.short	0x0100
        /*02ea*/ 	.byte	0x06
	.zero		1


	//   ....[28]....
        /*02ec*/ 	.word	0x00000ca0
        /*02f0*/ 	.word	0x000000ff
        /*02f4*/ 	.word	0x000000e0
        /*02f8*/ 	.short	0x0100
        /*02fa*/ 	.byte	0x04
	.zero		1


	//   ....[29]....
        /*02fc*/ 	.word	0x00000cb0
        /*0300*/ 	.word	0x000000ff
        /*0304*/ 	.word	0x000000f0
        /*0308*/ 	.short	0x0100
        /*030a*/ 	.byte	0x04
	.zero		1


	//   ....[30]....
        /*030c*/ 	.word	0x00000cc0
        /*0310*/ 	.word	0x000000ff
        /*0314*/ 	.word	0x000000e8
        /*0318*/ 	.short	0x0100
        /*031a*/ 	.byte	0x04
	.zero		1


	//   ....[31]....
        /*031c*/ 	.word	0x00000cd0
        /*0320*/ 	.word	0x000000ff
        /*0324*/ 	.word	0x000000f8
        /*0328*/ 	.short	0x0100
        /*032a*/ 	.byte	0x04
	.zero		1


	//   ....[32]....
        /*032c*/ 	.word	0x00000dc0
        /*0330*/ 	.word	0x000000ff
        /*0334*/ 	.word	0x00000100
        /*0338*/ 	.short	0x0100
        /*033a*/ 	.byte	0x04
	.zero		1


	//   ....[33]....
        /*033c*/ 	.word	0x00000dd0
        /*0340*/ 	.word	0x000000ff
        /*0344*/ 	.word	0x00000110
        /*0348*/ 	.short	0x0100
        /*034a*/ 	.byte	0x04
	.zero		1


	//   ....[34]....
        /*034c*/ 	.word	0x00000de0
        /*0350*/ 	.word	0x000000ff
        /*0354*/ 	.word	0x00000108
        /*0358*/ 	.short	0x0100
        /*035a*/ 	.byte	0x04
	.zero		1


	//   ....[35]....
        /*035c*/ 	.word	0x00000df0
        /*0360*/ 	.word	0x000000ff
        /*0364*/ 	.word	0x00000118
        /*0368*/ 	.short	0x0100
        /*036a*/ 	.byte	0x04
	.zero		1


	//   ....[36]....
        /*036c*/ 	.word	0x00001c00
        /*0370*/ 	.word	0x00000000
        /*0374*/ 	.word	0x00000110
        /*0378*/ 	.short	0x010a
        /*037a*/ 	.byte	0xff
	.zero		1


	//   ....[37]....
        /*037c*/ 	.word	0x00001c30
        /*0380*/ 	.word	0x00000000
        /*0384*/ 	.word	0x00000100
        /*0388*/ 	.short	0x0101
        /*038a*/ 	.byte	0xff
	.zero		1


	//   ....[38]....
        /*038c*/ 	.word	0x00001ce0
        /*0390*/ 	.word	0x000000ff
        /*0394*/ 	.word	0x00000040
        /*0398*/ 	.short	0x010a
        /*039a*/ 	.byte	0x04
	.zero		1


	//   ....[39]....
        /*039c*/ 	.word	0x00001d90
        /*03a0*/ 	.word	0x000000ff
        /*03a4*/ 	.word	0x00000040
        /*03a8*/ 	.short	0x010a
        /*03aa*/ 	.byte	0x29
	.zero		1


	//   ....[40]....
        /*03ac*/ 	.word	0x00001ed0
        /*03b0*/ 	.word	0x000000ff
        /*03b4*/ 	.word	0x00000040
        /*03b8*/ 	.short	0x010a
        /*03ba*/ 	.byte	0x05
	.zero		1


	//   ....[41]....
        /*03bc*/ 	.word	0x000021a0
        /*03c0*/ 	.word	0x000000ff
        /*03c4*/ 	.word	0x000000b8
        /*03c8*/ 	.short	0x0101
        /*03ca*/ 	.byte	0x06
	.zero		1


	//   ....[42]....
        /*03cc*/ 	.word	0x000021c0
        /*03d0*/ 	.word	0x000000ff
        /*03d4*/ 	.word	0x00000040
        /*03d8*/ 	.short	0x010a
        /*03da*/ 	.byte	0x04
	.zero		1


	//   ....[43]....
        /*03dc*/ 	.word	0x00002240
        /*03e0*/ 	.word	0x000000ff
        /*03e4*/ 	.word	0x00000040
        /*03e8*/ 	.short	0x010a
        /*03ea*/ 	.byte	0x29
	.zero		1


	//   ....[44]....
        /*03ec*/ 	.word	0x00002380
        /*03f0*/ 	.word	0x000000ff
        /*03f4*/ 	.word	0x00000040
        /*03f8*/ 	.short	0x010a
        /*03fa*/ 	.byte	0x05
	.zero		1


	//   ....[45]....
        /*03fc*/ 	.word	0x00002660
        /*0400*/ 	.word	0x00000003
        /*0404*/ 	.word	0x000000c0
        /*0408*/ 	.short	0x010a
        /*040a*/ 	.byte	0xff
	.zero		1


	//   ....[46]....
        /*040c*/ 	.word	0x000027b0
        /*0410*/ 	.word	0x00000000
        /*0414*/ 	.word	0x00000000
        /*0418*/ 	.short	0x0101
        /*041a*/ 	.byte	0xff
	.zero		1


	//   ....[47]....
        /*041c*/ 	.word	0x00002d70
        /*0420*/ 	.word	0x000000ff
        /*0424*/ 	.word	0x00000000
        /*0428*/ 	.short	0x010a
        /*042a*/ 	.byte	0x04
	.zero		1


	//   ....[48]....
        /*042c*/ 	.word	0x00002e00
        /*0430*/ 	.word	0x000000ff
        /*0434*/ 	.word	0x00000000
        /*0438*/ 	.short	0x010a
        /*043a*/ 	.byte	0x05
	.zero		1


	//   ....[49]....
        /*043c*/ 	.word	0x00002e90
        /*0440*/ 	.word	0x000000ff
        /*0444*/ 	.word	0x00000000
        /*0448*/ 	.short	0x010a
        /*044a*/ 	.byte	0x05
	.zero		1


	//   ....[50]....
        /*044c*/ 	.word	0x00002f20
        /*0450*/ 	.word	0x000000ff
        /*0454*/ 	.word	0x00000000
        /*0458*/ 	.short	0x010a
        /*045a*/ 	.byte	0x05
	.zero		1


	//   ....[51]....
        /*045c*/ 	.word	0x00002fb0
        /*0460*/ 	.word	0x000000ff
        /*0464*/ 	.word	0x00000000
        /*0468*/ 	.short	0x010a
        /*046a*/ 	.byte	0x05
	.zero		1


	//   ....[52]....
        /*046c*/ 	.word	0x00003040
        /*0470*/ 	.word	0x000000ff
        /*0474*/ 	.word	0x00000000
        /*0478*/ 	.short	0x010a
        /*047a*/ 	.byte	0x05
	.zero		1


	//   ....[53]....
        /*047c*/ 	.word	0x000030d0
        /*0480*/ 	.word	0x000000ff
        /*0484*/ 	.word	0x00000000
        /*0488*/ 	.short	0x010a
        /*048a*/ 	.byte	0x05
	.zero		1


	//   ....[54]....
        /*048c*/ 	.word	0x00003170
        /*0490*/ 	.word	0x00000000
        /*0494*/ 	.word	0x00000000
        /*0498*/ 	.short	0x010a
        /*049a*/ 	.byte	0xff
	.zero		1


	//   ....[55]....
        /*049c*/ 	.word	0x000032b0
        /*04a0*/ 	.word	0x00000002
        /*04a4*/ 	.word	0x00000100
        /*04a8*/ 	.short	0x010a
        /*04aa*/ 	.byte	0xff
	.zero		1


	//   ....[56]....
        /*04ac*/ 	.word	0x00003320
        /*04b0*/ 	.word	0x00000002
        /*04b4*/ 	.word	0x00000000
        /*04b8*/ 	.short	0x0101
        /*04ba*/ 	.byte	0xff
	.zero		1


	//   ....[57]....
        /*04bc*/ 	.word	0x00003340
        /*04c0*/ 	.word	0x000000ff
        /*04c4*/ 	.word	0x000000d0
        /*04c8*/ 	.short	0x010a
        /*04ca*/ 	.byte	0x04
	.zero		1


	//   ....[58]....
        /*04cc*/ 	.word	0x00003460
        /*04d0*/ 	.word	0x00000002
        /*04d4*/ 	.word	0x000000c0
        /*04d8*/ 	.short	0x010a
        /*04da*/ 	.byte	0xff
	.zero		1


	//   ....[59]....
        /*04dc*/ 	.word	0x00003560
        /*04e0*/ 	.word	0x00000002
        /*04e4*/ 	.word	0x00000000
        /*04e8*/ 	.short	0x0101
        /*04ea*/ 	.byte	0xff
	.zero		1


	//   ....[60]....
        /*04ec*/ 	.word	0x000035f0
        /*04f0*/ 	.word	0x000000ff
        /*04f4*/ 	.word	0x000000d0
        /*04f8*/ 	.short	0x0106
        /*04fa*/ 	.byte	0x04
	.zero		1


	//   ....[61]....
        /*04fc*/ 	.word	0x00003610
        /*0500*/ 	.word	0x000000ff
        /*0504*/ 	.word	0x000000d0
        /*0508*/ 	.short	0x010a
        /*050a*/ 	.byte	0x04
	.zero		1


	//   ....[62]....
        /*050c*/ 	.word	0x000036a0
        /*0510*/ 	.word	0x000000ff
        /*0514*/ 	.word	0x000000d0
        /*0518*/ 	.short	0x0106
        /*051a*/ 	.byte	0x07
	.zero		1


	//   ....[63]....
        /*051c*/ 	.word	0x000036e0
        /*0520*/ 	.word	0x00000000
        /*0524*/ 	.word	0x000000d0
        /*0528*/ 	.short	0x010a
        /*052a*/ 	.byte	0xff
	.zero		1


	//   ....[64]....
        /*052c*/ 	.word	0x00003d60
        /*0530*/ 	.word	0x00000002
        /*0534*/ 	.word	0x000000c0
        /*0538*/ 	.short	0x010a
        /*053a*/ 	.byte	0xff
	.zero		1


	//   ....[65]....
        /*053c*/ 	.word	0x00003e80
        /*0540*/ 	.word	0x00000000
        /*0544*/ 	.word	0x00000000
        /*0548*/ 	.short	0x0101
        /*054a*/ 	.byte	0xff
	.zero		1


	//   ....[66]....
        /*054c*/ 	.word	0x000043b0
        /*0550*/ 	.word	0x000000ff
        /*0554*/ 	.word	0x00000000
        /*0558*/ 	.short	0x010a
        /*055a*/ 	.byte	0x04
	.zero		1


	//   ....[67]....
        /*055c*/ 	.word	0x00004400
        /*0560*/ 	.word	0x000000ff
        /*0564*/ 	.word	0x000000f0
        /*0568*/ 	.short	0x010a
        /*056a*/ 	.byte	0x38
	.zero		1


	//   ....[68]....
        /*056c*/ 	.word	0x00004600
        /*0570*/ 	.word	0x000000ff
        /*0574*/ 	.word	0x00000000
        /*0578*/ 	.short	0x010a
        /*057a*/ 	.byte	0x07
	.zero		1


	//   ....[69]....
        /*057c*/ 	.word	0x00004730
        /*0580*/ 	.word	0x000000ff
        /*0584*/ 	.word	0x00000000
        /*0588*/ 	.short	0x010a
        /*058a*/ 	.byte	0x04
	.zero		1


	//   ....[70]....
        /*058c*/ 	.word	0x00004a60
        /*0590*/ 	.word	0x000000ff
        /*0594*/ 	.word	0x00000000
        /*0598*/ 	.short	0x010a
        /*059a*/ 	.byte	0x04
	.zero		1


	//   ....[71]....
        /*059c*/ 	.word	0x00004af0
        /*05a0*/ 	.word	0x000000ff
        /*05a4*/ 	.word	0x00000000
        /*05a8*/ 	.short	0x010a
        /*05aa*/ 	.byte	0x04
	.zero		1


	//   ....[72]....
        /*05ac*/ 	.word	0x00004f90
        /*05b0*/ 	.word	0x0000000c
        /*05b4*/ 	.word	0x000000c0
        /*05b8*/ 	.short	0x010a
        /*05ba*/ 	.byte	0xff
	.zero		1


	//   ....[73]....
        /*05bc*/ 	.word	0x00005100
        /*05c0*/ 	.word	0x00000000
        /*05c4*/ 	.word	0x00000000
        /*05c8*/ 	.short	0x0101
        /*05ca*/ 	.byte	0xff
	.zero		1


	//   ....[74]....
        /*05cc*/ 	.word	0x00005580
        /*05d0*/ 	.word	0x000000ff
        /*05d4*/ 	.word	0x000000b8
        /*05d8*/ 	.short	0x010a
        /*05da*/ 	.byte	0x1d
	.zero		1


	//   ....[75]....
        /*05dc*/ 	.word	0x00005740
        /*05e0*/ 	.word	0x000000ff
        /*05e4*/ 	.word	0x00000098
        /*05e8*/ 	.short	0x010a
        /*05ea*/ 	.byte	0x04
	.zero		1


	//   ....[76]....
        /*05ec*/ 	.word	0x000059a0
        /*05f0*/ 	.word	0x000000ff
        /*05f4*/ 	.word	0x00000080
        /*05f8*/ 	.short	0x010b
        /*05fa*/ 	.byte	0x04
	.zero		1


	//   ....[77]....
        /*05fc*/ 	.word	0x000059b0
        /*0600*/ 	.word	0x000000ff
        /*0604*/ 	.word	0x00000000
        /*0608*/ 	.short	0x0101
        /*060a*/ 	.byte	0x06
	.zero		1


	//   ....[78]....
        /*060c*/ 	.word	0x000059c0
        /*0610*/ 	.word	0x000000ff
        /*0614*/ 	.word	0x00000098
        /*0618*/ 	.short	0x010a
        /*061a*/ 	.byte	0x07
	.zero		1


	//   ....[79]....
        /*061c*/ 	.word	0x00005c20
        /*0620*/ 	.word	0x000000ff
        /*0624*/ 	.word	0x00000080
        /*0628*/ 	.short	0x010b
        /*062a*/ 	.byte	0x07
	.zero		1


	//   ....[80]....
        /*062c*/ 	.word	0x00005c30
        /*0630*/ 	.word	0x000000ff
        /*0634*/ 	.word	0x00000000
        /*0638*/ 	.short	0x0101
        /*063a*/ 	.byte	0x04
	.zero		1


	//   ....[81]....
        /*063c*/ 	.word	0x00005c40
        /*0640*/ 	.word	0x000000ff
        /*0644*/ 	.word	0x00000098
        /*0648*/ 	.short	0x010a
        /*064a*/ 	.byte	0x05
	.zero		1


	//   ....[82]....
        /*064c*/ 	.word	0x00005e90
        /*0650*/ 	.word	0x000000ff
        /*0654*/ 	.word	0x00000080
        /*0658*/ 	.short	0x010b
        /*065a*/ 	.byte	0x05
	.zero		1


	//   ....[83]....
        /*065c*/ 	.word	0x00005ea0
        /*0660*/ 	.word	0x000000ff
        /*0664*/ 	.word	0x00000000
        /*0668*/ 	.short	0x0101
        /*066a*/ 	.byte	0x06
	.zero		1


	//   ....[84]....
        /*066c*/ 	.word	0x00005eb0
        /*0670*/ 	.word	0x000000ff
        /*0674*/ 	.word	0x00000098
        /*0678*/ 	.short	0x010a
        /*067a*/ 	.byte	0x04
	.zero		1


	//   ....[85]....
        /*067c*/ 	.word	0x00006110
        /*0680*/ 	.word	0x000000ff
        /*0684*/ 	.word	0x00000080
        /*0688*/ 	.short	0x010b
        /*068a*/ 	.byte	0x04
	.zero		1


	//   ....[86]....
        /*068c*/ 	.word	0x00006140
        /*0690*/ 	.word	0x000000ff
        /*0694*/ 	.word	0x00000000
        /*0698*/ 	.short	0x0101
        /*069a*/ 	.byte	0x05
	.zero		1


	//   ....[87]....
        /*069c*/ 	.word	0x000061d0
        /*06a0*/ 	.word	0x000000ff
        /*06a4*/ 	.word	0x00000000
        /*06a8*/ 	.short	0x010a
        /*06aa*/ 	.byte	0x04
	.zero		1


	//   ....[88]....
        /*06ac*/ 	.word	0x00006260
        /*06b0*/ 	.word	0x000000ff
        /*06b4*/ 	.word	0x00000000
        /*06b8*/ 	.short	0x010a
        /*06ba*/ 	.byte	0x05
	.zero		1


	//   ....[89]....
        /*06bc*/ 	.word	0x00006300
        /*06c0*/ 	.word	0x00000000
        /*06c4*/ 	.word	0x00000000
        /*06c8*/ 	.short	0x010a
        /*06ca*/ 	.byte	0xff
	.zero		1


	//   ....[90]....
        /*06cc*/ 	.word	0x00006640
        /*06d0*/ 	.word	0x00000000
        /*06d4*/ 	.word	0x000000c0
        /*06d8*/ 	.short	0x010a
        /*06da*/ 	.byte	0xff
	.zero		1


	//   ....[91]....
        /*06dc*/ 	.word	0x00006710
        /*06e0*/ 	.word	0x00000000
        /*06e4*/ 	.word	0x00000000
        /*06e8*/ 	.short	0x0101
        /*06ea*/ 	.byte	0xff
	.zero		1


	//   ....[92]....
        /*06ec*/ 	.word	0x00007370
        /*06f0*/ 	.word	0x00000000
        /*06f4*/ 	.word	0x00000080
        /*06f8*/ 	.short	0x010a
        /*06fa*/ 	.byte	0xff
	.zero		1


	//   ....[93]....
        /*06fc*/ 	.word	0x000073d0
        /*0700*/ 	.word	0x00000068
        /*0704*/ 	.word	0x000000e0
        /*0708*/ 	.short	0x010a
        /*070a*/ 	.byte	0xff
	.zero		1


	//   ....[94]....
        /*070c*/ 	.word	0x000074c0
        /*0710*/ 	.word	0x00000000
        /*0714*/ 	.word	0x00000080
        /*0718*/ 	.short	0x010a
        /*071a*/ 	.byte	0xff
	.zero		1


	//   ....[95]....
        /*071c*/ 	.word	0x000075e0
        /*0720*/ 	.word	0x00000068
        /*0724*/ 	.word	0x000000e0
        /*0728*/ 	.short	0x010a
        /*072a*/ 	.byte	0xff
	.zero		1


	//   ....[96]....
        /*072c*/ 	.word	0x00008460
        /*0730*/ 	.word	0x00000000
        /*0734*/ 	.word	0x00000000
        /*0738*/ 	.short	0x0101
        /*073a*/ 	.byte	0xff
	.zero		1


	//   ....[97]....
        /*073c*/ 	.word	0x00008470
        /*0740*/ 	.word	0x00000014
        /*0744*/ 	.word	0x00000080
        /*0748*/ 	.short	0x010a
        /*074a*/ 	.byte	0xff
	.zero		1


	//   ....[98]....
        /*074c*/ 	.word	0x00008530
        /*0750*/ 	.word	0x00000014
        /*0754*/ 	.word	0x00000080
        /*0758*/ 	.short	0x010a
        /*075a*/ 	.byte	0xff
	.zero		1


	//   ....[99]....
        /*075c*/ 	.word	0x00009410
        /*0760*/ 	.word	0x00000002
        /*0764*/ 	.word	0x00000000
        /*0768*/ 	.short	0x0101
        /*076a*/ 	.byte	0xff
	.zero		1


	//   ....[100]....
        /*076c*/ 	.word	0x00009430
        /*0770*/ 	.word	0x00000015
        /*0774*/ 	.word	0x00000080
        /*0778*/ 	.short	0x010a
        /*077a*/ 	.byte	0xff
	.zero		1


	//   ....[101]....
        /*077c*/ 	.word	0x000094f0
        /*0780*/ 	.word	0x00000015
        /*0784*/ 	.word	0x00000080
        /*0788*/ 	.short	0x010a
        /*078a*/ 	.byte	0xff
	.zero		1


	//   ....[102]....
        /*078c*/ 	.word	0x0000a3a0
        /*0790*/ 	.word	0x00000003
        /*0794*/ 	.word	0x00000000
        /*0798*/ 	.short	0x0101
        /*079a*/ 	.byte	0xff
	.zero		1


	//   ....[103]....
        /*079c*/ 	.word	0x0000a3c0
        /*07a0*/ 	.word	0x00000002
        /*07a4*/ 	.word	0x00000080
        /*07a8*/ 	.short	0x010a
        /*07aa*/ 	.byte	0xff
	.zero		1


	//   ....[104]....
        /*07ac*/ 	.word	0x0000a470
        /*07b0*/ 	.word	0x00000002
        /*07b4*/ 	.word	0x00000080
        /*07b8*/ 	.short	0x010a
        /*07ba*/ 	.byte	0xff
	.zero		1


	//   ....[105]....
        /*07bc*/ 	.word	0x0000ad20
        /*07c0*/ 	.word	0x000000ff
        /*07c4*/ 	.word	0x00000000
        /*07c8*/ 	.short	0x0101
        /*07ca*/ 	.byte	0x04
	.zero		1


	//   ....[106]....
        /*07cc*/ 	.word	0x0000b370
        /*07d0*/ 	.word	0x00000000
        /*07d4*/ 	.word	0x00000000
        /*07d8*/ 	.short	0x0101
        /*07da*/ 	.byte	0xff
	.zero		1


	//   ....[107]....
        /*07dc*/ 	.word	0x0000b640
        /*07e0*/ 	.word	0x000000ff
        /*07e4*/ 	.word	0x00000000
        /*07e8*/ 	.short	0x0101
        /*07ea*/ 	.byte	0x06
	.zero		1


	//   ....[108]....
        /*07ec*/ 	.word	0x0000b660
        /*07f0*/ 	.word	0x00000000
        /*07f4*/ 	.word	0x00000110
        /*07f8*/ 	.short	0x010a
        /*07fa*/ 	.byte	0xff
	.zero		1


	//   ....[109]....
        /*07fc*/ 	.word	0x0000b6c0
        /*0800*/ 	.word	0x00000000
        /*0804*/ 	.word	0x00000040
        /*0808*/ 	.short	0x010a
        /*080a*/ 	.byte	0xff
	.zero		1


	//   ....[110]....
        /*080c*/ 	.word	0x0000b720
        /*0810*/ 	.word	0x00000000
        /*0814*/ 	.word	0x00000040
        /*0818*/ 	.short	0x010a
        /*081a*/ 	.byte	0xff
	.zero		1


	//   ....[111]....
        /*081c*/ 	.word	0x0000b770
        /*0820*/ 	.word	0x00000003
        /*0824*/ 	.word	0x000000c0
        /*0828*/ 	.short	0x010a
        /*082a*/ 	.byte	0xff
	.zero		1


	//   ....[112]....
        /*082c*/ 	.word	0x0000b7d0
        /*0830*/ 	.word	0x00000000
        /*0834*/ 	.word	0x00000000
        /*0838*/ 	.short	0x010a
        /*083a*/ 	.byte	0xff
	.zero		1


	//   ....[113]....
        /*083c*/ 	.word	0x0000b830
        /*0840*/ 	.word	0x00000000
        /*0844*/ 	.word	0x00000000
        /*0848*/ 	.short	0x010a
        /*084a*/ 	.byte	0xff
	.zero		1


	//   ....[114]....
        /*084c*/ 	.word	0x0000b890
        /*0850*/ 	.word	0x00000000
        /*0854*/ 	.word	0x00000000
        /*0858*/ 	.short	0x010a
        /*085a*/ 	.byte	0xff
	.zero		1


	//   ....[115]....
        /*085c*/ 	.word	0x0000b8f0
        /*0860*/ 	.word	0x00000000
        /*0864*/ 	.word	0x00000000
        /*0868*/ 	.short	0x010a
        /*086a*/ 	.byte	0xff
	.zero		1


	//   ....[116]....
        /*086c*/ 	.word	0x0000b950
        /*0870*/ 	.word	0x00000000
        /*0874*/ 	.word	0x00000000
        /*0878*/ 	.short	0x010a
        /*087a*/ 	.byte	0xff
	.zero		1


	//   ....[117]....
        /*087c*/ 	.word	0x0000b9b0
        /*0880*/ 	.word	0x00000000
        /*0884*/ 	.word	0x00000000
        /*0888*/ 	.short	0x010a
        /*088a*/ 	.byte	0xff
	.zero		1


	//   ....[118]....
        /*088c*/ 	.word	0x0000ba10
        /*0890*/ 	.word	0x00000000
        /*0894*/ 	.word	0x00000000
        /*0898*/ 	.short	0x010a
        /*089a*/ 	.byte	0xff
	.zero		1


	//   ....[119]....
        /*089c*/ 	.word	0x0000ba60
        /*08a0*/ 	.word	0x00000002
        /*08a4*/ 	.word	0x00000100
        /*08a8*/ 	.short	0x010a
        /*08aa*/ 	.byte	0xff
	.zero		1


	//   ....[120]....
        /*08ac*/ 	.word	0x0000bac0
        /*08b0*/ 	.word	0x00000002
        /*08b4*/ 	.word	0x000000d0
        /*08b8*/ 	.short	0x010a
        /*08ba*/ 	.byte	0xff
	.zero		1


	//   ....[121]....
        /*08bc*/ 	.word	0x0000bb10
        /*08c0*/ 	.word	0x00000002
        /*08c4*/ 	.word	0x000000c0
        /*08c8*/ 	.short	0x010a
        /*08ca*/ 	.byte	0xff
	.zero		1


	//   ....[122]....
        /*08cc*/ 	.word	0x0000bb70
        /*08d0*/ 	.word	0x00000000
        /*08d4*/ 	.word	0x000000d0
        /*08d8*/ 	.short	0x010a
        /*08da*/ 	.byte	0xff
	.zero		1


	//   ....[123]....
        /*08dc*/ 	.word	0x0000bbc0
        /*08e0*/ 	.word	0x00000002
        /*08e4*/ 	.word	0x000000c0
        /*08e8*/ 	.short	0x010a
        /*08ea*/ 	.byte	0xff
	.zero		1


	//   ....[124]....
        /*08ec*/ 	.word	0x0000bc20
        /*08f0*/ 	.word	0x00000000
        /*08f4*/ 	.word	0x000000f0
        /*08f8*/ 	.short	0x010a
        /*08fa*/ 	.byte	0xff
	.zero		1


	//   ....[125]....
        /*08fc*/ 	.word	0x0000bc80
        /*0900*/ 	.word	0x00000000
        /*0904*/ 	.word	0x00000000
        /*0908*/ 	.short	0x010a
        /*090a*/ 	.byte	0xff
	.zero		1


	//   ....[126]....
        /*090c*/ 	.word	0x0000bce0
        /*0910*/ 	.word	0x00000000
        /*0914*/ 	.word	0x00000000
        /*0918*/ 	.short	0x010a
        /*091a*/ 	.byte	0xff
	.zero		1


	//   ....[127]....
        /*091c*/ 	.word	0x0000bd40
        /*0920*/ 	.word	0x00000000
        /*0924*/ 	.word	0x00000000
        /*0928*/ 	.short	0x010a
        /*092a*/ 	.byte	0xff
	.zero		1


	//   ....[128]....
        /*092c*/ 	.word	0x0000bd90
        /*0930*/ 	.word	0x0000000c
        /*0934*/ 	.word	0x000000c0
        /*0938*/ 	.short	0x010a
        /*093a*/ 	.byte	0xff
	.zero		1


	//   ....[129]....
        /*093c*/ 	.word	0x0000bdf0
        /*0940*/ 	.word	0x00000000
        /*0944*/ 	.word	0x000000b8
        /*0948*/ 	.short	0x010a
        /*094a*/ 	.byte	0xff
	.zero		1


	//   ....[130]....
        /*094c*/ 	.word	0x0000be50
        /*0950*/ 	.word	0x00000000
        /*0954*/ 	.word	0x00000098
        /*0958*/ 	.short	0x010a
        /*095a*/ 	.byte	0xff
	.zero		1


	//   ....[131]....
        /*095c*/ 	.word	0x0000beb0
        /*0960*/ 	.word	0x00000000
        /*0964*/ 	.word	0x00000098
        /*0968*/ 	.short	0x010a
        /*096a*/ 	.byte	0xff
	.zero		1


	//   ....[132]....
        /*096c*/ 	.word	0x0000bf10
        /*0970*/ 	.word	0x00000000
        /*0974*/ 	.word	0x00000098
        /*0978*/ 	.short	0x010a
        /*097a*/ 	.byte	0xff
	.zero		1


	//   ....[133]....
        /*097c*/ 	.word	0x0000bf70
        /*0980*/ 	.word	0x00000000
        /*0984*/ 	.word	0x00000098
        /*0988*/ 	.short	0x010a
        /*098a*/ 	.byte	0xff
	.zero		1


	//   ....[134]....
        /*098c*/ 	.word	0x0000bfd0
        /*0990*/ 	.word	0x00000000
        /*0994*/ 	.word	0x00000000
        /*0998*/ 	.short	0x010a
        /*099a*/ 	.byte	0xff
	.zero		1


	//   ....[135]....
        /*099c*/ 	.word	0x0000c030
        /*09a0*/ 	.word	0x00000000
        /*09a4*/ 	.word	0x00000000
        /*09a8*/ 	.short	0x010a
        /*09aa*/ 	.byte	0xff
	.zero		1


	//   ....[136]....
        /*09ac*/ 	.word	0x0000c080
        /*09b0*/ 	.word	0x00000000
        /*09b4*/ 	.word	0x000000c0
        /*09b8*/ 	.short	0x010a
        /*09ba*/ 	.byte	0xff
	.zero		1


	//   ....[137]....
        /*09bc*/ 	.word	0x0000c0d0
        /*09c0*/ 	.word	0x00000000
        /*09c4*/ 	.word	0x00000080
        /*09c8*/ 	.short	0x010a
        /*09ca*/ 	.byte	0xff
	.zero		1


	//   ....[138]....
        /*09cc*/ 	.word	0x0000c120
        /*09d0*/ 	.word	0x00000068
        /*09d4*/ 	.word	0x000000e0
        /*09d8*/ 	.short	0x010a
        /*09da*/ 	.byte	0xff
	.zero		1


	//   ....[139]....
        /*09dc*/ 	.word	0x0000c170
        /*09e0*/ 	.word	0x00000014
        /*09e4*/ 	.word	0x00000080
        /*09e8*/ 	.short	0x010a
        /*09ea*/ 	.byte	0xff
	.zero		1


	//   ....[140]....
        /*09ec*/ 	.word	0x0000c1c0
        /*09f0*/ 	.word	0x00000015
        /*09f4*/ 	.word	0x00000080
        /*09f8*/ 	.short	0x010a
        /*09fa*/ 	.byte	0xff
	.zero		1


	//   ....[141]....
        /*09fc*/ 	.word	0x0000c210
        /*0a00*/ 	.word	0x00000002
        /*0a04*/ 	.word	0x00000080
        /*0a08*/ 	.short	0x010a
        /*0a0a*/ 	.byte	0xff
	.zero		1


	//----- nvinfo : EIATTR_NUM_MBARRIERS
	.align		4
.L_47:
        /*0a0c*/ 	.byte	0x03, 0x38
        /*0a0e*/ 	.short	0x0024


	//----- nvinfo : EIATTR_EXIT_INSTR_OFFSETS
	.align		4
        /*0a10*/ 	.byte	0x04, 0x1c
        /*0a12*/ 	.short	(.L_49 - .L_48)


	//   ....[0]....
.L_48:
        /*0a14*/ 	.word	0x000031a0


	//   ....[1]....
        /*0a18*/ 	.word	0x000036b0


	//   ....[2]....
        /*0a1c*/ 	.word	0x00003710


	//   ....[3]....
        /*0a20*/ 	.word	0x00004d50


	//   ....[4]....
        /*0a24*/ 	.word	0x00006330


	//   ....[5]....
        /*0a28*/ 	.word	0x00006370


	//   ....[6]....
        /*0a2c*/ 	.word	0x0000b530


	//   ....[7]....
        /*0a30*/ 	.word	0x0000b5a0


	//   ....[8]....
        /*0a34*/ 	.word	0x0000b5d0


	//   ....[9]....
        /*0a38*/ 	.word	0x0000b650


	//----- nvinfo : EIATTR_MAX_THREADS
	.align		4
.L_49:
        /*0a3c*/ 	.byte	0x04, 0x05
        /*0a3e*/ 	.short	(.L_51 - .L_50)
.L_50:
        /*0a40*/ 	.word	0x00000100
        /*0a44*/ 	.word	0x00000001
        /*0a48*/ 	.word	0x00000001


	//----- nvinfo : EIATTR_CRS_STACK_SIZE
	.align		4
.L_51:
        /*0a4c*/ 	.byte	0x04, 0x1e
        /*0a4e*/ 	.short	(.L_53 - .L_52)
.L_52:
        /*0a50*/ 	.word	0x00000000


	//----- nvinfo : EIATTR_CBANK_PARAM_SIZE
	.align		4
.L_53:
        /*0a54*/ 	.byte	0x03, 0x19
        /*0a56*/ 	.short	0x0c00


	//----- nvinfo : EIATTR_PARAM_CBANK
	.align		4
        /*0a58*/ 	.byte	0x04, 0x0a
        /*0a5a*/ 	.short	(.L_55 - .L_54)
	.align		4
.L_54:
        /*0a5c*/ 	.word	index@(.nv.constant0._ZN7cutlass13device_kernelINS_4gemm6kernel13GemmUniversalIN4cute5tupleIJiiiiEEENS1_10collective13CollectiveMmaINS1_46MainloopSm100TmaUmmaWarpSpecializedBlockScaledILi8ELi2ELi2ENS5_IJNS4_1CILi2EEENSA_ILi4EEENSA_ILi1EEEEEEEENS5_IJNSA_ILi128EEENSA_ILi64EEESG_EEENS5_IJNS_12float_e4m3_tENS_13float_ue8m0_tEEEENS5_IJNS5_IJlSD_lEEENS4_6LayoutINS5_IJNS5_IJNS5_IJNSA_ILi32EEESC_EEEiEEESQ_NS5_IJSD_iEEEEEENS5_IJNS5_IJNS5_IJNSA_ILi16EEESC_EEEiEEENS5_IJNS5_IJNSA_ILi0EEESD_EEENSA_ILi512EEEEEENS5_IJSW_iEEEEEEEEEEESL_S13_NS4_8TiledMMAINS4_8MMA_AtomIJNS4_21SM100_MMA_MXF8F6F4_SSISJ_SJ_fSK_Li128ELi64ELNS4_4UMMA5MajorE0ELS18_0ELNS17_7ScaleInE0ELS19_0EEEEEENSN_INS5_IJSD_SD_SD_EEENS5_IJSW_SW_SW_EEEEENS5_IJNS4_10UnderscoreES1F_S1F_EEEEENS5_IJNS4_23SM90_TMA_LOAD_MULTICASTES1I_EEENS5_IJNS4_14ComposedLayoutINS4_7SwizzleILi3ELi4ELi3EEENS4_18smem_ptr_flag_bitsILi8EEENSN_INS5_IJNSA_ILi8EEESG_EEENS5_IJSG_SD_EEEEEEENSN_INS5_IJNS5_IJNS5_IJSP_SD_EEENS5_IJSO_SD_EEEEEESD_NS5_IJSC_SD_EEEEEENS5_IJNS5_IJNS5_IJSU_SY_EEESX_EEESW_NS5_IJSD_SY_EEEEEEEEEEEvNS4_8identityES1J_S24_vS25_EENS_8epilogue10collective18CollectiveEpilogueINS27_23Sm100TmaWarpSpecializedILi3ELi2ELi16ELb1ELb0EEEJNS5_IJSH_SH_SG_EEENS5_IJNSN_ISH_SD_EENSN_INS5_IJST_SB_EEENS5_IJSD_SO_EEEEEEEENS_10bfloat16_tESM_S2I_SM_NS27_6fusion15FusionCallbacksIS2B_NS2J_17LinearCombinationIS2I_fS2I_fLNS_15FloatRoundStyleE2EEES2C_S2H_JEEENS4_5SM1004TMEM4LOAD26SM100_TMEM_LOAD_32dp32b16xENS4_13SM90_TMA_LOADENS1K_INS1L_ILi1ELi4ELi3EEENS1N_ILi16EEENSN_INS5_IJS1P_ST_EEENS5_IJST_SD_EEEEEEENS4_39AutoVectorizingCopyWithAssumedAlignmentILi128EEENS4_14SM90_TMA_STOREES2Z_S31_S31_EEEvvEEEEvNT_6ParamsE)
        /*0a60*/ 	.short	0x0380
        /*0a62*/ 	.short	0x0c00


	//----- nvinfo : EIATTR_SW_WAR
	.align		4
.L_55:
        /*0a64*/ 	.byte	0x04, 0x36
        /*0a66*/ 	.short	(.L_57 - .L_56)
.L_56:
        /*0a68*/ 	.word	0x00000008
.L_57:


//--------------------- .nv.callgraph             --------------------------
	.section	.nv.callgraph,"",@"SHT_CUDA_CALLGRAPH"
	.align	4
	.sectionentsize	8
	.align		4
        /*0000*/ 	.word	0x00000000
	.align		4
        /*0004*/ 	.word	0xffffffff
	.align		4
        /*0008*/ 	.word	index@(_ZN7cutlass13device_kernelINS_4gemm6kernel13GemmUniversalIN4cute5tupleIJiiiiEEENS1_10collective13CollectiveMmaINS1_46MainloopSm100TmaUmmaWarpSpecializedBlockScaledILi8ELi2ELi2ENS5_IJNS4_1CILi2EEENSA_ILi4EEENSA_ILi1EEEEEEEENS5_IJNSA_ILi128EEENSA_ILi64EEESG_EEENS5_IJNS_12float_e4m3_tENS_13float_ue8m0_tEEEENS5_IJNS5_IJlSD_lEEENS4_6LayoutINS5_IJNS5_IJNS5_IJNSA_ILi32EEESC_EEEiEEESQ_NS5_IJSD_iEEEEEENS5_IJNS5_IJNS5_IJNSA_ILi16EEESC_EEEiEEENS5_IJNS5_IJNSA_ILi0EEESD_EEENSA_ILi512EEEEEENS5_IJSW_iEEEEEEEEEEESL_S13_NS4_8TiledMMAINS4_8MMA_AtomIJNS4_21SM100_MMA_MXF8F6F4_SSISJ_SJ_fSK_Li128ELi64ELNS4_4UMMA5MajorE0ELS18_0ELNS17_7ScaleInE0ELS19_0EEEEEENSN_INS5_IJSD_SD_SD_EEENS5_IJSW_SW_SW_EEEEENS5_IJNS4_10UnderscoreES1F_S1F_EEEEENS5_IJNS4_23SM90_TMA_LOAD_MULTICASTES1I_EEENS5_IJNS4_14ComposedLayoutINS4_7SwizzleILi3ELi4ELi3EEENS4_18smem_ptr_flag_bitsILi8EEENSN_INS5_IJNSA_ILi8EEESG_EEENS5_IJSG_SD_EEEEEEENSN_INS5_IJNS5_IJNS5_IJSP_SD_EEENS5_IJSO_SD_EEEEEESD_NS5_IJSC_SD_EEEEEENS5_IJNS5_IJNS5_IJSU_SY_EEESX_EEESW_NS5_IJSD_SY_EEEEEEEEEEEvNS4_8identityES1J_S24_vS25_EENS_8epilogue10collective18CollectiveEpilogueINS27_23Sm100TmaWarpSpecializedILi3ELi2ELi16ELb1ELb0EEEJNS5_IJSH_SH_SG_EEENS5_IJNSN_ISH_SD_EENSN_INS5_IJST_SB_EEENS5_IJSD_SO_EEEEEEEENS_10bfloat16_tESM_S2I_SM_NS27_6fusion15FusionCallbacksIS2B_NS2J_17LinearCombinationIS2I_fS2I_fLNS_15FloatRoundStyleE2EEES2C_S2H_JEEENS4_5SM1004TMEM4LOAD26SM100_TMEM_LOAD_32dp32b16xENS4_13SM90_TMA_LOADENS1K_INS1L_ILi1ELi4ELi3EEENS1N_ILi16EEENSN_INS5_IJS1P_ST_EEENS5_IJST_SD_EEEEEEENS4_39AutoVectorizingCopyWithAssumedAlignmentILi128EEENS4_14SM90_TMA_STOREES2Z_S31_S31_EEEvvEEEEvNT_6ParamsE)
	.align		4
        /*000c*/ 	.word	index@(__assertfail)
	.align		4
        /*0010*/ 	.word	0x00000000
	.align		4
        /*0014*/ 	.word	0xfffffffe
	.align		4
        /*0018*/ 	.word	0x00000000
	.align		4
        /*001c*/ 	.word	0xfffffffd
	.align		4
        /*0020*/ 	.word	0x00000000
	.align		4
        /*0024*/ 	.word	0xfffffffc


//--------------------- .nv.constant4             --------------------------
	.section	.nv.constant4,"a",@progbits
	.align	8
	.align		8
.nv.constant4:
        /*0000*/ 	.dword	__assertfail
	.align		8
        /*0008*/ 	.dword	__unnamed_1
	.align		8
        /*0010*/ 	.dword	__unnamed_2
	.align		8
        /*0018*/ 	.dword	_ZN40_INTERNAL_9874be45_4_k_cu_887fdd0b_301484cuda3std3__45__cpo5beginE
	.align		8
        /*0020*/ 	.dword	_ZN40_INTERNAL_9874be45_4_k_cu_887fdd0b_301484cuda3std3__45__cpo3endE
	.align		8
        /*0028*/ 	.dword	_ZN40_INTERNAL_9874be45_4_k_cu_887fdd0b_301484cuda3std3__45__cpo6cbeginE
	.align		8
        /*0030*/ 	.dword	_ZN40_INTERNAL_9874be45_4_k_cu_887fdd0b_301484cuda3std3__45__cpo4cendE
	.align		8
        /*0038*/ 	.dword	_ZN40_INTERNAL_9874be45_4_k_cu_887fdd0b_301484cuda3std3__442_GLOBAL__N__9874be45_4_k_cu_887fdd0b_301486ignoreE
	.align		8
        /*0040*/ 	.dword	_ZN40_INTERNAL_9874be45_4_k_cu_887fdd0b_301484cuda3std3__419piecewise_constructE
	.align		8
        /*0048*/ 	.dword	_ZN40_INTERNAL_9874be45_4_k_cu_887fdd0b_301484cuda3std3__48in_placeE
	.align		8
        /*0050*/ 	.dword	_ZN40_INTERNAL_9874be45_4_k_cu_887fdd0b_301484cuda3std6ranges3__45__cpo4swapE
	.align		8
        /*0058*/ 	.dword	_ZN40_INTERNAL_9874be45_4_k_cu_887fdd0b_301484cuda3std6ranges3__45__cpo9iter_moveE
	.align		8
        /*0060*/ 	.dword	_ZN40_INTERNAL_9874be45_4_k_cu_887fdd0b_301484cute7productE
	.align		8
        /*0068*/ 	.dword	_ZN40_INTERNAL_9874be45_4_k_cu_887fdd0b_301484cute1_E
	.align		8
        /*0070*/ 	.dword	$str$25
	.align		8
        /*0078*/ 	.dword	$str$26
	.align		8
        /*0080*/ 	.dword	$str$27
	.align		8
        /*0088*/ 	.dword	$str$28


//--------------------- .text._ZN7cutlass13device_kernelINS_4gemm6kernel13GemmUniversalIN4cute5tupleIJiiiiEEENS1_10collective13CollectiveMmaINS1_46MainloopSm100TmaUmmaWarpSpecializedBlockScaledILi8ELi2ELi2ENS5_IJNS4_1CILi2EEENSA_ILi4EEENSA_ILi1EEEEEEEENS5_IJNSA_ILi128EEENSA_ILi64EEESG_EEENS5_IJNS_12float_e4m3_tENS_13float_ue8m0_tEEEENS5_IJNS5_IJlSD_lEEENS4_6LayoutINS5_IJNS5_IJNS5_IJNSA_ILi32EEESC_EEEiEEESQ_NS5_IJSD_iEEEEEENS5_IJNS5_IJNS5_IJNSA_ILi16EEESC_EEEiEEENS5_IJNS5_IJNSA_ILi0EEESD_EEENSA_ILi512EEEEEENS5_IJSW_iEEEEEEEEEEESL_S13_NS4_8TiledMMAINS4_8MMA_AtomIJNS4_21SM100_MMA_MXF8F6F4_SSISJ_SJ_fSK_Li128ELi64ELNS4_4UMMA5MajorE0ELS18_0ELNS17_7ScaleInE0ELS19_0EEEEEENSN_INS5_IJSD_SD_SD_EEENS5_IJSW_SW_SW_EEEEENS5_IJNS4_10UnderscoreES1F_S1F_EEEEENS5_IJNS4_23SM90_TMA_LOAD_MULTICASTES1I_EEENS5_IJNS4_14ComposedLayoutINS4_7SwizzleILi3ELi4ELi3EEENS4_18smem_ptr_flag_bitsILi8EEENSN_INS5_IJNSA_ILi8EEESG_EEENS5_IJSG_SD_EEEEEEENSN_INS5_IJNS5_IJNS5_IJSP_SD_EEENS5_IJSO_SD_EEEEEESD_NS5_IJSC_SD_EEEEEENS5_IJNS5_IJNS5_IJSU_SY_EEESX_EEESW_NS5_IJSD_SY_EEEEEEEEEEEvNS4_8identityES1J_S24_vS25_EENS_8epilogue10collective18CollectiveEpilogueINS27_23Sm100TmaWarpSpecializedILi3ELi2ELi16ELb1ELb0EEEJNS5_IJSH_SH_SG_EEENS5_IJNSN_ISH_SD_EENSN_INS5_IJST_SB_EEENS5_IJSD_SO_EEEEEEEENS_10bfloat16_tESM_S2I_SM_NS27_6fusion15FusionCallbacksIS2B_NS2J_17LinearCombinationIS2I_fS2I_fLNS_15FloatRoundStyleE2EEES2C_S2H_JEEENS4_5SM1004TMEM4LOAD26SM100_TMEM_LOAD_32dp32b16xENS4_13SM90_TMA_LOADENS1K_INS1L_ILi1ELi4ELi3EEENS1N_ILi16EEENSN_INS5_IJS1P_ST_EEENS5_IJST_SD_EEEEEEENS4_39AutoVectorizingCopyWithAssumedAlignmentILi128EEENS4_14SM90_TMA_STOREES2Z_S31_S31_EEEvvEEEEvNT_6ParamsE --------------------------
	.section	.text._ZN7cutlass13device_kernelINS_4gemm6kernel13GemmUniversalIN4cute5tupleIJiiiiEEENS1_10collective13CollectiveMmaINS1_46MainloopSm100TmaUmmaWarpSpecializedBlockScaledILi8ELi2ELi2ENS5_IJNS4_1CILi2EEENSA_ILi4EEENSA_ILi1EEEEEEEENS5_IJNSA_ILi128EEENSA_ILi64EEESG_EEENS5_IJNS_12float_e4m3_tENS_13float_ue8m0_tEEEENS5_IJNS5_IJlSD_lEEENS4_6LayoutINS5_IJNS5_IJNS5_IJNSA_ILi32EEESC_EEEiEEESQ_NS5_IJSD_iEEEEEENS5_IJNS5_IJNS5_IJNSA_ILi16EEESC_EEEiEEENS5_IJNS5_IJNSA_ILi0EEESD_EEENSA_ILi512EEEEEENS5_IJSW_iEEEEEEEEEEESL_S13_NS4_8TiledMMAINS4_8MMA_AtomIJNS4_21SM100_MMA_MXF8F6F4_SSISJ_SJ_fSK_Li128ELi64ELNS4_4UMMA5MajorE0ELS18_0ELNS17_7ScaleInE0ELS19_0EEEEEENSN_INS5_IJSD_SD_SD_EEENS5_IJSW_SW_SW_EEEEENS5_IJNS4_10UnderscoreES1F_S1F_EEEEENS5_IJNS4_23SM90_TMA_LOAD_MULTICASTES1I_EEENS5_IJNS4_14ComposedLayoutINS4_7SwizzleILi3ELi4ELi3EEENS4_18smem_ptr_flag_bitsILi8EEENSN_INS5_IJNSA_ILi8EEESG_EEENS5_IJSG_SD_EEEEEEENSN_INS5_IJNS5_IJNS5_IJSP_SD_EEENS5_IJSO_SD_EEEEEESD_NS5_IJSC_SD_EEEEEENS5_IJNS5_IJNS5_IJSU_SY_EEESX_EEESW_NS5_IJSD_SY_EEEEEEEEEEEvNS4_8identityES1J_S24_vS25_EENS_8epilogue10collective18CollectiveEpilogueINS27_23Sm100TmaWarpSpecializedILi3ELi2ELi16ELb1ELb0EEEJNS5_IJSH_SH_SG_EEENS5_IJNSN_ISH_SD_EENSN_INS5_IJST_SB_EEENS5_IJSD_SO_EEEEEEEENS_10bfloat16_tESM_S2I_SM_NS27_6fusion15FusionCallbacksIS2B_NS2J_17LinearCombinationIS2I_fS2I_fLNS_15FloatRoundStyleE2EEES2C_S2H_JEEENS4_5SM1004TMEM4LOAD26SM100_TMEM_LOAD_32dp32b16xENS4_13SM90_TMA_LOADENS1K_INS1L_ILi1ELi4ELi3EEENS1N_ILi16EEENSN_INS5_IJS1P_ST_EEENS5_IJST_SD_EEEEEEENS4_39AutoVectorizingCopyWithAssumedAlignmentILi128EEENS4_14SM90_TMA_STOREES2Z_S31_S31_EEEvvEEEEvNT_6ParamsE,"ax",@progbits
	.align	128
.text._ZN7cutlass13device_kernelINS_4gemm6kernel13GemmUniversalIN4cute5tupleIJiiiiEEENS1_10collective13CollectiveMmaINS1_46MainloopSm100TmaUmmaWarpSpecializedBlockScaledILi8ELi2ELi2ENS5_IJNS4_1CILi2EEENSA_ILi4EEENSA_ILi1EEEEEEEENS5_IJNSA_ILi128EEENSA_ILi64EEESG_EEENS5_IJNS_12float_e4m3_tENS_13float_ue8m0_tEEEENS5_IJNS5_IJlSD_lEEENS4_6LayoutINS5_IJNS5_IJNS5_IJNSA_ILi32EEESC_EEEiEEESQ_NS5_IJSD_iEEEEEENS5_IJNS5_IJNS5_IJNSA_ILi16EEESC_EEEiEEENS5_IJNS5_IJNSA_ILi0EEESD_EEENSA_ILi512EEEEEENS5_IJSW_iEEEEEEEEEEESL_S13_NS4_8TiledMMAINS4_8MMA_AtomIJNS4_21SM100_MMA_MXF8F6F4_SSISJ_SJ_fSK_Li128ELi64ELNS4_4UMMA5MajorE0ELS18_0ELNS17_7ScaleInE0ELS19_0EEEEEENSN_INS5_IJSD_SD_SD_EEENS5_IJSW_SW_SW_EEEEENS5_IJNS4_10UnderscoreES1F_S1F_EEEEENS5_IJNS4_23SM90_TMA_LOAD_MULTICASTES1I_EEENS5_IJNS4_14ComposedLayoutINS4_7SwizzleILi3ELi4ELi3EEENS4_18smem_ptr_flag_bitsILi8EEENSN_INS5_IJNSA_ILi8EEESG_EEENS5_IJSG_SD_EEEEEEENSN_INS5_IJNS5_IJNS5_IJSP_SD_EEENS5_IJSO_SD_EEEEEESD_NS5_IJSC_SD_EEEEEENS5_IJNS5_IJNS5_IJSU_SY_EEESX_EEESW_NS5_IJSD_SY_EEEEEEEEEEEvNS4_8identityES1J_S24_vS25_EENS_8epilogue10collective18CollectiveEpilogueINS27_23Sm100TmaWarpSpecializedILi3ELi2ELi16ELb1ELb0EEEJNS5_IJSH_SH_SG_EEENS5_IJNSN_ISH_SD_EENSN_INS5_IJST_SB_EEENS5_IJSD_SO_EEEEEEEENS_10bfloat16_tESM_S2I_SM_NS27_6fusion15FusionCallbacksIS2B_NS2J_17LinearCombinationIS2I_fS2I_fLNS_15FloatRoundStyleE2EEES2C_S2H_JEEENS4_5SM1004TMEM4LOAD26SM100_TMEM_LOAD_32dp32b16xENS4_13SM90_TMA_LOADENS1K_INS1L_ILi1ELi4ELi3EEENS1N_ILi16EEENSN_INS5_IJS1P_ST_EEENS5_IJST_SD_EEEEEEENS4_39AutoVectorizingCopyWithAssumedAlignmentILi128EEENS4_14SM90_TMA_STOREES2Z_S31_S31_EEEvvEEEEvNT_6ParamsE:
        .type           _ZN7cutlass13device_kernelINS_4gemm6kernel13GemmUniversalIN4cute5tupleIJiiiiEEENS1_10collective13CollectiveMmaINS1_46MainloopSm100TmaUmmaWarpSpecializedBlockScaledILi8ELi2ELi2ENS5_IJNS4_1CILi2EEENSA_ILi4EEENSA_ILi1EEEEEEEENS5_IJNSA_ILi128EEENSA_ILi64EEESG_EEENS5_IJNS_12float_e4m3_tENS_13float_ue8m0_tEEEENS5_IJNS5_IJlSD_lEEENS4_6LayoutINS5_IJNS5_IJNS5_IJNSA_ILi32EEESC_EEEiEEESQ_NS5_IJSD_iEEEEEENS5_IJNS5_IJNS5_IJNSA_ILi16EEESC_EEEiEEENS5_IJNS5_IJNSA_ILi0EEESD_EEENSA_ILi512EEEEEENS5_IJSW_iEEEEEEEEEEESL_S13_NS4_8TiledMMAINS4_8MMA_AtomIJNS4_21SM100_MMA_MXF8F6F4_SSISJ_SJ_fSK_Li128ELi64ELNS4_4UMMA5MajorE0ELS18_0ELNS17_7ScaleInE0ELS19_0EEEEEENSN_INS5_IJSD_SD_SD_EEENS5_IJSW_SW_SW_EEEEENS5_IJNS4_10UnderscoreES1F_S1F_EEEEENS5_IJNS4_23SM90_TMA_LOAD_MULTICASTES1I_EEENS5_IJNS4_14ComposedLayoutINS4_7SwizzleILi3ELi4ELi3EEENS4_18smem_ptr_flag_bitsILi8EEENSN_INS5_IJNSA_ILi8EEESG_EEENS5_IJSG_SD_EEEEEEENSN_INS5_IJNS5_IJNS5_IJSP_SD_EEENS5_IJSO_SD_EEEEEESD_NS5_IJSC_SD_EEEEEENS5_IJNS5_IJNS5_IJSU_SY_EEESX_EEESW_NS5_IJSD_SY_EEEEEEEEEEEvNS4_8identityES1J_S24_vS25_EENS_8epilogue10collective18CollectiveEpilogueINS27_23Sm100TmaWarpSpecializedILi3ELi2ELi16ELb1ELb0EEEJNS5_IJSH_SH_SG_EEENS5_IJNSN_ISH_SD_EENSN_INS5_IJST_SB_EEENS5_IJSD_SO_EEEEEEEENS_10bfloat16_tESM_S2I_SM_NS27_6fusion15FusionCallbacksIS2B_NS2J_17LinearCombinationIS2I_fS2I_fLNS_15FloatRoundStyleE2EEES2C_S2H_JEEENS4_5SM1004TMEM4LOAD26SM100_TMEM_LOAD_32dp32b16xENS4_13SM90_TMA_LOADENS1K_INS1L_ILi1ELi4ELi3EEENS1N_ILi16EEENSN_INS5_IJS1P_ST_EEENS5_IJST_SD_EEEEEEENS4_39AutoVectorizingCopyWithAssumedAlignmentILi128EEENS4_14SM90_TMA_STOREES2Z_S31_S31_EEEvvEEEEvNT_6ParamsE,@function
        .size           _ZN7cutlass13device_kernelINS_4gemm6kernel13GemmUniversalIN4cute5tupleIJiiiiEEENS1_10collective13CollectiveMmaINS1_46MainloopSm100TmaUmmaWarpSpecializedBlockScaledILi8ELi2ELi2ENS5_IJNS4_1CILi2EEENSA_ILi4EEENSA_ILi1EEEEEEEENS5_IJNSA_ILi128EEENSA_ILi64EEESG_EEENS5_IJNS_12float_e4m3_tENS_13float_ue8m0_tEEEENS5_IJNS5_IJlSD_lEEENS4_6LayoutINS5_IJNS5_IJNS5_IJNSA_ILi32EEESC_EEEiEEESQ_NS5_IJSD_iEEEEEENS5_IJNS5_IJNS5_IJNSA_ILi16EEESC_EEEiEEENS5_IJNS5_IJNSA_ILi0EEESD_EEENSA_ILi512EEEEEENS5_IJSW_iEEEEEEEEEEESL_S13_NS4_8TiledMMAINS4_8MMA_AtomIJNS4_21SM100_MMA_MXF8F6F4_SSISJ_SJ_fSK_Li128ELi64ELNS4_4UMMA5MajorE0ELS18_0ELNS17_7ScaleInE0ELS19_0EEEEEENSN_INS5_IJSD_SD_SD_EEENS5_IJSW_SW_SW_EEEEENS5_IJNS4_10UnderscoreES1F_S1F_EEEEENS5_IJNS4_23SM90_TMA_LOAD_MULTICASTES1I_EEENS5_IJNS4_14ComposedLayoutINS4_7SwizzleILi3ELi4ELi3EEENS4_18smem_ptr_flag_bitsILi8EEENSN_INS5_IJNSA_ILi8EEESG_EEENS5_IJSG_SD_EEEEEEENSN_INS5_IJNS5_IJNS5_IJSP_SD_EEENS5_IJSO_SD_EEEEEESD_NS5_IJSC_SD_EEEEEENS5_IJNS5_IJNS5_IJSU_SY_EEESX_EEESW_NS5_IJSD_SY_EEEEEEEEEEEvNS4_8identityES1J_S24_vS25_EENS_8epilogue10collective18CollectiveEpilogueINS27_23Sm100TmaWarpSpecializedILi3ELi2ELi16ELb1ELb0EEEJNS5_IJSH_SH_SG_EEENS5_IJNSN_ISH_SD_EENSN_INS5_IJST_SB_EEENS5_IJSD_SO_EEEEEEEENS_10bfloat16_tESM_S2I_SM_NS27_6fusion15FusionCallbacksIS2B_NS2J_17LinearCombinationIS2I_fS2I_fLNS_15FloatRoundStyleE2EEES2C_S2H_JEEENS4_5SM1004TMEM4LOAD26SM100_TMEM_LOAD_32dp32b16xENS4_13SM90_TMA_LOADENS1K_INS1L_ILi1ELi4ELi3EEENS1N_ILi16EEENSN_INS5_IJS1P_ST_EEENS5_IJST_SD_EEEEEEENS4_39AutoVectorizingCopyWithAssumedAlignmentILi128EEENS4_14SM90_TMA_STOREES2Z_S31_S31_EEEvvEEEEvNT_6ParamsE,(.L_x_208 - _ZN7cutlass13device_kernelINS_4gemm6kernel13GemmUniversalIN4cute5tupleIJiiiiEEENS1_10collective13CollectiveMmaINS1_46MainloopSm100TmaUmmaWarpSpecializedBlockScaledILi8ELi2ELi2ENS5_IJNS4_1CILi2EEENSA_ILi4EEENSA_ILi1EEEEEEEENS5_IJNSA_ILi128EEENSA_ILi64EEESG_EEENS5_IJNS_12float_e4m3_tENS_13float_ue8m0_tEEEENS5_IJNS5_IJlSD_lEEENS4_6LayoutINS5_IJNS5_IJNS5_IJNSA_ILi32EEESC_EEEiEEESQ_NS5_IJSD_iEEEEEENS5_IJNS5_IJNS5_IJNSA_ILi16EEESC_EEEiEEENS5_IJNS5_IJNSA_ILi0EEESD_EEENSA_ILi512EEEEEENS5_IJSW_iEEEEEEEEEEESL_S13_NS4_8TiledMMAINS4_8MMA_AtomIJNS4_21SM100_MMA_MXF8F6F4_SSISJ_SJ_fSK_Li128ELi64ELNS4_4UMMA5MajorE0ELS18_0ELNS17_7ScaleInE0ELS19_0EEEEEENSN_INS5_IJSD_SD_SD_EEENS5_IJSW_SW_SW_EEEEENS5_IJNS4_10UnderscoreES1F_S1F_EEEEENS5_IJNS4_23SM90_TMA_LOAD_MULTICASTES1I_EEENS5_IJNS4_14ComposedLayoutINS4_7SwizzleILi3ELi4ELi3EEENS4_18smem_ptr_flag_bitsILi8EEENSN_INS5_IJNSA_ILi8EEESG_EEENS5_IJSG_SD_EEEEEEENSN_INS5_IJNS5_IJNS5_IJSP_SD_EEENS5_IJSO_SD_EEEEEESD_NS5_IJSC_SD_EEEEEENS5_IJNS5_IJNS5_IJSU_SY_EEESX_EEESW_NS5_IJSD_SY_EEEEEEEEEEEvNS4_8identityES1J_S24_vS25_EENS_8epilogue10collective18CollectiveEpilogueINS27_23Sm100TmaWarpSpecializedILi3ELi2ELi16ELb1ELb0EEEJNS5_IJSH_SH_SG_EEENS5_IJNSN_ISH_SD_EENSN_INS5_IJST_SB_EEENS5_IJSD_SO_EEEEEEEENS_10bfloat16_tESM_S2I_SM_NS27_6fusion15FusionCallbacksIS2B_NS2J_17LinearCombinationIS2I_fS2I_fLNS_15FloatRoundStyleE2EEES2C_S2H_JEEENS4_5SM1004TMEM4LOAD26SM100_TMEM_LOAD_32dp32b16xENS4_13SM90_TMA_LOADENS1K_INS1L_ILi1ELi4ELi3EEENS1N_ILi16EEENSN_INS5_IJS1P_ST_EEENS5_IJST_SD_EEEEEEENS4_39AutoVectorizingCopyWithAssumedAlignmentILi128EEENS4_14SM90_TMA_STOREES2Z_S31_S31_EEEvvEEEEvNT_6ParamsE)
        .other          _ZN7cutlass13device_kernelINS_4gemm6kernel13GemmUniversalIN4cute5tupleIJiiiiEEENS1_10collective13CollectiveMmaINS1_46MainloopSm100TmaUmmaWarpSpecializedBlockScaledILi8ELi2ELi2ENS5_IJNS4_1CILi2EEENSA_ILi4EEENSA_ILi1EEEEEEEENS5_IJNSA_ILi128EEENSA_ILi64EEESG_EEENS5_IJNS_12float_e4m3_tENS_13float_ue8m0_tEEEENS5_IJNS5_IJlSD_lEEENS4_6LayoutINS5_IJNS5_IJNS5_IJNSA_ILi32EEESC_EEEiEEESQ_NS5_IJSD_iEEEEEENS5_IJNS5_IJNS5_IJNSA_ILi16EEESC_EEEiEEENS5_IJNS5_IJNSA_ILi0EEESD_EEENSA_ILi512EEEEEENS5_IJSW_iEEEEEEEEEEESL_S13_NS4_8TiledMMAINS4_8MMA_AtomIJNS4_21SM100_MMA_MXF8F6F4_SSISJ_SJ_fSK_Li128ELi64ELNS4_4UMMA5MajorE0ELS18_0ELNS17_7ScaleInE0ELS19_0EEEEEENSN_INS5_IJSD_SD_SD_EEENS5_IJSW_SW_SW_EEEEENS5_IJNS4_10UnderscoreES1F_S1F_EEEEENS5_IJNS4_23SM90_TMA_LOAD_MULTICASTES1I_EEENS5_IJNS4_14ComposedLayoutINS4_7SwizzleILi3ELi4ELi3EEENS4_18smem_ptr_flag_bitsILi8EEENSN_INS5_IJNSA_ILi8EEESG_EEENS5_IJSG_SD_EEEEEEENSN_INS5_IJNS5_IJNS5_IJSP_SD_EEENS5_IJSO_SD_EEEEEESD_NS5_IJSC_SD_EEEEEENS5_IJNS5_IJNS5_IJSU_SY_EEESX_EEESW_NS5_IJSD_SY_EEEEEEEEEEEvNS4_8identityES1J_S24_vS25_EENS_8epilogue10collective18CollectiveEpilogueINS27_23Sm100TmaWarpSpecializedILi3ELi2ELi16ELb1ELb0EEEJNS5_IJSH_SH_SG_EEENS5_IJNSN_ISH_SD_EENSN_INS5_IJST_SB_EEENS5_IJSD_SO_EEEEEEEENS_10bfloat16_tESM_S2I_SM_NS27_6fusion15FusionCallbacksIS2B_NS2J_17LinearCombinationIS2I_fS2I_fLNS_15FloatRoundStyleE2EEES2C_S2H_JEEENS4_5SM1004TMEM4LOAD26SM100_TMEM_LOAD_32dp32b16xENS4_13SM90_TMA_LOADENS1K_INS1L_ILi1ELi4ELi3EEENS1N_ILi16EEENSN_INS5_IJS1P_ST_EEENS5_IJST_SD_EEEEEEENS4_39AutoVectorizingCopyWithAssumedAlignmentILi128EEENS4_14SM90_TMA_STOREES2Z_S31_S31_EEEvvEEEEvNT_6ParamsE,@"STO_CUDA_ENTRY STV_DEFAULT"
_ZN7cutlass13device_kernelINS_4gemm6kernel13GemmUniversalIN4cute5tupleIJiiiiEEENS1_10collective13CollectiveMmaINS1_46MainloopSm100TmaUmmaWarpSpecializedBlockScaledILi8ELi2ELi2ENS5_IJNS4_1CILi2EEENSA_ILi4EEENSA_ILi1EEEEEEEENS5_IJNSA_ILi128EEENSA_ILi64EEESG_EEENS5_IJNS_12float_e4m3_tENS_13float_ue8m0_tEEEENS5_IJNS5_IJlSD_lEEENS4_6LayoutINS5_IJNS5_IJNS5_IJNSA_ILi32EEESC_EEEiEEESQ_NS5_IJSD_iEEEEEENS5_IJNS5_IJNS5_IJNSA_ILi16EEESC_EEEiEEENS5_IJNS5_IJNSA_ILi0EEESD_EEENSA_ILi512EEEEEENS5_IJSW_iEEEEEEEEEEESL_S13_NS4_8TiledMMAINS4_8MMA_AtomIJNS4_21SM100_MMA_MXF8F6F4_SSISJ_SJ_fSK_Li128ELi64ELNS4_4UMMA5MajorE0ELS18_0ELNS17_7ScaleInE0ELS19_0EEEEEENSN_INS5_IJSD_SD_SD_EEENS5_IJSW_SW_SW_EEEEENS5_IJNS4_10UnderscoreES1F_S1F_EEEEENS5_IJNS4_23SM90_TMA_LOAD_MULTICASTES1I_EEENS5_IJNS4_14ComposedLayoutINS4_7SwizzleILi3ELi4ELi3EEENS4_18smem_ptr_flag_bitsILi8EEENSN_INS5_IJNSA_ILi8EEESG_EEENS5_IJSG_SD_EEEEEEENSN_INS5_IJNS5_IJNS5_IJSP_SD_EEENS5_IJSO_SD_EEEEEESD_NS5_IJSC_SD_EEEEEENS5_IJNS5_IJNS5_IJSU_SY_EEESX_EEESW_NS5_IJSD_SY_EEEEEEEEEEEvNS4_8identityES1J_S24_vS25_EENS_8epilogue10collective18CollectiveEpilogueINS27_23Sm100TmaWarpSpecializedILi3ELi2ELi16ELb1ELb0EEEJNS5_IJSH_SH_SG_EEENS5_IJNSN_ISH_SD_EENSN_INS5_IJST_SB_EEENS5_IJSD_SO_EEEEEEEENS_10bfloat16_tESM_S2I_SM_NS27_6fusion15FusionCallbacksIS2B_NS2J_17LinearCombinationIS2I_fS2I_fLNS_15FloatRoundStyleE2EEES2C_S2H_JEEENS4_5SM1004TMEM4LOAD26SM100_TMEM_LOAD_32dp32b16xENS4_13SM90_TMA_LOADENS1K_INS1L_ILi1ELi4ELi3EEENS1N_ILi16EEENSN_INS5_IJS1P_ST_EEENS5_IJST_SD_EEEEEEENS4_39AutoVectorizingCopyWithAssumedAlignmentILi128EEENS4_14SM90_TMA_STOREES2Z_S31_S31_EEEvvEEEEvNT_6ParamsE:
[----:B------:R-:W1:Y:S01]  /*0000*/  LDC R1, c[0x0][0x37c] ;  /* 0x0000df00ff017b82 */ /* 0x000e620000000800 */
[----:B------:R-:W2:Y:S01]  /*0010*/  S2R R85, SR_TID.X ;  /* 0x0000000000557919 */ /* 0x000ea20000002100 */
[----:B------:R-:W3:Y:S01]  /*0020*/  LDCU.64 UR12, c[0x0][0xc90] ;  /* 0x00019200ff0c77ac */ /* 0x000ee20008000a00 */
[----:B------:R-:W-:Y:S02]  /*0030*/  PRMT R89, RZ, 0x7610, R89 ;  /* 0x00007610ff597816 */ /* 0x000fe40000000059 */
[----:B------:R-:W-:Y:S02]  /*0040*/  ELECT P4, URZ, PT ;  /* 0x0000000000ff782f */ /* 0x000fe40003880000 */
[----:B---3--:R-:W-:-:S04]  /*0050*/  ISETP.NE.U32.AND P0, PT, RZ, UR12, PT ;  /* 0x0000000cff007c0c */ /* 0x008fc8000bf05070 */
[----:B------:R-:W-:Y:S02]  /*0060*/  ISETP.NE.AND.EX P1, PT, RZ, UR13, PT, P0 ;  /* 0x0000000dff007c0c */ /* 0x000fe4000bf25300 */
[----:B--2---:R-:W-:-:S05]  /*0070*/  SHF.R.U32.HI R90, RZ, 0x5, R85 ;  /* 0x00000005ff5a7819 */ /* 0x004fca0000011655 */
[----:B------:R-:W2:Y:S02]  /*0080*/  SHFL.IDX PT, R0, R90, RZ, 0x1f ;  /* 0x00001fff5a007589 */ /* 0x000ea400000e0000 */
[----:B--2---:R-:W-:-:S04]  /*0090*/  R2UR UR21, R0 ;  /* 0x00000000001572ca */ /* 0x004fc800000e0000 */
[----:B-1----:R-:W-:Y:S05]  /*00a0*/  @P1 BRA `(.L_x_0) ;  /* 0x0000000000301947 */ /* 0x002fea0003800000 */
[----:B------:R-:W1:Y:S02]  /*00b0*/  LDCU.64 UR4, c[0x0][0xc88] ;  /* 0x00019100ff0477ac */ /* 0x000e640008000a00 */
[----:B-1----:R-:W-:-:S04]  /*00c0*/  UISETP.NE.U32.AND UP0, UPT, UR4, URZ, UPT ;  /* 0x000000ff0400728c */ /* 0x002fc8000bf05070 */
[----:B------:R-:W-:-:S09]  /*00d0*/  UISETP.NE.AND.EX UP0, UPT, UR5, URZ, UPT, UP0 ;  /* 0x000000ff0500728c */ /* 0x000fd2000bf05300 */
[----:B------:R-:W-:Y:S05]  /*00e0*/  BRA.U !UP0, `(.L_x_1) ;  /* 0x0000000108147547 */ /* 0x000fea000b800000 */
[----:B------:R-:W1:Y:S01]  /*00f0*/  LDC.64 R2, c[0x0][0xc88] ;  /* 0x00032200ff027b82 */ /* 0x000e620000000a00 */
[----:B------:R-:W1:Y:S02]  /*0100*/  LDCU.64 UR4, c[0x0][0x358] ;  /* 0x00006b00ff0477ac */ /* 0x000e640008000a00 */
[----:B-1----:R1:W5:Y:S01]  /*0110*/  LDG.E R45, desc[UR4][R2.64] ;  /* 0x00000004022d7981 */ /* 0x002362000c1e1900 */
[----:B------:R-:W-:Y:S01]  /*0120*/  HFMA2 R89, -RZ, RZ, 0, 5.9604644775390625e-08 ;  /* 0x00000001ff597431 */ /* 0x000fe200000001ff */
[----:B------:R-:W-:Y:S05]  /*0130*/  BRA `(.L_x_0) ;  /* 0x00000000000c7947 */ /* 0x000fea0003800000 */
.L_x_1:
[----:B------:R-:W1:Y:S01]  /*0140*/  LDCU UR4, c[0x0][0xc80] ;  /* 0x00019000ff0477ac */ /* 0x000e620008000800 */
[----:B------:R-:W-:Y:S01]  /*0150*/  HFMA2 R89, -RZ, RZ, 0, 5.9604644775390625e-08 ;  /* 0x00000001ff597431 */ /* 0x000fe200000001ff */
[----:B-1----:R-:W-:-:S07]  /*0160*/  MOV R45, UR4 ;  /* 0x00000004002d7c02 */ /* 0x002fce0008000f00 */
.L_x_0:
[----:B------:R-:W2:Y:S02]  /*0170*/  LDCU.64 UR4, c[0x0][0xcb0] ;  /* 0x00019600ff0477ac */ /* 0x000ea40008000a00 */
[----:B--2---:R-:W-:-:S04]  /*0180*/  UISETP.NE.U32.AND UP0, UPT, UR4, URZ, UPT ;  /* 0x000000ff0400728c */ /* 0x004fc8000bf05070 */
[----:B------:R-:W-:-:S09]  /*0190*/  UISETP.NE.AND.EX UP0, UPT, UR5, URZ, UPT, UP0 ;  /* 0x000000ff0500728c */ /* 0x000fd2000bf05300 */
[----:B------:R-:W-:Y:S05]  /*01a0*/  BRA.U UP0, `(.L_x_2) ;  /* 0x0000000100287547 */ /* 0x000fea000b800000 */
[----:B------:R-:W2:Y:S02]  /*01b0*/  LDCU.64 UR4, c[0x0][0xca8] ;  /* 0x00019500ff0477ac */ /* 0x000ea40008000a00 */
[----:B--2---:R-:W-:-:S04]  /*01c0*/  UISETP.NE.U32.AND UP0, UPT, UR4, URZ, UPT ;  /* 0x000000ff0400728c */ /* 0x004fc8000bf05070 */
[----:B------:R-:W-:-:S09]  /*01d0*/  UISETP.NE.AND.EX UP0, UPT, UR5, URZ, UPT, UP0 ;  /* 0x000000ff0500728c */ /* 0x000fd2000bf05300 */
[----:B------:R-:W-:Y:S05]  /*01e0*/  BRA.U !UP0, `(.L_x_3) ;  /* 0x0000000108107547 */ /* 0x000fea000b800000 */
[----:B-1----:R-:W1:Y:S01]  /*01f0*/  LDC.64 R2, c[0x0][0xca8] ;  /* 0x00032a00ff027b82 */ /* 0x002e620000000a00 */
[----:B------:R-:W1:Y:S02]  /*0200*/  LDCU.64 UR4, c[0x0][0x358] ;  /* 0x00006b00ff0477ac */ /* 0x000e640008000a00 */
[----:B-1----:R2:W5:Y:S01]  /*0210*/  LDG.E R43, desc[UR4][R2.64] ;  /* 0x00000004022b7981 */ /* 0x002562000c1e1900 */
[----:B------:R-:W-:Y:S05]  /*0220*/  BRA `(.L_x_2) ;  /* 0x0000000000087947 */ /* 0x000fea0003800000 */
.L_x_3:
[----:B------:R-:W2:Y:S02]  /*0230*/  LDCU UR4, c[0x0][0xca0] ;  /* 0x00019400ff0477ac */ /* 0x000ea40008000800 */
[----:B--2---:R-:W-:Y:S02]  /*0240*/  MOV R43, UR4 ;  /* 0x00000004002b7c02 */ /* 0x004fe40008000f00 */
.L_x_2:
[----:B------:R-:W-:Y:S01]  /*0250*/  IMAD.U32 R0, RZ, RZ, UR21 ;  /* 0x00000015ff007e24 */ /* 0x000fe2000f8e00ff */
[----:B------:R-:W-:Y:S04]  /*0260*/  BSSY.RECONVERGENT B0, `(.L_x_4) ;  /* 0x0000012000007945 */ /* 0x000fe80003800200 */
[C---:B------:R-:W-:Y:S02]  /*0270*/  ISETP.NE.OR P2, PT, R0.reuse, 0x1, !P4 ;  /* 0x000000010000780c */ /* 0x040fe40006745670 */
[----:B------:R-:W-:-:S11]  /*0280*/  ISETP.NE.OR P1, PT, R0, 0x3, !P4 ;  /* 0x000000030000780c */ /* 0x000fd60006725670 */
[----:B------:R-:W-:Y:S05]  /*0290*/  @P2 BRA `(.L_x_5) ;  /* 0x0000000000382947 */ /* 0x000fea0003800000 */
[----:B------:R-:W3:Y:S02]  /*02a0*/  LDCU.64 UR4, c[0x0][0x348] ;  /* 0x00006900ff0477ac */ /* 0x000ee40008000a00 */
[----:B---3--:R-:W-:Y:S02]  /*02b0*/  UIADD3 UR10, UP3, UPT, UR4, 0x80, URZ ;  /* 0x00000080040a7890 */ /* 0x008fe4000ff7e0ff */
[----:B------:R-:W-:Y:S02]  /*02c0*/  UIADD3 UR8, UP2, UPT, UR4, 0x180, URZ ;  /* 0x0000018004087890 */ /* 0x000fe4000ff5e0ff */
[----:B------:R-:W-:Y:S02]  /*02d0*/  UIADD3 UR6, UP1, UPT, UR4, 0x280, URZ ;  /* 0x0000028004067890 */ /* 0x000fe4000ff3e0ff */
[----:B------:R-:W-:Y:S02]  /*02e0*/  UIADD3 UR4, UP0, UPT, UR4, 0x380, URZ ;  /* 0x0000038004047890 */ /* 0x000fe4000ff1e0ff */
[----:B------:R-:W-:-:S02]  /*02f0*/  UIADD3.X UR11, UPT, UPT, URZ, UR5, URZ, UP3, !UPT ;  /* 0x00000005ff0b7290 */ /* 0x000fc40009ffe4ff */
[----:B------:R-:W-:Y:S02]  /*0300*/  UIADD3.X UR9, UPT, UPT, URZ, UR5, URZ, UP2, !UPT ;  /* 0x00000005ff097290 */ /* 0x000fe400097fe4ff */
[----:B------:R-:W-:Y:S02]  /*0310*/  UIADD3.X UR7, UPT, UPT, URZ, UR5, URZ, UP1, !UPT ;  /* 0x00000005ff077290 */ /* 0x000fe40008ffe4ff */
[----:B------:R-:W-:-:S03]  /*0320*/  UIADD3.X UR5, UPT, UPT, URZ, UR5, URZ, UP0, !UPT ;  /* 0x00000005ff057290 */ /* 0x000fc600087fe4ff */
[----:B------:R3:W-:Y:S02]  /*0330*/  UTMACCTL.PF [UR10] ;  /* 0x000000000a0079b9 */ /* 0x0007e40008040000 */
[----:B------:R3:W-:Y:S02]  /*0340*/  UTMACCTL.PF [UR8] ;  /* 0x00000000080079b9 */ /* 0x0007e40008040000 */
[----:B------:R3:W-:Y:S02]  /*0350*/  UTMACCTL.PF [UR6] ;  /* 0x00000000060079b9 */ /* 0x0007e40008040000 */
[----:B------:R3:W-:Y:S02]  /*0360*/  UTMACCTL.PF [UR4] ;  /* 0x00000000040079b9 */ /* 0x0007e40008040000 */
[----:B---3--:R-:W-:Y:S01]  /*0370*/  NOP ;  /* 0x0000000000007918 */ /* 0x008fe20000000000 */
.L_x_5:
[----:B------:R-:W-:Y:S05]  /*0380*/  BSYNC.RECONVERGENT B0 ;  /* 0x0000000000007941 */ /* 0x000fea0003800200 */
.L_x_4:
[----:B------:R-:W-:Y:S04]  /*0390*/  BSSY.RECONVERGENT B0, `(.L_x_6) ;  /* 0x000000a000007945 */ /* 0x000fe80003800200 */
[----:B------:R-:W-:Y:S05]  /*03a0*/  @P1 BRA `(.L_x_7) ;  /* 0x0000000000201947 */ /* 0x000fea0003800000 */
[----:B------:R-:W3:Y:S02]  /*03b0*/  LDCU.64 UR4, c[0x0][0x348] ;  /* 0x00006900ff0477ac */ /* 0x000ee40008000a00 */
[----:B---3--:R-:W-:Y:S02]  /*03c0*/  UIADD3 UR6, UP1, UPT, UR4, 0x980, URZ ;  /* 0x0000098004067890 */ /* 0x008fe4000ff3e0ff */
[----:B------:R-:W-:Y:S02]  /*03d0*/  UIADD3 UR4, UP0, UPT, UR4, 0xa80, URZ ;  /* 0x00000a8004047890 */ /* 0x000fe4000ff1e0ff */
[----:B------:R-:W-:Y:S02]  /*03e0*/  UIADD3.X UR7, UPT, UPT, URZ, UR5, URZ, UP1, !UPT ;  /* 0x00000005ff077290 */ /* 0x000fe40008ffe4ff */
[----:B------:R-:W-:-:S07]  /*03f0*/  UIADD3.X UR5, UPT, UPT, URZ, UR5, URZ, UP0, !UPT ;  /* 0x00000005ff057290 */ /* 0x000fce00087fe4ff */
[----:B------:R3:W-:Y:S02]  /*0400*/  UTMACCTL.PF [UR6] ;  /* 0x00000000060079b9 */ /* 0x0007e40008040000 */
[----:B------:R3:W-:Y:S02]  /*0410*/  UTMACCTL.PF [UR4] ;  /* 0x00000000040079b9 */ /* 0x0007e40008040000 */
[----:B---3--:R-:W-:Y:S01]  /*0420*/  NOP ;  /* 0x0000000000007918 */ /* 0x008fe20000000000 */
.L_x_7:
[----:B------:R-:W-:Y:S05]  /*0430*/  BSYNC.RECONVERGENT B0 ;  /* 0x0000000000007941 */ /* 0x000fea0003800200 */
.L_x_6:
[----:B------:R-:W3:Y:S01]  /*0440*/  LDCU.64 UR4, c[0x0][0xc88] ;  /* 0x00019100ff0477ac */ /* 0x000ee20008000a00 */
[----:B------:R-:W-:Y:S01]  /*0450*/  ISETP.NE.AND.EX P0, PT, RZ, UR13, PT, P0 ;  /* 0x0000000dff007c0c */ /* 0x000fe2000bf05300 */
[----:B------:R-:W-:Y:S01]  /*0460*/  UPLOP3.LUT UP5, UPT, UPT, UPT, UPT, 0x80, 0x8 ;  /* 0x000000000008789c */ /* 0x000fe20003faf070 */
[----:B---3--:R-:W-:-:S04]  /*0470*/  ISETP.NE.U32.AND P1, PT, RZ, UR4, PT ;  /* 0x00000004ff007c0c */ /* 0x008fc8000bf25070 */
[----:B------:R-:W-:-:S13]  /*0480*/  ISETP.NE.AND.EX P1, PT, RZ, UR5, PT, P1 ;  /* 0x00000005ff007c0c */ /* 0x000fda000bf25310 */
[----:B------:R-:W-:Y:S05]  /*0490*/  @P1 BRA P0, `(.L_x_8) ;  /* 0x0000000000281947 */ /* 0x000fea0000000000 */
[----:B------:R-:W-:Y:S01]  /*04a0*/  UISETP.NE.U32.AND UP0, UPT, UR12, URZ, UPT ;  /* 0x000000ff0c00728c */ /* 0x000fe2000bf05070 */
[----:B-----5:R-:W-:Y:S01]  /*04b0*/  FSETP.NEU.AND P0, PT, R45, RZ, PT ;  /* 0x000000ff2d00720b */ /* 0x020fe20003f0d000 */
[----:B------:R-:W-:Y:S02]  /*04c0*/  UISETP.NE.U32.AND UP2, UPT, UR4, URZ, UPT ;  /* 0x000000ff0400728c */ /* 0x000fe4000bf45070 */
[----:B------:R-:W-:Y:S02]  /*04d0*/  UISETP.NE.AND.EX UP1, UPT, UR13, URZ, UPT, UP0 ;  /* 0x000000ff0d00728c */ /* 0x000fe4000bf25300 */
[----:B------:R-:W-:-:S04]  /*04e0*/  UISETP.NE.AND.EX UP0, UPT, UR5, URZ, UPT, UP2 ;  /* 0x000000ff0500728c */ /* 0x000fc8000bf05320 */
[----:B------:R-:W-:-:S04]  /*04f0*/  USEL UR4, URZ, 0xffffffff, UP0 ;  /* 0xffffffffff047887 */ /* 0x000fc80008000000 */
[----:B------:R-:W-:Y:S01]  /*0500*/  VOTEU.ANY UP0, P0 ;  /* 0x0000000000ff7886 */ /* 0x000fe20000000100 */
[----:B------:R-:W-:-:S04]  /*0510*/  @!UP1 USEL UR4, URZ, 0xffffffff, UP0 ;  /* 0xffffffffff049887 */ /* 0x000fc80008000000 */
[----:B------:R-:W-:-:S04]  /*0520*/  ULOP3.LUT UR4, UR4, 0x1, URZ, 0xc0, !UPT ;  /* 0x0000000104047892 */ /* 0x000fc8000f8ec0ff */
[----:B------:R-:W-:-:S11]  /*0530*/  UISETP.NE.U32.AND UP5, UPT, UR4, 0x1, UPT ;  /* 0x000000010400788c */ /* 0x000fd6000bfa5070 */
.L_x_8:
[----:B-12---:R-:W1:Y:S01]  /*0540*/  SHFL.IDX PT, R2, R90, RZ, 0x1f ;  /* 0x00001fff5a027589 */ /* 0x006e6200000e0000 */
[----:B------:R-:W-:-:S04]  /*0550*/  UISETP.NE.AND UP0, UPT, UR21, 0x2, UPT ;  /* 0x000000021500788c */ /* 0x000fc8000bf05270 */
[----:B------:R-:W-:Y:S01]  /*0560*/  USEL UR45, URZ, 0x1, UP0 ;  /* 0x00000001ff2d7887 */ /* 0x000fe20008000000 */
[----:B-1----:R-:W-:-:S13]  /*0570*/  ISETP.NE.AND P0, PT, R2, RZ, PT ;  /* 0x000000ff0200720c */ /* 0x002fda0003f05270 */
[----:B------:R-:W-:Y:S05]  /*0580*/  @P0 BRA `(.L_x_9) ;  /* 0x0000000000840947 */ /* 0x000fea0003800000 */
[----:B------:R-:W-:Y:S01]  /*0590*/  ELECT P0, URZ, PT ;  /* 0x0000000000ff782f */ /* 0x000fe20003800000 */
[----:B------:R-:W-:-:S12]  /*05a0*/  BSSY.RECONVERGENT B0, `(.L_x_9) ;  /* 0x000001f000007945 */ /* 0x000fd80003800200 */
[----:B------:R-:W-:Y:S05]  /*05b0*/  @!P0 BRA `(.L_x_10) ;  /* 0x0000000000748947 */ /* 0x000fea0003800000 */
[----:B------:R-:W1:Y:S01]  /*05c0*/  S2UR UR4, SR_CgaCtaId ;  /* 0x00000000000479c3 */ /* 0x000e620000008800 */
[----:B------:R-:W-:Y:S01]  /*05d0*/  UMOV UR5, 0x400 ;  /* 0x0000040000057882 */ /* 0x000fe20000000000 */
[----:B------:R-:W-:Y:S01]  /*05e0*/  UMOV UR8, 0x1 ;  /* 0x0000000100087882 */ /* 0x000fe20000000000 */
[----:B------:R-:W-:Y:S01]  /*05f0*/  UMOV UR6, 0x5 ;  /* 0x0000000500067882 */ /* 0x000fe20000000000 */
[----:B------:R-:W-:-:S04]  /*0600*/  UIADD3 UR8, UPT, UPT, -UR8, 0x100000, URZ ;  /* 0x0010000008087890 */ /* 0x000fc8000fffe1ff */
[----:B------:R-:W-:Y:S02]  /*0610*/  USHF.L.U32 UR9, UR8, 0xb, URZ ;  /* 0x0000000b08097899 */ /* 0x000fe400080006ff */
[----:B------:R-:W-:Y:S02]  /*0620*/  USHF.L.U32 UR8, UR8, 0x1, URZ ;  /* 0x0000000108087899 */ /* 0x000fe400080006ff */
[----:B------:R-:W-:-:S04]  /*0630*/  UIADD3 UR6, UPT, UPT, -UR6, 0x100000, URZ ;  /* 0x0010000006067890 */ /* 0x000fc8000fffe1ff */
[----:B------:R-:W-:Y:S02]  /*0640*/  USHF.L.U32 UR7, UR6, 0xb, URZ ;  /* 0x0000000b06077899 */ /* 0x000fe400080006ff */
[----:B------:R-:W-:Y:S02]  /*0650*/  USHF.L.U32 UR6, UR6, 0x1, URZ ;  /* 0x0000000106067899 */ /* 0x000fe400080006ff */
[----:B-1----:R-:W-:Y:S01]  /*0660*/  ULEA UR4, UR4, UR5, 0x18 ;  /* 0x0000000504047291 */ /* 0x002fe2000f8ec0ff */
[----:B------:R-:W1:Y:S11]  /*0670*/  FENCE.VIEW.ASYNC.S ;  /* 0x00000000000073c6 */ /* 0x000e760000000000 */
[----:B-1----:R1:W2:Y:S01]  /*0680*/  SYNCS.EXCH.64 URZ, [UR4], UR8 ;  /* 0x0000000804ff75b2 */ /* 0x0022a20008000100 */
[----:B------:R1:W3:Y:S01]  /*0690*/  SYNCS.EXCH.64 URZ, [UR4+0x40], UR6 ;  /* 0x0000400604ff75b2 */ /* 0x0002e20008000100 */
[----:B------:R1:W4:Y:S01]  /*06a0*/  SYNCS.EXCH.64 URZ, [UR4+0x8], UR8 ;  /* 0x0000080804ff75b2 */ /* 0x0003220008000100 */
[----:B------:R1:W1:Y:S01]  /*06b0*/  SYNCS.EXCH.64 URZ, [UR4+0x48], UR6 ;  /* 0x0000480604ff75b2 */ /* 0x0002620008000100 */
        /* <DEDUP_REMOVED lines=12> */
[----:B------:R-:W-:Y:S01]  /*0780*/  NOP ;  /* 0x0000000000007918 */ /* 0x000fe20000000000 */
.L_x_10:
[----:B-1----:R-:W-:Y:S05]  /*0790*/  BSYNC.RECONVERGENT B0 ;  /* 0x0000000000007941 */ /* 0x002fea0003800200 */
.L_x_9:
[----:B------:R-:W1:Y:S01]  /*07a0*/  SHFL.IDX PT, R2, R90, RZ, 0x1f ;  /* 0x00001fff5a027589 */ /* 0x000e6200000e0000 */
[----:B------:R-:W-:Y:S01]  /*07b0*/  NOP ;  /* 0x0000000000007918 */ /* 0x000fe20000000000 */
[----:B-1----:R-:W-:-:S13]  /*07c0*/  ISETP.NE.AND P0, PT, R2, 0x1, PT ;  /* 0x000000010200780c */ /* 0x002fda0003f05270 */
[----:B------:R-:W-:Y:S05]  /*07d0*/  @P0 BRA `(.L_x_11) ;  /* 0x0000000000500947 */ /* 0x000fea0003800000 */
        /* <DEDUP_REMOVED lines=9> */
[----:B------:R-:W-:Y:S01]  /*0870*/  USHF.L.U32 UR6, UR6, 0x1, URZ ;  /* 0x0000000106067899 */ /* 0x000fe200080006ff */
[----:B------:R-:W-:Y:S01]  /*0880*/  ELECT P0, URZ, PT ;  /* 0x0000000000ff782f */ /* 0x000fe20003800000 */
[----:B-1----:R-:W-:Y:S01]  /*0890*/  ULEA UR4, UR4, UR5, 0x18 ;  /* 0x0000000504047291 */ /* 0x002fe2000f8ec0ff */
[----:B------:R-:W1:Y:S11]  /*08a0*/  FENCE.VIEW.ASYNC.S ;  /* 0x00000000000073c6 */ /* 0x000e760000000000 */
[----:B-1----:R1:W1:Y:S01]  /*08b0*/  SYNCS.EXCH.64 URZ, [UR4+0x80], UR8 ;  /* 0x0000800804ff75b2 */ /* 0x0022620008000100 */
[----:B------:R1:W1:Y:S01]  /*08c0*/  SYNCS.EXCH.64 URZ, [UR4+0x98], UR6 ;  /* 0x0000980604ff75b2 */ /* 0x0002620008000100 */
[----:B------:R1:W1:Y:S01]  /*08d0*/  SYNCS.EXCH.64 URZ, [UR4+0x88], UR8 ;  /* 0x0000880804ff75b2 */ /* 0x0002620008000100 */
[----:B------:R1:W1:Y:S01]  /*08e0*/  SYNCS.EXCH.64 URZ, [UR4+0xa0], UR6 ;  /* 0x0000a00604ff75b2 */ /* 0x0002620008000100 */
[----:B------:R1:W1:Y:S01]  /*08f0*/  SYNCS.EXCH.64 URZ, [UR4+0x90], UR8 ;  /* 0x0000900804ff75b2 */ /* 0x0002620008000100 */
[----:B------:R1:W1:Y:S01]  /*0900*/  SYNCS.EXCH.64 URZ, [UR4+0xa8], UR6 ;  /* 0x0000a80604ff75b2 */ /* 0x0002620008000100 */
[----:B------:R-:W-:Y:S01]  /*0910*/  NOP ;  /* 0x0000000000007918 */ /* 0x000fe20000000000 */
.L_x_11:
[----:B------:R-:W2:Y:S01]  /*0920*/  SHFL.IDX PT, R2, R90, RZ, 0x1f ;  /* 0x00001fff5a027589 */ /* 0x000ea200000e0000 */
[----:B------:R-:W-:Y:S01]  /*0930*/  NOP ;  /* 0x0000000000007918 */ /* 0x000fe20000000000 */
[----:B--2---:R-:W-:-:S13]  /*0940*/  ISETP.NE.AND P0, PT, R2, 0x3, PT ;  /* 0x000000030200780c */ /* 0x004fda0003f05270 */
[----:B------:R-:W-:Y:S05]  /*0950*/  @P0 BRA `(.L_x_12) ;  /* 0x0000000000300947 */ /* 0x000fea0003800000 */
[----:B-1----:R-:W1:Y:S01]  /*0960*/  S2UR UR4, SR_CgaCtaId ;  /* 0x00000000000479c3 */ /* 0x002e620000008800 */
[----:B------:R-:W-:Y:S01]  /*0970*/  UMOV UR6, 0x400 ;  /* 0x0000040000067882 */ /* 0x000fe20000000000 */
[----:B------:R-:W-:Y:S01]  /*0980*/  UMOV UR5, 0x20 ;  /* 0x0000002000057882 */ /* 0x000fe20000000000 */
[----:B------:R-:W-:Y:S01]  /*0990*/  ELECT P0, URZ, PT ;  /* 0x0000000000ff782f */ /* 0x000fe20003800000 */
[----:B-1----:R-:W-:Y:S02]  /*09a0*/  ULEA UR6, UR4, UR6, 0x18 ;  /* 0x0000000604067291 */ /* 0x002fe4000f8ec0ff */
[----:B------:R-:W-:-:S04]  /*09b0*/  UIADD3 UR4, UPT, UPT, -UR5, 0x100000, URZ ;  /* 0x0010000005047890 */ /* 0x000fc8000fffe1ff */
[----:B------:R-:W-:Y:S02]  /*09c0*/  USHF.L.U32 UR5, UR4, 0xb, URZ ;  /* 0x0000000b04057899 */ /* 0x000fe400080006ff */
[----:B------:R-:W-:Y:S01]  /*09d0*/  USHF.L.U32 UR4, UR4, 0x1, URZ ;  /* 0x0000000104047899 */ /* 0x000fe200080006ff */
[----:B------:R-:W1:Y:S11]  /*09e0*/  FENCE.VIEW.ASYNC.S ;  /* 0x00000000000073c6 */ /* 0x000e760000000000 */
[----:B-1----:R2:W1:Y:S01]  /*09f0*/  SYNCS.EXCH.64 URZ, [UR6+0xb0], UR4 ;  /* 0x0000b00406ff75b2 */ /* 0x0024620008000100 */
[----:B------:R2:W1:Y:S02]  /*0a00*/  SYNCS.EXCH.64 URZ, [UR6+0xb8], UR4 ;  /* 0x0000b80406ff75b2 */ /* 0x0004640008000100 */
[----:B--2---:R-:W-:Y:S01]  /*0a10*/  NOP ;  /* 0x0000000000007918 */ /* 0x004fe20000000000 */
.L_x_12:
[----:B------:R-:W2:Y:S01]  /*0a20*/  SHFL.IDX PT, R2, R90, RZ, 0x1f ;  /* 0x00001fff5a027589 */ /* 0x000ea200000e0000 */
[----:B------:R-:W-:Y:S01]  /*0a30*/  NOP ;  /* 0x0000000000007918 */ /* 0x000fe20000000000 */
[----:B--2---:R-:W-:-:S13]  /*0a40*/  ISETP.NE.AND P0, PT, R2, 0x4, PT ;  /* 0x000000040200780c */ /* 0x004fda0003f05270 */
[----:B------:R-:W-:Y:S05]  /*0a50*/  @P0 BRA `(.L_x_13) ;  /* 0x00000000004c0947 */ /* 0x000fea0003800000 */
[----:B-1----:R-:W1:Y:S01]  /*0a60*/  S2UR UR6, SR_CgaCtaId ;  /* 0x00000000000679c3 */ /* 0x002e620000008800 */
[----:B------:R-:W-:Y:S01]  /*0a70*/  UMOV UR4, 0x720 ;  /* 0x0000072000047882 */ /* 0x000fe20000000000 */
[----:B------:R-:W-:Y:S01]  /*0a80*/  UMOV UR5, 0x400 ;  /* 0x0000040000057882 */ /* 0x000fe20000000000 */
[----:B------:R-:W-:Y:S01]  /*0a90*/  USEL UR4, UR4, 0x620, UP5 ;  /* 0x0000062004047887 */ /* 0x000fe2000a800000 */
[----:B------:R-:W-:Y:S01]  /*0aa0*/  UMOV UR8, 0x1 ;  /* 0x0000000100087882 */ /* 0x000fe20000000000 */
[----:B------:R-:W-:Y:S01]  /*0ab0*/  ELECT P0, URZ, PT ;  /* 0x0000000000ff782f */ /* 0x000fe20003800000 */
[----:B------:R-:W-:-:S04]  /*0ac0*/  UIADD3 UR8, UPT, UPT, -UR8, 0x100000, URZ ;  /* 0x0010000008087890 */ /* 0x000fc8000fffe1ff */
[----:B------:R-:W-:Y:S02]  /*0ad0*/  USHF.L.U32 UR9, UR8, 0xb, URZ ;  /* 0x0000000b08097899 */ /* 0x000fe400080006ff */
[----:B------:R-:W-:Y:S02]  /*0ae0*/  USHF.L.U32 UR8, UR8, 0x1, URZ ;  /* 0x0000000108087899 */ /* 0x000fe400080006ff */
[----:B-1----:R-:W-:Y:S02]  /*0af0*/  ULEA UR6, UR6, UR5, 0x18 ;  /* 0x0000000506067291 */ /* 0x002fe4000f8ec0ff */
[----:B------:R-:W-:-:S04]  /*0b00*/  UIADD3 UR4, UPT, UPT, -UR4, 0x100000, URZ ;  /* 0x0010000004047890 */ /* 0x000fc8000fffe1ff */
[----:B------:R-:W-:Y:S02]  /*0b10*/  USHF.L.U32 UR5, UR4, 0xb, URZ ;  /* 0x0000000b04057899 */ /* 0x000fe400080006ff */
[----:B------:R-:W-:Y:S01]  /*0b20*/  USHF.L.U32 UR4, UR4, 0x1, URZ ;  /* 0x0000000104047899 */ /* 0x000fe200080006ff */
[----:B------:R-:W1:Y:S03]  /*0b30*/  FENCE.VIEW.ASYNC.S ;  /* 0x00000000000073c6 */ /* 0x000e660000000000 */
[----:B-1----:R2:W1:Y:S08]  /*0b40*/  SYNCS.EXCH.64 URZ, [UR6+0xc0], UR8 ;  /* 0x0000c00806ff75b2 */ /* 0x0024700008000100 */
[----:B------:R2:W1:Y:S01]  /*0b50*/  SYNCS.EXCH.64 URZ, [UR6+0xd0], UR4 ;  /* 0x0000d00406ff75b2 */ /* 0x0004620008000100 */
[----:B------:R2:W1:Y:S01]  /*0b60*/  SYNCS.EXCH.64 URZ, [UR6+0xc8], UR8 ;  /* 0x0000c80806ff75b2 */ /* 0x0004620008000100 */
[----:B------:R2:W1:Y:S02]  /*0b70*/  SYNCS.EXCH.64 URZ, [UR6+0xd8], UR4 ;  /* 0x0000d80406ff75b2 */ /* 0x0004640008000100 */
[----:B--2---:R-:W-:Y:S01]  /*0b80*/  NOP ;  /* 0x0000000000007918 */ /* 0x004fe20000000000 */
.L_x_13:
[----:B------:R-:W2:Y:S01]  /*0b90*/  SHFL.IDX PT, R2, R90, RZ, 0x1f ;  /* 0x00001fff5a027589 */ /* 0x000ea200000e0000 */
[----:B------:R-:W-:Y:S01]  /*0ba0*/  NOP ;  /* 0x0000000000007918 */ /* 0x000fe20000000000 */
[----:B--2---:R-:W-:-:S13]  /*0bb0*/  ISETP.NE.AND P0, PT, R2, 0x5, PT ;  /* 0x000000050200780c */ /* 0x004fda0003f05270 */
[----:B------:R-:W-:Y:S05]  /*0bc0*/  @P0 BRA `(.L_x_14) ;  /* 0x0000000000480947 */ /* 0x000fea0003800000 */
[----:B-1----:R-:W1:Y:S01]  /*0bd0*/  S2UR UR4, SR_CgaCtaId ;  /* 0x00000000000479c3 */ /* 0x002e620000008800 */
        /* <DEDUP_REMOVED lines=15> */
[----:B------:R2:W1:Y:S02]  /*0cd0*/  SYNCS.EXCH.64 URZ, [UR4+0xf8], UR6 ;  /* 0x0000f80604ff75b2 */ /* 0x0004640008000100 */
[----:B--2---:R-:W-:Y:S01]  /*0ce0*/  NOP ;  /* 0x0000000000007918 */ /* 0x004fe20000000000 */
.L_x_14:
[----:B------:R-:W2:Y:S01]  /*0cf0*/  SHFL.IDX PT, R2, R90, RZ, 0x1f ;  /* 0x00001fff5a027589 */ /* 0x000ea200000e0000 */
[----:B------:R-:W-:Y:S01]  /*0d00*/  NOP ;  /* 0x0000000000007918 */ /* 0x000fe20000000000 */
[----:B--2---:R-:W-:-:S13]  /*0d10*/  ISETP.NE.AND P0, PT, R2, 0x3, PT ;  /* 0x000000030200780c */ /* 0x004fda0003f05270 */
[----:B------:R-:W-:Y:S05]  /*0d20*/  @P0 BRA `(.L_x_15) ;  /* 0x0000000000380947 */ /* 0x000fea0003800000 */
[----:B------:R-:W2:Y:S01]  /*0d30*/  S2UR UR5, SR_CgaCtaId ;  /* 0x00000000000579c3 */ /* 0x000ea20000008800 */
[----:B-1----:R-:W-:Y:S01]  /*0d40*/  UMOV UR4, 0x400 ;  /* 0x0000040000047882 */ /* 0x002fe20000000000 */
[----:B------:R-:W-:Y:S01]  /*0d50*/  UMOV UR6, 0x20 ;  /* 0x0000002000067882 */ /* 0x000fe20000000000 */
[----:B------:R-:W-:Y:S01]  /*0d60*/  ELECT P0, URZ, PT ;  /* 0x0000000000ff782f */ /* 0x000fe20003800000 */
[----:B------:R-:W-:-:S04]  /*0d70*/  UIADD3 UR6, UPT, UPT, -UR6, 0x100000, URZ ;  /* 0x0010000006067890 */ /* 0x000fc8000fffe1ff */
[----:B------:R-:W-:Y:S02]  /*0d80*/  USHF.L.U32 UR7, UR6, 0xb, URZ ;  /* 0x0000000b06077899 */ /* 0x000fe400080006ff */
[----:B------:R-:W-:Y:S02]  /*0d90*/  USHF.L.U32 UR6, UR6, 0x1, URZ ;  /* 0x0000000106067899 */ /* 0x000fe400080006ff */
[----:B--2---:R-:W-:Y:S01]  /*0da0*/  ULEA UR4, UR5, UR4, 0x18 ;  /* 0x0000000405047291 */ /* 0x004fe2000f8ec0ff */
[----:B------:R-:W1:Y:S11]  /*0db0*/  FENCE.VIEW.ASYNC.S ;  /* 0x00000000000073c6 */ /* 0x000e760000000000 */
[----:B-1----:R2:W1:Y:S01]  /*0dc0*/  SYNCS.EXCH.64 URZ, [UR4+0x100], UR6 ;  /* 0x0001000604ff75b2 */ /* 0x0024620008000100 */
[----:B------:R2:W1:Y:S01]  /*0dd0*/  SYNCS.EXCH.64 URZ, [UR4+0x110], UR6 ;  /* 0x0001100604ff75b2 */ /* 0x0004620008000100 */
[----:B------:R2:W1:Y:S01]  /*0de0*/  SYNCS.EXCH.64 URZ, [UR4+0x108], UR6 ;  /* 0x0001080604ff75b2 */ /* 0x0004620008000100 */
[----:B------:R2:W1:Y:S02]  /*0df0*/  SYNCS.EXCH.64 URZ, [UR4+0x118], UR6 ;  /* 0x0001180604ff75b2 */ /* 0x0004640008000100 */
[----:B--2---:R-:W-:Y:S01]  /*0e00*/  NOP ;  /* 0x0000000000007918 */ /* 0x004fe20000000000 */
.L_x_15:
[----:B------:R-:W2:Y:S01]  /*0e10*/  LDCU UR31, c[0x0][0x36c] ;  /* 0x00006d80ff1f77ac */ /* 0x000ea20008000800 */
[----:B------:R-:W-:Y:S01]  /*0e20*/  ISETP.NE.OR P4, PT, R0, 0x2, !P4 ;  /* 0x000000020000780c */ /* 0x000fe20006785670 */
[----:B------:R-:W-:Y:S01]  /*0e30*/  NOP ;  /* 0x0000000000007918 */ /* 0x000fe20000000000 */
[----:B------:R-:W-:Y:S01]  /*0e40*/  LOP3.LUT R0, R85, 0x1f, RZ, 0xc0, !PT ;  /* 0x0000001f55007812 */ /* 0x000fe200078ec0ff */
[----:B------:R-:W-:Y:S02]  /*0e50*/  UISETP.NE.AND UP6, UPT, UR21, URZ, UPT ;  /* 0x000000ff1500728c */ /* 0x000fe4000bfc5270 */
[----:B--2---:R-:W-:-:S09]  /*0e60*/  UISETP.EQ.U32.AND UP0, UPT, UR31, 0x1, UPT ;  /* 0x000000011f00788c */ /* 0x004fd2000bf02070 */
[----:B------:R-:W-:Y:S05]  /*0e70*/  BRA.U !UP0, `(.L_x_16) ;  /* 0x0000000108087547 */ /* 0x000fea000b800000 */
[----:B-1-34-:R-:W-:Y:S01]  /*0e80*/  UCGABAR_ARV ;  /* 0x00000000000079c7 */ /* 0x01afe20008000000 */
[----:B------:R-:W-:Y:S05]  /*0e90*/  BRA `(.L_x_17) ;  /* 0x0000000000047947 */ /* 0x000fea0003800000 */
.L_x_16:
[----:B-1-34-:R-:W-:Y:S01]  /*0ea0*/  NOP ;  /* 0x0000000000007918 */ /* 0x01afe20000000000 */
.L_x_17:
[----:B------:R-:W1:Y:S01]  /*0eb0*/  S2UR UR27, SR_CTAID.X ;  /* 0x00000000001b79c3 */ /* 0x000e620000002500 */
[----:B------:R-:W-:-:S05]  /*0ec0*/  CS2R.32 R94, SR_CgaSize ;  /* 0x00000000005e7805 */ /* 0x000fca0000008a00 */
[----:B------:R-:W-:-:S05]  /*0ed0*/  IMAD R94, R94, -0xa0, RZ ;  /* 0xffffff605e5e7824 */ /* 0x000fca00078e02ff */
[----:B------:R-:W-:-:S14]  /*0ee0*/  R2UR UR5, R94 ;  /* 0x000000005e0572ca */ /* 0x000fdc00000e0000 */
[----:B------:R-:W2:Y:S01]  /*0ef0*/  LDCU UR5, c[0x0][UR5+0x2b0] ;  /* 0x00005600050577ac */ /* 0x000ea20008000800 */
[----:B------:R-:W-:-:S05]  /*0f00*/  CS2R.32 R94, SR_CgaSize ;  /* 0x00000000005e7805 */ /* 0x000fca0000008a00 */
[----:B------:R-:W-:-:S05]  /*0f10*/  IMAD R94, R94, -0xa0, RZ ;  /* 0xffffff605e5e7824 */ /* 0x000fca00078e02ff */
[----:B------:R-:W-:-:S14]  /*0f20*/  R2UR UR4, R94 ;  /* 0x000000005e0472ca */ /* 0x000fdc00000e0000 */
[----:B------:R-:W3:Y:S01]  /*0f30*/  LDCU UR4, c[0x0][UR4+0x2b4] ;  /* 0x00005680040477ac */ /* 0x000ee20008000800 */
[----:B------:R-:W4:Y:S01]  /*0f40*/  S2UR UR20, SR_CTAID.Y ;  /* 0x00000000001479c3 */ /* 0x000f220000002600 */
[----:B------:R-:W-:-:S05]  /*0f50*/  CS2R.32 R94, SR_CgaSize ;  /* 0x00000000005e7805 */ /* 0x000fca0000008a00 */
[----:B------:R-:W-:-:S05]  /*0f60*/  IMAD R94, R94, -0xa0, RZ ;  /* 0xffffff605e5e7824 */ /* 0x000fca00078e02ff */
[----:B------:R-:W-:-:S14]  /*0f70*/  R2UR UR7, R94 ;  /* 0x000000005e0772ca */ /* 0x000fdc00000e0000 */
[----:B------:R-:W3:Y:S01]  /*0f80*/  LDCU UR7, c[0x0][UR7+0x2a0] ;  /* 0x00005400070777ac */ /* 0x000ee20008000800 */
[----:B------:R-:W-:-:S05]  /*0f90*/  CS2R.32 R94, SR_CgaSize ;  /* 0x00000000005e7805 */ /* 0x000fca0000008a00 */
[----:B------:R-:W-:-:S05]  /*0fa0*/  IMAD R94, R94, -0xa0, RZ ;  /* 0xffffff605e5e7824 */ /* 0x000fca00078e02ff */
[----:B------:R-:W-:-:S14]  /*0fb0*/  R2UR UR8, R94 ;  /* 0x000000005e0872ca */ /* 0x000fdc00000e0000 */
[----:B------:R-:W3:Y:S01]  /*0fc0*/  LDCU UR8, c[0x0][UR8+0x2a4] ;  /* 0x00005480080877ac */ /* 0x000ee20008000800 */
[----:B------:R-:W3:Y:S01]  /*0fd0*/  S2UR UR6, SR_CgaCtaId ;  /* 0x00000000000679c3 */ /* 0x000ee20000008800 */
[----:B------:R-:W3:Y:S01]  /*0fe0*/  LDCU UR28, c[0x0][0xf24] ;  /* 0x0001e480ff1c77ac */ /* 0x000ee20008000800 */
[----:B------:R-:W3:Y:S01]  /*0ff0*/  LDCU UR39, c[0x0][0xf24] ;  /* 0x0001e480ff2777ac */ /* 0x000ee20008000800 */
[----:B-1----:R-:W-:Y:S01]  /*1000*/  I2FP.F32.U32 R3, UR27 ;  /* 0x0000001b00037c45 */ /* 0x002fe20008201000 */
[----:B------:R-:W1:Y:S04]  /*1010*/  LDCU UR30, c[0x0][0xf30] ;  /* 0x0001e600ff1e77ac */ /* 0x000e680008000800 */
[----:B--2---:R-:W-:Y:S01]  /*1020*/  FMUL R3, R3, UR5 ;  /* 0x0000000503037c20 */ /* 0x004fe20008400000 */
[----:B------:R-:W-:Y:S01]  /*1030*/  UMOV UR14, 0x55 ;  /* 0x00000055000e7882 */ /* 0x000fe20000000000 */
[----:B------:R-:W-:Y:S01]  /*1040*/  UMOV UR15, 0x3 ;  /* 0x00000003000f7882 */ /* 0x000fe20000000000 */
[----:B----4-:R-:W-:-:S03]  /*1050*/  I2FP.F32.U32 R2, UR20 ;  /* 0x0000001400027c45 */ /* 0x010fc60008201000 */
[----:B------:R-:W2:Y:S02]  /*1060*/  F2I.U32.TRUNC.NTZ R3, R3 ;  /* 0x0000000300037305 */ /* 0x000ea4000020f000 */
[----:B---3--:R-:W-:Y:S01]  /*1070*/  FMUL R2, R2, UR4 ;  /* 0x0000000402027c20 */ /* 0x008fe20008400000 */
[----:B------:R-:W-:Y:S02]  /*1080*/  ULOP3.LUT UR65, UR6, 0x1, URZ, 0xc0, !UPT ;  /* 0x0000000106417892 */ /* 0x000fe4000f8ec0ff */
[----:B------:R-:W-:-:S03]  /*1090*/  USHF.R.U32.HI UR32, URZ, 0x1, UR6 ;  /* 0x00000001ff207899 */ /* 0x000fc60008011606 */
[----:B------:R-:W3:Y:S01]  /*10a0*/  F2I.U32.TRUNC.NTZ R2, R2 ;  /* 0x0000000200027305 */ /* 0x000ee2000020f000 */
[----:B------:R-:W-:Y:S02]  /*10b0*/  ULOP3.LUT UR5, UR6, 0x6, URZ, 0xc0, !UPT ;  /* 0x0000000606057892 */ /* 0x000fe4000f8ec0ff */
[----:B------:R-:W-:Y:S02]  /*10c0*/  USHF.L.U32 UR53, UR6, 0xb, URZ ;  /* 0x0000000b06357899 */ /* 0x000fe400080006ff */
[----:B------:R-:W-:Y:S02]  /*10d0*/  USHF.L.U32 UR52, UR6, 0xc, URZ ;  /* 0x0000000c06347899 */ /* 0x000fe400080006ff */
[----:B------:R-:W-:Y:S01]  /*10e0*/  USHF.L.U32 UR48, UR6, 0x6, URZ ;  /* 0x0000000606307899 */ /* 0x000fe200080006ff */
[----:B--2---:R-:W-:Y:S01]  /*10f0*/  R2UR UR4, R3 ;  /* 0x00000000030472ca */ /* 0x004fe200000e0000 */
[----:B------:R-:W-:Y:S02]  /*1100*/  USHF.L.U32 UR26, UR6, 0x5, URZ ;  /* 0x00000005061a7899 */ /* 0x000fe400080006ff */
[----:B------:R-:W-:-:S02]  /*1110*/  USHF.L.U32 UR38, UR6, 0x8, URZ ;  /* 0x0000000806267899 */ /* 0x000fc400080006ff */
[----:B------:R-:W-:Y:S01]  /*1120*/  UISETP.GT.U32.AND UP0, UPT, UR5, 0xffff, UPT ;  /* 0x0000ffff0500788c */ /* 0x000fe2000bf04070 */
[----:B---3--:R-:W-:Y:S01]  /*1130*/  R2UR UR6, R2 ;  /* 0x00000000020672ca */ /* 0x008fe200000e0000 */
[----:B------:R-:W-:Y:S01]  /*1140*/  UISETP.GT.U32.AND UP1, UPT, UR65, 0xffff, UPT ;  /* 0x0000ffff4100788c */ /* 0x000fe2000bf24070 */
[----:B------:R-:W-:Y:S01]  /*1150*/  PRMT R2, RZ, 0x7610, R2 ;  /* 0x00007610ff027816 */ /* 0x000fe20000000002 */
[----:B------:R-:W-:Y:S02]  /*1160*/  USEL UR46, UR5, 0xffff, !UP0 ;  /* 0x0000ffff052e7887 */ /* 0x000fe4000c000000 */
[----:B------:R-:W-:Y:S02]  /*1170*/  USEL UR47, UR65, 0xffff, !UP1 ;  /* 0x0000ffff412f7887 */ /* 0x000fe4000c800000 */
[----:B------:R-:W-:-:S04]  /*1180*/  UIADD3 UR5, UPT, UPT, -UR4, URZ, URZ ;  /* 0x000000ff04057290 */ /* 0x000fc8000fffe1ff */
[----:B------:R-:W-:Y:S02]  /*1190*/  UIMAD UR5, UR7, UR5, UR27 ;  /* 0x00000005070572a4 */ /* 0x000fe4000f8e021b */
[----:B------:R-:W-:-:S04]  /*11a0*/  UIADD3 UR4, UPT, UPT, -UR6, URZ, URZ ;  /* 0x000000ff06047290 */ /* 0x000fc8000fffe1ff */
[----:B------:R-:W-:Y:S01]  /*11b0*/  UIMAD UR4, UR8, UR4, UR20 ;  /* 0x00000004080472a4 */ /* 0x000fe2000f8e0214 */
[----:B------:R-:W-:-:S05]  /*11c0*/  IMAD.U32 R94, RZ, RZ, UR5 ;  /* 0x00000005ff5e7e24 */ /* 0x000fca000f8e00ff */
[----:B------:R-:W-:Y:S01]  /*11d0*/  IMAD.U32 R93, RZ, RZ, UR4 ;  /* 0x00000004ff5d7e24 */ /* 0x000fe2000f8e00ff */
[----:B-1----:R-:W-:Y:S06]  /*11e0*/  BRA.U UP6, `(.L_x_18) ;  /* 0x0000000106747547 */ /* 0x002fec000b800000 */
[----:B------:R-:W-:Y:S02]  /*11f0*/  R2UR UR4, R93 ;  /* 0x000000005d0472ca */ /* 0x000fe400000e0000 */
[----:B------:R-:W-:-:S11]  /*1200*/  R2UR UR7, R94 ;  /* 0x000000005e0772ca */ /* 0x000fd600000e0000 */
[----:B------:R-:W-:Y:S02]  /*1210*/  UISETP.NE.AND UP2, UPT, UR4, 0x2, UPT ;  /* 0x000000020400788c */ /* 0x000fe4000bf45270 */
[----:B------:R-:W-:Y:S02]  /*1220*/  UISETP.NE.AND UP4, UPT, UR4, URZ, UPT ;  /* 0x000000ff0400728c */ /* 0x000fe4000bf85270 */
[----:B------:R-:W-:Y:S02]  /*1230*/  UISETP.NE.AND UP0, UPT, UR4, 0x1, UPT ;  /* 0x000000010400788c */ /* 0x000fe4000bf05270 */
[----:B------:R-:W-:Y:S02]  /*1240*/  UISETP.NE.AND UP1, UPT, UR4, 0x3, UPT ;  /* 0x000000030400788c */ /* 0x000fe4000bf25270 */
[----:B------:R-:W-:Y:S02]  /*1250*/  USEL UR4, URZ, 0x10, UP2 ;  /* 0x00000010ff047887 */ /* 0x000fe40009000000 */
[----:B------:R-:W-:-:S02]  /*1260*/  USEL UR12, URZ, 0x20, UP2 ;  /* 0x00000020ff0c7887 */ /* 0x000fc40009000000 */
[----:B------:R-:W-:Y:S02]  /*1270*/  UISETP.NE.AND UP3, UPT, UR7, URZ, UPT ;  /* 0x000000ff0700728c */ /* 0x000fe4000bf65270 */
[----:B------:R-:W-:Y:S02]  /*1280*/  USEL UR5, URZ, 0x4, UP0 ;  /* 0x00000004ff057887 */ /* 0x000fe40008000000 */
[----:B------:R-:W-:Y:S02]  /*1290*/  UISETP.NE.AND UP2, UPT, UR7, URZ, UP4 ;  /* 0x000000ff0700728c */ /* 0x000fe4000a745270 */
[----:B------:R-:W-:Y:S02]  /*12a0*/  USEL UR11, URZ, 0x8, UP0 ;  /* 0x00000008ff0b7887 */ /* 0x000fe40008000000 */
[----:B------:R-:W-:Y:S02]  /*12b0*/  UISETP.NE.AND UP0, UPT, UR7, 0x1, UPT ;  /* 0x000000010700788c */ /* 0x000fe4000bf05270 */
[----:B------:R-:W-:-:S02]  /*12c0*/  USEL UR6, URZ, 0x2, UP4 ;  /* 0x00000002ff067887 */ /* 0x000fc4000a000000 */
[----:B------:R-:W-:Y:S02]  /*12d0*/  USEL UR7, URZ, 0x40, UP1 ;  /* 0x00000040ff077887 */ /* 0x000fe40008800000 */
[----:B------:R-:W-:Y:S02]  /*12e0*/  USEL UR10, URZ, 0x1, UP2 ;  /* 0x00000001ff0a7887 */ /* 0x000fe40009000000 */
[----:B------:R-:W-:Y:S02]  /*12f0*/  USEL UR8, UR5, 0x4, UP3 ;  /* 0x0000000405087887 */ /* 0x000fe40009800000 */
[----:B------:R-:W-:Y:S02]  /*1300*/  USEL UR4, UR4, 0x10, UP3 ;  /* 0x0000001004047887 */ /* 0x000fe40009800000 */
[----:B------:R-:W-:Y:S02]  /*1310*/  USEL UR9, UR7, 0x40, UP3 ;  /* 0x0000004007097887 */ /* 0x000fe40009800000 */
[----:B------:R-:W-:-:S02]  /*1320*/  USEL UR5, UR6, 0x2, UP0 ;  /* 0x0000000206057887 */ /* 0x000fc40008000000 */
[----:B------:R-:W-:Y:S02]  /*1330*/  UIADD3 UR4, UPT, UPT, UR4, UR8, UR10 ;  /* 0x0000000804047290 */ /* 0x000fe4000fffe00a */
[----:B------:R-:W-:Y:S02]  /*1340*/  USEL UR13, URZ, 0x80, UP1 ;  /* 0x00000080ff0d7887 */ /* 0x000fe40008800000 */
[----:B------:R-:W-:Y:S02]  /*1350*/  USEL UR7, UR11, 0x8, UP0 ;  /* 0x000000080b077887 */ /* 0x000fe40008000000 */
[----:B------:R-:W-:Y:S02]  /*1360*/  USEL UR6, UR12, 0x20, UP0 ;  /* 0x000000200c067887 */ /* 0x000fe40008000000 */
[----:B------:R-:W-:Y:S02]  /*1370*/  UIADD3 UR4, UPT, UPT, UR5, UR9, UR4 ;  /* 0x0000000905047290 */ /* 0x000fe4000fffe004 */
[----:B------:R-:W-:-:S02]  /*1380*/  USEL UR5, UR13, 0x80, UP0 ;  /* 0x000000800d057887 */ /* 0x000fc40008000000 */
[----:B------:R-:W-:-:S04]  /*1390*/  UIADD3 UR4, UPT, UPT, UR6, UR7, UR4 ;  /* 0x0000000706047290 */ /* 0x000fc8000fffe004 */
[----:B------:R-:W-:-:S06]  /*13a0*/  UIADD3 UR4, UPT, UPT, UR4, UR5, URZ ;  /* 0x0000000504047290 */ /* 0x000fcc000fffe0ff */
[----:B------:R-:W-:-:S07]  /*13b0*/  IMAD.U32 R2, RZ, RZ, UR4 ;  /* 0x00000004ff027e24 */ /* 0x000fce000f8e00ff */
.L_x_18:
[----:B------:R-:W1:Y:S01]  /*13c0*/  S2UR UR44, SR_CTAID.Z ;  /* 0x00000000002c79c3 */ /* 0x000e620000002700 */
[----:B------:R-:W-:Y:S02]  /*13d0*/  UISETP.GE.AND UP0, UPT, UR28, 0x1, UPT ;  /* 0x000000011c00788c */ /* 0x000fe4000bf06270 */
[----:B------:R-:W-:Y:S02]  /*13e0*/  ULOP3.LUT UR38, UR38, 0x100, URZ, 0xc0, !UPT ;  /* 0x0000010026267892 */ /* 0x000fe4000f8ec0ff */
[----:B------:R-:W-:Y:S02]  /*13f0*/  ULOP3.LUT UR47, UR47, 0xffff, URZ, 0xc0, !UPT ;  /* 0x0000ffff2f2f7892 */ /* 0x000fe4000f8ec0ff */
[----:B------:R-:W-:Y:S02]  /*1400*/  ULOP3.LUT UR46, UR46, 0xffff, URZ, 0xc0, !UPT ;  /* 0x0000ffff2e2e7892 */ /* 0x000fe4000f8ec0ff */
[----:B------:R-:W-:Y:S02]  /*1410*/  UISETP.NE.AND UP3, UPT, UR21, 0x2, UPT ;  /* 0x000000021500788c */ /* 0x000fe4000bf65270 */
[----:B------:R-:W-:-:S02]  /*1420*/  ULOP3.LUT UR53, UR53, 0x3000, URZ, 0xc0, !UPT ;  /* 0x0000300035357892 */ /* 0x000fc4000f8ec0ff */
[----:B------:R-:W-:Y:S02]  /*1430*/  ULOP3.LUT UR52, UR52, 0x1000, URZ, 0xc0, !UPT ;  /* 0x0000100034347892 */ /* 0x000fe4000f8ec0ff */
[----:B------:R-:W-:Y:S02]  /*1440*/  ULOP3.LUT UR48, UR48, 0x180, URZ, 0xc0, !UPT ;  /* 0x0000018030307892 */ /* 0x000fe4000f8ec0ff */
[----:B------:R-:W-:Y:S02]  /*1450*/  ULOP3.LUT UR26, UR26, 0xc0, URZ, 0xc0, !UPT ;  /* 0x000000c01a1a7892 */ /* 0x000fe4000f8ec0ff */
[----:B------:R-:W-:Y:S02]  /*1460*/  USHF.R.U32.HI UR10, URZ, 0x1, UR38 ;  /* 0x00000001ff0a7899 */ /* 0x000fe40008011626 */
[----:B------:R-:W-:Y:S02]  /*1470*/  USHF.L.U32 UR47, UR14, UR47, URZ ;  /* 0x0000002f0e2f7299 */ /* 0x000fe400080006ff */
[----:B------:R-:W-:Y:S01]  /*1480*/  USHF.L.U32 UR46, UR15, UR46, URZ ;  /* 0x0000002e0f2e7299 */ /* 0x000fe200080006ff */
[----:B-1----:R-:W-:Y:S11]  /*1490*/  BRA.U !UP0, `(.L_x_19) ;  /* 0x0000000108d47547 */ /* 0x002ff6000b800000 */
[----:B------:R-:W1:Y:S01]  /*14a0*/  LDCU.128 UR12, c[0x0][0xf10] ;  /* 0x0001e200ff0c77ac */ /* 0x000e620008000c00 */
[----:B------:R-:W2:Y:S01]  /*14b0*/  LDCU UR6, c[0x0][0x370] ;  /* 0x00006e00ff0677ac */ /* 0x000ea20008000800 */
[----:B------:R-:W3:Y:S01]  /*14c0*/  LDCU UR5, c[0x0][0x374] ;  /* 0x00006e80ff0577ac */ /* 0x000ee20008000800 */
[----:B------:R-:W4:Y:S01]  /*14d0*/  LDCU UR29, c[0x0][0xf0c] ;  /* 0x0001e180ff1d77ac */ /* 0x000f220008000800 */
[----:B------:R-:W4:Y:S01]  /*14e0*/  LDCU UR7, c[0x0][0xf20] ;  /* 0x0001e400ff0777ac */ /* 0x000f220008000800 */
[----:B------:R-:W4:Y:S01]  /*14f0*/  LDCU.64 UR8, c[0x0][0xf28] ;  /* 0x0001e500ff0877ac */ /* 0x000f220008000a00 */
[----:B-1----:R-:W-:Y:S02]  /*1500*/  UISETP.NE.AND UP0, UPT, UR14, 0x1, UPT ;  /* 0x000000010e00788c */ /* 0x002fe4000bf05270 */
[----:B---3--:R-:W-:Y:S02]  /*1510*/  UIMAD.WIDE.U32 UR16, UR5, UR15, URZ ;  /* 0x0000000f051072a5 */ /* 0x008fe4000f8e00ff */
[----:B--2---:R-:W-:-:S02]  /*1520*/  UIMAD.WIDE.U32 UR22, UR6, UR12, URZ ;  /* 0x0000000c061672a5 */ /* 0x004fc4000f8e00ff */
[----:B----4-:R-:W-:Y:S02]  /*1530*/  UISETP.NE.AND UP1, UPT, UR29, 0x1, UPT ;  /* 0x000000011d00788c */ /* 0x010fe4000bf25270 */
[----:B------:R-:W-:Y:S01]  /*1540*/  UISETP.NE.AND UP2, UPT, UR28, 0x1, UPT ;  /* 0x000000011c00788c */ /* 0x000fe2000bf45270 */
[----:B------:R-:W-:Y:S02]  /*1550*/  UMOV UR16, UR17 ;  /* 0x0000001100107c82 */ /* 0x000fe40008000000 */
[----:B------:R-:W-:Y:S01]  /*1560*/  UMOV UR22, UR23 ;  /* 0x0000001700167c82 */ /* 0x000fe20008000000 */
[----:B------:R-:W-:Y:S02]  /*1570*/  @UP0 USHF.R.U32.HI UR5, URZ, UR7, UR16 ;  /* 0x00000007ff050299 */ /* 0x000fe40008011610 */
[----:B------:R-:W-:Y:S02]  /*1580*/  UIMAD.WIDE.U32 UR24, UR20, UR15, URZ ;  /* 0x0000000f141872a5 */ /* 0x000fe4000f8e00ff */
[----:B------:R-:W-:-:S02]  /*1590*/  UIMAD.WIDE.U32 UR16, UR5, UR8, URZ ;  /* 0x00000008051072a5 */ /* 0x000fc4000f8e00ff */
[----:B------:R-:W-:Y:S02]  /*15a0*/  @UP1 USHF.R.U32.HI UR6, URZ, UR13, UR22 ;  /* 0x0000000dff061299 */ /* 0x000fe40008011616 */
[----:B------:R-:W-:Y:S02]  /*15b0*/  UIMAD.WIDE.U32 UR18, UR27, UR12, URZ ;  /* 0x0000000c1b1272a5 */ /* 0x000fe4000f8e00ff */
[----:B------:R-:W-:Y:S01]  /*15c0*/  UIMAD.WIDE.U32 UR22, UR6, UR8, URZ ;  /* 0x00000008061672a5 */ /* 0x000fe2000f8e00ff */
[----:B------:R-:W-:Y:S01]  /*15d0*/  UMOV UR4, UR25 ;  /* 0x0000001900047c82 */ /* 0x000fe20008000000 */
[----:B------:R-:W-:Y:S01]  /*15e0*/  UMOV UR16, UR17 ;  /* 0x0000001100107c82 */ /* 0x000fe20008000000 */
[----:B------:R-:W-:Y:S02]  /*15f0*/  USHF.R.U32.HI UR4, URZ, UR7, UR4 ;  /* 0x00000007ff047299 */ /* 0x000fe40008011604 */
[----:B------:R-:W-:Y:S01]  /*1600*/  @UP2 USHF.R.U32.HI UR5, URZ, UR9, UR16 ;  /* 0x00000009ff052299 */ /* 0x000fe20008011610 */
[----:B------:R-:W-:Y:S01]  /*1610*/  UMOV UR18, UR19 ;  /* 0x0000001300127c82 */ /* 0x000fe20008000000 */
[----:B------:R-:W-:Y:S01]  /*1620*/  UMOV UR22, UR23 ;  /* 0x0000001700167c82 */ /* 0x000fe20008000000 */
[----:B------:R-:W-:-:S02]  /*1630*/  USHF.R.U32.HI UR13, URZ, UR13, UR18 ;  /* 0x0000000dff0d7299 */ /* 0x000fc40008011612 */
[----:B------:R-:W-:Y:S02]  /*1640*/  USEL UR4, UR20, UR4, !UP0 ;  /* 0x0000000414047287 */ /* 0x000fe4000c000000 */
[----:B------:R-:W-:Y:S02]  /*1650*/  @UP2 USHF.R.U32.HI UR6, URZ, UR9, UR22 ;  /* 0x00000009ff062299 */ /* 0x000fe40008011616 */
[----:B------:R-:W-:Y:S02]  /*1660*/  UIMAD UR7, UR5, UR28, URZ ;  /* 0x0000001c050772a4 */ /* 0x000fe4000f8e02ff */
[----:B------:R-:W-:Y:S02]  /*1670*/  USEL UR5, UR27, UR13, !UP1 ;  /* 0x0000000d1b057287 */ /* 0x000fe4000c800000 */
[----:B------:R-:W-:Y:S02]  /*1680*/  UIMAD UR11, UR6, UR28, URZ ;  /* 0x0000001c060b72a4 */ /* 0x000fe4000f8e02ff */
[----:B------:R-:W-:-:S02]  /*1690*/  UISETP.GE.AND UP0, UPT, UR4, UR7, UPT ;  /* 0x000000070400728c */ /* 0x000fc4000bf06270 */
[----:B------:R-:W-:Y:S02]  /*16a0*/  UIMAD.WIDE.U32 UR12, UR4, UR8, URZ ;  /* 0x00000008040c72a5 */ /* 0x000fe4000f8e00ff */
[----:B------:R-:W-:Y:S02]  /*16b0*/  UISETP.GE.OR UP0, UPT, UR5, UR11, UP0 ;  /* 0x0000000b0500728c */ /* 0x000fe40008706670 */
[----:B------:R-:W-:Y:S02]  /*16c0*/  UIMAD.WIDE.U32 UR16, UR5, UR8, URZ ;  /* 0x00000008051072a5 */ /* 0x000fe4000f8e00ff */
[----:B------:R-:W-:Y:S01]  /*16d0*/  UIADD3 UR11, UPT, UPT, -UR4, URZ, URZ ;  /* 0x000000ff040b7290 */ /* 0x000fe2000fffe1ff */
[----:B------:R-:W-:Y:S01]  /*16e0*/  UMOV UR8, UR13 ;  /* 0x0000000d00087c82 */ /* 0x000fe20008000000 */
[----:B------:R-:W-:Y:S02]  /*16f0*/  UIADD3 UR12, UPT, UPT, -UR5, URZ, URZ ;  /* 0x000000ff050c7290 */ /* 0x000fe4000fffe1ff */
[----:B------:R-:W-:-:S03]  /*1700*/  USHF.R.U32.HI UR8, URZ, UR9, UR8 ;  /* 0x00000009ff087299 */ /* 0x000fc60008011608 */
[----:B------:R-:W-:Y:S01]  /*1710*/  @!UP0 UMOV UR7, UR17 ;  /* 0x0000001100078c82 */ /* 0x000fe20008000000 */
[----:B------:R-:W-:Y:S02]  /*1720*/  UIMAD UR20, UR14, UR11, UR20 ;  /* 0x0000000b0e1472a4 */ /* 0x000fe4000f8e0214 */
[----:B------:R-:W-:Y:S02]  /*1730*/  USEL UR8, UR4, UR8, !UP2 ;  /* 0x0000000804087287 */ /* 0x000fe4000d000000 */
[----:B------:R-:W-:Y:S02]  /*1740*/  @!UP0 USHF.R.U32.HI UR7, URZ, UR9, UR7 ;  /* 0x00000009ff078299 */ /* 0x000fe40008011607 */
[----:B------:R-:W-:Y:S02]  /*1750*/  UIADD3 UR9, UPT, UPT, -UR8, URZ, URZ ;  /* 0x000000ff08097290 */ /* 0x000fe4000fffe1ff */
[----:B------:R-:W-:Y:S02]  /*1760*/  @!UP0 USEL UR7, UR5, UR7, !UP2 ;  /* 0x0000000705078287 */ /* 0x000fe4000d000000 */
[----:B------:R-:W-:-:S02]  /*1770*/  UIMAD UR9, UR28, UR9, UR4 ;  /* 0x000000091c0972a4 */ /* 0x000fc4000f8e0204 */
[----:B------:R-:W-:Y:S02]  /*1780*/  @!UP0 UIADD3 UR8, UPT, UPT, UR8, -UR7, URZ ;  /* 0x8000000708088290 */ /* 0x000fe4000fffe0ff */
[----:B------:R-:W-:Y:S02]  /*1790*/  @!UP0 UIMAD UR6, UR9, UR6, UR7 ;  /* 0x00000006090682a4 */ /* 0x000fe4000f8e0207 */
[----:B------:R-:W-:Y:S02]  /*17a0*/  @!UP0 UIMAD UR4, UR8, UR28, UR5 ;  /* 0x0000001c080482a4 */ /* 0x000fe4000f8e0205 */
[----:B------:R-:W-:Y:S02]  /*17b0*/  UIMAD UR27, UR29, UR12, UR27 ;  /* 0x0000000c1d1b72a4 */ /* 0x000fe4000f8e021b */
[----:B------:R-:W-:Y:S01]  /*17c0*/  UIMAD UR20, UR4, UR14, UR20 ;  /* 0x0000000e041472a4 */ /* 0x000fe2000f8e0214 */
[----:B------:R-:W-:Y:S02]  /*17d0*/  @!UP0 UMOV UR5, UR6 ;  /* 0x0000000600058c82 */ /* 0x000fe40008000000 */
[----:B------:R-:W-:-:S12]  /*17e0*/  UIMAD UR27, UR5, UR29, UR27 ;  /* 0x0000001d051b72a4 */ /* 0x000fd8000f8e021b */
.L_x_19:
[----:B------:R-:W-:-:S09]  /*17f0*/  UISETP.NE.AND UP0, UPT, UR30, 0x1, UPT ;  /* 0x000000011e00788c */ /* 0x000fd2000bf05270 */
[----:B------:R-:W-:Y:S05]  /*1800*/  BRA.U UP0, `(.L_x_20) ;  /* 0x0000000100447547 */ /* 0x000fea000b800000 */
[----:B------:R-:W1:Y:S01]  /*1810*/  LDCU.128 UR12, c[0x0][0xf10] ;  /* 0x0001e200ff0c77ac */ /* 0x000e620008000c00 */
[----:B------:R-:W2:Y:S01]  /*1820*/  LDCU UR8, c[0x0][0xf0c] ;  /* 0x0001e180ff0877ac */ /* 0x000ea20008000800 */
[----:B------:R-:W3:Y:S01]  /*1830*/  LDCU UR9, c[0x0][0xf20] ;  /* 0x0001e400ff0977ac */ /* 0x000ee20008000800 */
[----:B-1----:R-:W-:Y:S02]  /*1840*/  UIMAD.WIDE.U32 UR6, UR27, UR12, URZ ;  /* 0x0000000c1b0672a5 */ /* 0x002fe4000f8e00ff */
[----:B------:R-:W-:Y:S02]  /*1850*/  UIMAD.WIDE.U32 UR4, UR20, UR15, URZ ;  /* 0x0000000f140472a5 */ /* 0x000fe4000f8e00ff */
[----:B--2---:R-:W-:Y:S02]  /*1860*/  UISETP.NE.AND UP1, UPT, UR8, 0x1, UPT ;  /* 0x000000010800788c */ /* 0x004fe4000bf25270 */
[----:B------:R-:W-:Y:S01]  /*1870*/  UISETP.NE.AND UP0, UPT, UR14, 0x1, UPT ;  /* 0x000000010e00788c */ /* 0x000fe2000bf05270 */
[----:B------:R-:W-:-:S02]  /*1880*/  UMOV UR6, UR7 ;  /* 0x0000000700067c82 */ /* 0x000fc40008000000 */
[----:B------:R-:W-:Y:S01]  /*1890*/  UMOV UR4, UR5 ;  /* 0x0000000500047c82 */ /* 0x000fe20008000000 */
[----:B------:R-:W-:Y:S02]  /*18a0*/  USHF.R.U32.HI UR13, URZ, UR13, UR6 ;  /* 0x0000000dff0d7299 */ /* 0x000fe40008011606 */
[----:B---3--:R-:W-:Y:S02]  /*18b0*/  USHF.R.U32.HI UR4, URZ, UR9, UR4 ;  /* 0x00000009ff047299 */ /* 0x008fe40008011604 */
[----:B------:R-:W-:Y:S02]  /*18c0*/  USEL UR5, UR27, UR13, !UP1 ;  /* 0x0000000d1b057287 */ /* 0x000fe4000c800000 */
[----:B------:R-:W-:-:S04]  /*18d0*/  USEL UR4, UR20, UR4, !UP0 ;  /* 0x0000000414047287 */ /* 0x000fc8000c000000 */
[----:B------:R-:W-:Y:S02]  /*18e0*/  UIADD3 UR6, UPT, UPT, UR5, -UR4, URZ ;  /* 0x8000000405067290 */ /* 0x000fe4000fffe0ff */
[----:B------:R-:W-:Y:S02]  /*18f0*/  UIADD3 UR4, UPT, UPT, -UR5, UR4, URZ ;  /* 0x0000000405047290 */ /* 0x000fe4000fffe1ff */
[----:B------:R-:W-:Y:S02]  /*1900*/  UIMAD UR20, UR6, UR14, UR20 ;  /* 0x0000000e061472a4 */ /* 0x000fe4000f8e0214 */
[----:B------:R-:W-:-:S12]  /*1910*/  UIMAD UR27, UR4, UR8, UR27 ;  /* 0x00000008041b72a4 */ /* 0x000fd8000f8e021b */
.L_x_20:
[----:B------:R-:W-:-:S09]  /*1920*/  UISETP.EQ.U32.AND UP0, UPT, UR31, 0x1, UPT ;  /* 0x000000011f00788c */ /* 0x000fd2000bf02070 */
[----:B------:R-:W-:Y:S05]  /*1930*/  BRA.U !UP0, `(.L_x_21) ;  /* 0x00000001080c7547 */ /* 0x000fea000b800000 */
[----:B------:R-:W-:Y:S01]  /*1940*/  UCGABAR_WAIT ;  /* 0x0000000000007dc7 */ /* 0x000fe20008000000 */
[----:B------:R-:W-:Y:S01]  /*1950*/  CCTL.IVALL ;  /* 0x00000000ff00798f */ /* 0x000fe20002000000 */
[----:B------:R-:W-:Y:S05]  /*1960*/  BRA `(.L_x_22) ;  /* 0x0000000000047947 */ /* 0x000fea0003800000 */
.L_x_21:
[----:B------:R-:W-:Y:S06]  /*1970*/  BAR.SYNC.DEFER_BLOCKING 0x0 ;  /* 0x0000000000007b1d */ /* 0x000fec0000010000 */
.L_x_22:
[----:B------:R-:W-:Y:S05]  /*1980*/  BRA.U UP3, `(.L_x_23) ;  /* 0x00000019030c7547 */ /* 0x000fea000b800000 */
[----:B------:R-:W1:Y:S01]  /*1990*/  LDCU UR7, c[0x0][0x38c] ;  /* 0x00007180ff0777ac */ /* 0x000e620008000800 */
[----:B------:R-:W2:Y:S01]  /*19a0*/  S2UR UR9, SR_CgaCtaId ;  /* 0x00000000000979c3 */ /* 0x000ea20000008800 */
[----:B------:R-:W-:Y:S01]  /*19b0*/  PLOP3.LUT P2, PT, PT, PT, UP5, 0x80, 0x8 ;  /* 0x000000000008781c */ /* 0x000fe20003f4f058 */
[----:B------:R-:W-:Y:S01]  /*19c0*/  IMAD.MOV.U32 R12, RZ, RZ, 0x1 ;  /* 0x00000001ff0c7424 */ /* 0x000fe200078e00ff */
[----:B------:R-:W-:Y:S01]  /*19d0*/  UMOV UR8, 0x400 ;  /* 0x0000040000087882 */ /* 0x000fe20000000000 */
[----:B------:R-:W-:Y:S01]  /*19e0*/  USHF.L.U32 UR5, UR32, 0x5, URZ ;  /* 0x0000000520057899 */ /* 0x000fe200080006ff */
[----:B------:R-:W-:Y:S01]  /*19f0*/  ISETP.EQ.OR P3, PT, R0, RZ, P4 ;  /* 0x000000ff0000720c */ /* 0x000fe20002762670 */
[----:B------:R-:W-:Y:S01]  /*1a00*/  UISETP.NE.AND UP1, UPT, UR21, URZ, UPT ;  /* 0x000000ff1500728c */ /* 0x000fe2000bf25270 */
[----:B------:R-:W-:Y:S02]  /*1a10*/  PLOP3.LUT P2, PT, P2, PT, PT, 0x8, 0x80 ;  /* 0x000000000080781c */ /* 0x000fe4000174e170 */
[----:B------:R-:W-:Y:S01]  /*1a20*/  CS2R R10, SRZ ;  /* 0x00000000000a7805 */ /* 0x000fe2000001ff00 */
[----:B------:R-:W-:Y:S01]  /*1a30*/  IMAD.MOV.U32 R9, RZ, RZ, RZ ;  /* 0x000000ffff097224 */ /* 0x000fe200078e00ff */
[----:B------:R-:W3:Y:S01]  /*1a40*/  LDCU UR59, c[0x0][0x370] ;  /* 0x00006e00ff3b77ac */ /* 0x000ee20008000800 */
[----:B------:R-:W-:Y:S01]  /*1a50*/  IMAD.MOV.U32 R8, RZ, RZ, 0x1 ;  /* 0x00000001ff087424 */ /* 0x000fe200078e00ff */
[----:B------:R-:W4:Y:S01]  /*1a60*/  LDCU.64 UR30, c[0x0][0x348] ;  /* 0x00006900ff1e77ac */ /* 0x000f220008000a00 */
[----:B-1----:R-:W-:-:S02]  /*1a70*/  UIADD3 UR6, UPT, UPT, UR7, 0x7f, URZ ;  /* 0x0000007f07067890 */ /* 0x002fc4000fffe0ff */
[----:B------:R-:W-:Y:S02]  /*1a80*/  UIADD3 UR64, UPT, UPT, UR7, 0xfe, URZ ;  /* 0x000000fe07407890 */ /* 0x000fe4000fffe0ff */
[----:B------:R-:W-:Y:S02]  /*1a90*/  USHF.R.S32.HI UR4, URZ, 0x1f, UR6 ;  /* 0x0000001fff047899 */ /* 0x000fe40008011406 */
[----:B------:R-:W-:Y:S02]  /*1aa0*/  UIADD3 UR7, UPT, UPT, UR7, -0x1, URZ ;  /* 0xffffffff07077890 */ /* 0x000fe4000fffe0ff */
[----:B------:R-:W-:Y:S02]  /*1ab0*/  ULEA.HI UR4, UR4, UR6, URZ, 0x7 ;  /* 0x0000000604047291 */ /* 0x000fe4000f8f38ff */
[----:B------:R-:W-:Y:S02]  /*1ac0*/  UISETP.GE.U32.AND UP2, UPT, UR7, -0xff, UPT ;  /* 0xffffff010700788c */ /* 0x000fe4000bf46070 */
[----:B------:R-:W-:-:S02]  /*1ad0*/  USHF.R.S32.HI UR61, URZ, 0x7, UR4 ;  /* 0x00000007ff3d7899 */ /* 0x000fc40008011404 */
[----:B--2---:R-:W-:Y:S02]  /*1ae0*/  ULEA UR6, UR9, UR8, 0x18 ;  /* 0x0000000809067291 */ /* 0x004fe4000f8ec0ff */
[----:B------:R-:W-:Y:S01]  /*1af0*/  UISETP.LT.U32.AND UP0, UPT, UR61, 0x8, UPT ;  /* 0x000000083d00788c */ /* 0x000fe2000bf01070 */
[----:B------:R-:W1:Y:S03]  /*1b00*/  LDCU UR58, c[0x0][0x374] ;  /* 0x00006e80ff3a77ac */ /* 0x000e660008000800 */
[----:B------:R-:W-:Y:S02]  /*1b10*/  USEL UR60, UR61, 0x8, UP0 ;  /* 0x000000083d3c7887 */ /* 0x000fe40008000000 */
[----:B------:R-:W-:Y:S02]  /*1b20*/  ULOP3.LUT UR62, UR5, 0x60, URZ, 0xe2, !UPT ;  /* 0x00000060053e7892 */ /* 0x000fe4000f8ee2ff */
[----:B------:R-:W-:-:S02]  /*1b30*/  UIADD3 UR37, UPT, UPT, UR60, -0x1, URZ ;  /* 0xffffffff3c257890 */ /* 0x000fc4000fffe0ff */
[----:B------:R-:W-:Y:S02]  /*1b40*/  @UP2 UIADD3 UR37, UPT, UPT, UR60, URZ, URZ ;  /* 0x000000ff3c252290 */ /* 0x000fe4000fffe0ff */
[----:B------:R-:W-:Y:S02]  /*1b50*/  USEL UR45, UR45, 0x2, UP1 ;  /* 0x000000022d2d7887 */ /* 0x000fe40008800000 */
[----:B------:R-:W-:Y:S02]  /*1b60*/  UIADD3 UR55, UPT, UPT, UR6, 0x3300, UR53 ;  /* 0x0000330006377890 */ /* 0x000fe4000fffe035 */
[----:B------:R-:W-:Y:S02]  /*1b70*/  UIADD3 UR54, UPT, UPT, UR6, 0x23300, UR52 ;  /* 0x0002330006367890 */ /* 0x000fe4000fffe034 */
[----:B------:R-:W-:Y:S02]  /*1b80*/  UIADD3 UR63, UPT, UPT, UR61, -UR60, URZ ;  /* 0x8000003c3d3f7290 */ /* 0x000fe4000fffe0ff */
[----:B------:R-:W-:Y:S01]  /*1b90*/  UIADD3 UR37, UPT, UPT, UR37, 0x1, URZ ;  /* 0x0000000125257890 */ /* 0x000fe2000fffe0ff */
[----:B-1-34-:R-:W-:-:S11]  /*1ba0*/  UMOV UR14, URZ ;  /* 0x000000ff000e7c82 */ /* 0x01afd60008000000 */
.L_x_47:
[----:B------:R-:W1:Y:S02]  /*1bb0*/  S2UR UR4, SR_CgaCtaId ;  /* 0x00000000000479c3 */ /* 0x000e640000008800 */
[----:B-1----:R-:W-:-:S09]  /*1bc0*/  UISETP.NE.AND UP0, UPT, UR4, URZ, UPT ;  /* 0x000000ff0400728c */ /* 0x002fd2000bf05270 */
[----:B---3--:R-:W-:Y:S05]  /*1bd0*/  BRA.U UP0, `(.L_x_24) ;  /* 0x0000000100287547 */ /* 0x008fea000b800000 */
[----:B------:R-:W-:Y:S02]  /*1be0*/  LEA R0, R9, UR6, 0x3 ;  /* 0x0000000609007c11 */ /* 0x000fe4000f8e18ff */
[----:B------:R-:W-:-:S04]  /*1bf0*/  SHF.L.U32 R2, R8, 0x1f, RZ ;  /* 0x0000001f08027819 */ /* 0x000fc800000006ff */
[----:B------:R-:W1:Y:S02]  /*1c00*/  SYNCS.PHASECHK.TRANS64.TRYWAIT P0, [R0+URZ+0x110], R2 ;  /* 0x00011002000075a7 */ /* 0x000e6400080011ff */
[----:B-1----:R-:W-:Y:S05]  /*1c10*/  @!P0 BRA `(.L_x_25) ;  /* 0x0000009800908947 */ /* 0x002fea0003800000 */
.L_x_161:
[----:B------:R-:W-:Y:S01]  /*1c20*/  VIADD R9, R9, 0x1 ;  /* 0x0000000109097836 */ /* 0x000fe20000000000 */
[----:B------:R1:W-:Y:S04]  /*1c30*/  SYNCS.ARRIVE.TRANS64.A1T0 RZ, [R0+URZ+0x100], RZ ;  /* 0x000100ff00ff79a7 */ /* 0x0003e800081000ff */
[----:B------:R-:W-:-:S04]  /*1c40*/  ISETP.NE.AND P0, PT, R9, 0x2, PT ;  /* 0x000000020900780c */ /* 0x000fc80003f05270 */
[----:B------:R-:W-:Y:S02]  /*1c50*/  SEL R9, R9, RZ, P0 ;  /* 0x000000ff09097207 */ /* 0x000fe40000000000 */
[----:B-1----:R-:W-:-:S04]  /*1c60*/  SEL R0, RZ, 0x1, P0 ;  /* 0x00000001ff007807 */ /* 0x002fc80000000000 */
[----:B------:R-:W-:-:S07]  /*1c70*/  LOP3.LUT R8, R8, R0, RZ, 0x3c, !PT ;  /* 0x0000000008087212 */ /* 0x000fce00078e3cff */
.L_x_24:
[----:B------:R-:W-:Y:S01]  /*1c80*/  ULEA UR4, UR14, UR6, 0x3 ;  /* 0x000000060e047291 */ /* 0x000fe2000f8e18ff */
[----:B------:R-:W-:Y:S01]  /*1c90*/  SHF.L.U32 R0, R12, 0x1f, RZ ;  /* 0x0000001f0c007819 */ /* 0x000fe200000006ff */
[----:B------:R-:W-:Y:S02]  /*1ca0*/  UISETP.GE.U32.AND UP0, UPT, UR64, 0xff, UPT ;  /* 0x000000ff4000788c */ /* 0x000fe4000bf06070 */
[----:B------:R-:W-:Y:S02]  /*1cb0*/  ULEA UR35, UR20, UR65, 0x1 ;  /* 0x0000004114237291 */ /* 0x000fe4000f8e08ff */
[----:B------:R-:W-:Y:S02]  /*1cc0*/  ULEA.HI UR11, UR20, UR20, URZ, 0x1 ;  /* 0x00000014140b7291 */ /* 0x000fe4000f8f08ff */
[----:B------:R-:W-:Y:S01]  /*1cd0*/  ULEA UR43, UR27, UR62, 0x7 ;  /* 0x0000003e1b2b7291 */ /* 0x000fe2000f8e38ff */
[----:B------:R1:W2:Y:S01]  /*1ce0*/  SYNCS.PHASECHK.TRANS64.TRYWAIT P1, [UR4+0x40], R0 ;  /* 0x00004000ff0075a7 */ /* 0x0002a20008021104 */
[----:B------:R-:W-:-:S02]  /*1cf0*/  USHF.L.U32 UR35, UR35, 0x5, URZ ;  /* 0x0000000523237899 */ /* 0x000fc400080006ff */
[----:B------:R-:W-:Y:S01]  /*1d00*/  USHF.R.S32.HI UR11, URZ, 0x1, UR11 ;  /* 0x00000001ff0b7899 */ /* 0x000fe2000801140b */
[----:B------:R-:W-:Y:S01]  /*1d10*/  UMOV UR20, URZ ;  /* 0x000000ff00147c82 */ /* 0x000fe20008000000 */
[----:B------:R-:W-:Y:S10]  /*1d20*/  BRA.U !UP0, `(.L_x_26) ;  /* 0x0000000508147547 */ /* 0x000ff4000b800000 */
[----:B------:R-:W-:Y:S01]  /*1d30*/  UMOV UR4, UR14 ;  /* 0x0000000e00047c82 */ /* 0x000fe20008000000 */
[----:B------:R-:W-:-:S05]  /*1d40*/  UMOV UR28, URZ ;  /* 0x000000ff001c7c82 */ /* 0x000fca0008000000 */
.L_x_34:
[----:B------:R-:W-:Y:S01]  /*1d50*/  ULEA UR41, UR4, UR6, 0x3 ;  /* 0x0000000604297291 */ /* 0x000fe2000f8e18ff */
[----:B--2---:R-:W-:Y:S01]  /*1d60*/  @!P4 MOV R2, 0x6400 ;  /* 0x000064000002c802 */ /* 0x004fe20000000f00 */
[----:B--23--:R-:W-:Y:S10]  /*1d70*/  @P1 BRA `(.L_x_27) ;  /* 0x00000000000c1947 */ /* 0x00cff40003800000 */
[----:B------:R-:W-:-:S04]  /*1d80*/  SHF.L.U32 R3, R12, 0x1f, RZ ;  /* 0x0000001f0c037819 */ /* 0x000fc800000006ff */
[----:B------:R-:W2:Y:S02]  /*1d90*/  SYNCS.PHASECHK.TRANS64.TRYWAIT P0, [UR41+0x40], R3 ;  /* 0x00004003ff0075a7 */ /* 0x000ea40008001129 */
[----:B--2---:R-:W-:Y:S05]  /*1da0*/  @!P0 BRA `(.L_x_28) ;  /* 0x0000009800408947 */ /* 0x004fea0003800000 */
.L_x_27:
[----:B------:R2:W-:Y:S01]  /*1db0*/  @!P4 SYNCS.ARRIVE.TRANS64 RZ, [UR41], R2 ;  /* 0x00000002ffffc9a7 */ /* 0x0005e20008000029 */
[----:B------:R-:W-:-:S04]  /*1dc0*/  ULOP3.LUT UR5, UR45, 0x2, URZ, 0xfc, !UPT ;  /* 0x000000022d057892 */ /* 0x000fc8000f8efcff */
[----:B------:R-:W-:-:S09]  /*1dd0*/  UISETP.NE.AND UP0, UPT, UR5, 0x2, UPT ;  /* 0x000000020500788c */ /* 0x000fd2000bf05270 */
[----:B------:R-:W-:Y:S05]  /*1de0*/  BRA.U UP0, `(.L_x_29) ;  /* 0x0000000100047547 */ /* 0x000fea000b800000 */
[----:B------:R-:W-:Y:S05]  /*1df0*/  BPT.TRAP 0x1 ;  /* 0x000000040000795c */ /* 0x000fea0000300000 */
.L_x_29:
[----:B------:R-:W-:Y:S04]  /*1e00*/  BSSY.RECONVERGENT B0, `(.L_x_30) ;  /* 0x0000003000007945 */ /* 0x000fe80003800200 */
[----:B------:R-:W-:Y:S05]  /*1e10*/  @P3 BRA `(.L_x_31) ;  /* 0x0000000000043947 */ /* 0x000fea0003800000 */
[----:B------:R-:W-:Y:S05]  /*1e20*/  BPT.TRAP 0x1 ;  /* 0x000000040000795c */ /* 0x000fea0000300000 */
.L_x_31:
[----:B------:R-:W-:Y:S05]  /*1e30*/  BSYNC.RECONVERGENT B0 ;  /* 0x0000000000007941 */ /* 0x000fea0003800200 */
.L_x_30:
[----:B------:R-:W-:Y:S01]  /*1e40*/  UIADD3 UR5, UPT, UPT, UR4, 0x1, URZ ;  /* 0x0000000104057890 */ /* 0x000fe2000fffe0ff */
[----:B------:R-:W-:Y:S01]  /*1e50*/  BSSY.RECONVERGENT B0, `(.L_x_32) ;  /* 0x000002d000007945 */ /* 0x000fe20003800200 */
[----:B------:R-:W-:Y:S02]  /*1e60*/  ELECT P0, URZ, PT ;  /* 0x0000000000ff782f */ /* 0x000fe40003800000 */
[----:B------:R-:W-:-:S04]  /*1e70*/  UISETP.NE.AND UP0, UPT, UR5, 0x8, UPT ;  /* 0x000000080500788c */ /* 0x000fc8000bf05270 */
[----:B------:R-:W-:Y:S02]  /*1e80*/  USEL UR7, URZ, 0x1, UP0 ;  /* 0x00000001ff077887 */ /* 0x000fe40008000000 */
[----:B------:R-:W-:-:S04]  /*1e90*/  USEL UR14, UR5, URZ, UP0 ;  /* 0x000000ff050e7287 */ /* 0x000fc80008000000 */
[----:B------:R-:W-:Y:S01]  /*1ea0*/  ULEA UR5, UR14, UR6, 0x3 ;  /* 0x000000060e057291 */ /* 0x000fe2000f8e18ff */
[----:B------:R-:W-:-:S04]  /*1eb0*/  LOP3.LUT R12, R12, UR7, RZ, 0x3c, !PT ;  /* 0x000000070c0c7c12 */ /* 0x000fc8000f8e3cff */
[----:B-1----:R-:W-:-:S04]  /*1ec0*/  SHF.L.U32 R0, R12, 0x1f, RZ ;  /* 0x0000001f0c007819 */ /* 0x002fc800000006ff */
[----:B------:R1:W3:Y:S01]  /*1ed0*/  SYNCS.PHASECHK.TRANS64.TRYWAIT P1, [UR5+0x40], R0 ;  /* 0x00004000ff0075a7 */ /* 0x0002e20008021105 */
[----:B------:R-:W-:Y:S05]  /*1ee0*/  @!P0 BRA `(.L_x_33) ;  /* 0x00000000008c8947 */ /* 0x000fea0003800000 */
[----:B------:R-:W-:Y:S02]  /*1ef0*/  USHF.L.U32 UR5, UR4, 0x9, URZ ;  /* 0x0000000904057899 */ /* 0x000fe400080006ff */
[----:B------:R-:W-:Y:S02]  /*1f00*/  ULEA UR40, UR4, UR53, 0xe ;  /* 0x0000003504287291 */ /* 0x000fe4000f8e70ff */
[----:B------:R-:W-:Y:S02]  /*1f10*/  UIADD3 UR22, UP3, UPT, UR30, 0x80, URZ ;  /* 0x000000801e167890 */ /* 0x000fe4000ff7e0ff */
[----:B------:R-:W-:Y:S02]  /*1f20*/  ULEA UR32, UR4, UR52, 0xd ;  /* 0x0000003404207291 */ /* 0x000fe4000f8e68ff */
[----:B------:R-:W-:Y:S02]  /*1f30*/  UIADD3 UR20, UP2, UPT, UR30, 0x180, URZ ;  /* 0x000001801e147890 */ /* 0x000fe4000ff5e0ff */
[----:B------:R-:W-:-:S02]  /*1f40*/  UIADD3 UR18, UP1, UPT, UR30, 0x280, URZ ;  /* 0x000002801e127890 */ /* 0x000fc4000ff3e0ff */
[----:B------:R-:W-:Y:S02]  /*1f50*/  ULOP3.LUT UR24, UR48, UR5, URZ, 0xfc, !UPT ;  /* 0x0000000530187292 */ /* 0x000fe4000f8efcff */
[----:B------:R-:W-:Y:S02]  /*1f60*/  UIADD3 UR16, UP0, UPT, UR30, 0x380, URZ ;  /* 0x000003801e107890 */ /* 0x000fe4000ff1e0ff */
[----:B------:R-:W-:Y:S02]  /*1f70*/  ULOP3.LUT UR8, UR5, UR38, URZ, 0xfc, !UPT ;  /* 0x0000002605087292 */ /* 0x000fe4000f8efcff */
[----:B------:R-:W-:Y:S02]  /*1f80*/  USHF.L.U32 UR42, UR28, 0x7, URZ ;  /* 0x000000071c2a7899 */ /* 0x000fe400080006ff */
[----:B------:R-:W-:Y:S02]  /*1f90*/  UIADD3.X UR23, UPT, UPT, URZ, UR31, URZ, UP3, !UPT ;  /* 0x0000001fff177290 */ /* 0x000fe40009ffe4ff */
[----:B------:R-:W-:-:S02]  /*1fa0*/  UIADD3 UR40, UPT, UPT, UR6, 0x3300, UR40 ;  /* 0x0000330006287890 */ /* 0x000fc4000fffe028 */
[----:B------:R-:W-:Y:S02]  /*1fb0*/  UPRMT UR7, URZ, 0x5410, UR47 ;  /* 0x00005410ff077896 */ /* 0x000fe4000800002f */
[----:B------:R-:W-:Y:S02]  /*1fc0*/  UIADD3.X UR21, UPT, UPT, URZ, UR31, URZ, UP2, !UPT ;  /* 0x0000001fff157290 */ /* 0x000fe400097fe4ff */
[----:B------:R-:W-:Y:S02]  /*1fd0*/  UIADD3 UR32, UPT, UPT, UR6, 0x23300, UR32 ;  /* 0x0002330006207890 */ /* 0x000fe4000fffe020 */
[----:B------:R-:W-:Y:S02]  /*1fe0*/  UPRMT UR5, URZ, 0x5410, UR46 ;  /* 0x00005410ff057896 */ /* 0x000fe4000800002e */
[----:B------:R-:W-:Y:S02]  /*1ff0*/  UIADD3.X UR19, UPT, UPT, URZ, UR31, URZ, UP1, !UPT ;  /* 0x0000001fff137290 */ /* 0x000fe40008ffe4ff */
[----:B------:R-:W-:-:S02]  /*2000*/  UIADD3 UR24, UPT, UPT, UR6, 0x33300, UR24 ;  /* 0x0003330006187890 */ /* 0x000fc4000fffe018 */
[----:B------:R-:W-:Y:S02]  /*2010*/  UIADD3.X UR17, UPT, UPT, URZ, UR31, URZ, UP0, !UPT ;  /* 0x0000001fff117290 */ /* 0x000fe400087fe4ff */
[----:B------:R-:W-:Y:S01]  /*2020*/  UIADD3 UR8, UPT, UPT, UR6, 0x34300, UR8 ;  /* 0x0003430006087890 */ /* 0x000fe2000fffe008 */
[----:B------:R-:W-:Y:S01]  /*2030*/  UMOV UR50, 0x0 ;  /* 0x0000000000327882 */ /* 0x000fe20000000000 */
[----:B------:R-:W-:Y:S01]  /*2040*/  UMOV UR51, 0x10000000 ;  /* 0x1000000000337882 */ /* 0x000fe20000000000 */
[----:B------:R-:W-:Y:S01]  /*2050*/  UMOV UR33, UR41 ;  /* 0x0000002900217c82 */ /* 0x000fe20008000000 */
[----:B------:R-:W-:Y:S01]  /*2060*/  UMOV UR36, UR44 ;  /* 0x0000002c00247c82 */ /* 0x000fe20008000000 */
[----:B------:R-:W-:Y:S01]  /*2070*/  UMOV UR34, UR42 ;  /* 0x0000002a00227c82 */ /* 0x000fe20008000000 */
[----:B------:R-:W-:Y:S01]  /*2080*/  UMOV UR25, UR41 ;  /* 0x0000002900197c82 */ /* 0x000fe20008000000 */
[----:B------:R-:W-:Y:S01]  /*2090*/  UMOV UR29, UR44 ;  /* 0x0000002c001d7c82 */ /* 0x000fe20008000000 */
[----:B------:R4:W-:Y:S01]  /*20a0*/  UTMALDG.3D.MULTICAST [UR40], [UR22], UR7, desc[UR50] ;  /* 0x00003228160073b4 */ /* 0x0009e20008011807 */
[----:B------:R-:W-:Y:S01]  /*20b0*/  UMOV UR9, UR41 ;  /* 0x0000002900097c82 */ /* 0x000fe20008000000 */
[----:B------:R-:W-:Y:S01]  /*20c0*/  UMOV UR12, UR28 ;  /* 0x0000001c000c7c82 */ /* 0x000fe20008000000 */
[----:B------:R-:W-:Y:S01]  /*20d0*/  UMOV UR13, UR44 ;  /* 0x0000002c000d7c82 */ /* 0x000fe20008000000 */
[----:B------:R4:W-:Y:S01]  /*20e0*/  UTMALDG.3D.MULTICAST [UR32], [UR20], UR5, desc[UR50] ;  /* 0x00003220140073b4 */ /* 0x0009e20008011805 */
[----:B------:R4:W-:Y:S01]  /*20f0*/  UTMALDG.4D.MULTICAST [UR24], [UR18], UR7, desc[UR50] ;  /* 0x00003218120073b4 */ /* 0x0009e20008019807 */
[----:B------:R4:W-:Y:S02]  /*2100*/  UTMALDG.4D.MULTICAST [UR8], [UR16], UR5, desc[UR50] ;  /* 0x00003208100073b4 */ /* 0x0009e40008019805 */
[----:B----4-:R-:W-:Y:S01]  /*2110*/  NOP ;  /* 0x0000000000007918 */ /* 0x010fe20000000000 */
.L_x_33:
[----:B------:R-:W-:Y:S05]  /*2120*/  BSYNC.RECONVERGENT B0 ;  /* 0x0000000000007941 */ /* 0x000fea0003800200 */
.L_x_32:
[----:B------:R-:W-:Y:S01]  /*2130*/  UIADD3 UR28, UPT, UPT, UR28, 0x1, URZ ;  /* 0x000000011c1c7890 */ /* 0x000fe2000fffe0ff */
[----:B------:R-:W-:Y:S01]  /*2140*/  UMOV UR4, UR14 ;  /* 0x0000000e00047c82 */ /* 0x000fe20008000000 */
[----:B------:R-:W-:Y:S02]  /*2150*/  UMOV UR20, UR37 ;  /* 0x0000002500147c82 */ /* 0x000fe40008000000 */
[----:B------:R-:W-:-:S09]  /*2160*/  UISETP.NE.AND UP0, UPT, UR28, UR37, UPT ;  /* 0x000000251c00728c */ /* 0x000fd2000bf05270 */
[----:B------:R-:W-:Y:S05]  /*2170*/  BRA.U UP0, `(.L_x_34) ;  /* 0xfffffff900f47547 */ /* 0x000fea000b83ffff */
.L_x_26:
[----:B------:R-:W-:Y:S01]  /*2180*/  ULEA UR4, UR14, UR6, 0x3 ;  /* 0x000000060e047291 */ /* 0x000fe2000f8e18ff */
[----:B-1----:R-:W-:Y:S01]  /*2190*/  SHF.L.U32 R0, R12, 0x1f, RZ ;  /* 0x0000001f0c007819 */ /* 0x002fe200000006ff */
[----:B------:R-:W-:Y:S01]  /*21a0*/  @!P2 SYNCS.ARRIVE.TRANS64.A1T0 RZ, [UR6+0xb8], RZ ;  /* 0x0000b8ffffffa9a7 */ /* 0x000fe20008100006 */
[----:B------:R-:W-:-:S06]  /*21b0*/  UISETP.GT.AND UP0, UPT, UR61, UR60, UPT ;  /* 0x0000003c3d00728c */ /* 0x000fcc000bf04270 */
[----:B--23--:R1:W2:Y:S03]  /*21c0*/  SYNCS.PHASECHK.TRANS64.TRYWAIT P1, [UR4+0x40], R0 ;  /* 0x00004000ff0075a7 */ /* 0x00c2a60008021104 */
[----:B------:R-:W-:Y:S05]  /*21d0*/  BRA.U !UP0, `(.L_x_35) ;  /* 0x0000000508107547 */ /* 0x000fea000b800000 */
[----:B------:R-:W-:Y:S01]  /*21e0*/  UIADD3 UR49, UPT, UPT, UR63, UR20, URZ ;  /* 0x000000143f317290 */ /* 0x000fe2000fffe0ff */
[----:B------:R-:W-:-:S11]  /*21f0*/  UMOV UR4, UR14 ;  /* 0x0000000e00047c82 */ /* 0x000fd60008000000 */
.L_x_43:
[----:B------:R-:W-:Y:S01]  /*2200*/  ULEA UR41, UR4, UR6, 0x3 ;  /* 0x0000000604297291 */ /* 0x000fe2000f8e18ff */
[----:B--2---:R-:W-:Y:S01]  /*2210*/  @!P4 MOV R2, 0x6400 ;  /* 0x000064000002c802 */ /* 0x004fe20000000f00 */
[----:B--23--:R-:W-:Y:S10]  /*2220*/  @P1 BRA `(.L_x_36) ;  /* 0x00000000000c1947 */ /* 0x00cff40003800000 */
[----:B------:R-:W-:-:S04]  /*2230*/  SHF.L.U32 R3, R12, 0x1f, RZ ;  /* 0x0000001f0c037819 */ /* 0x000fc800000006ff */
[----:B------:R-:W2:Y:S02]  /*2240*/  SYNCS.PHASECHK.TRANS64.TRYWAIT P0, [UR41+0x40], R3 ;  /* 0x00004003ff0075a7 */ /* 0x000ea40008001129 */
[----:B--2---:R-:W-:Y:S05]  /*2250*/  @!P0 BRA `(.L_x_37) ;  /* 0x00000094002c8947 */ /* 0x004fea0003800000 */
.L_x_36:
[----:B------:R2:W-:Y:S01]  /*2260*/  @!P4 SYNCS.ARRIVE.TRANS64 RZ, [UR41], R2 ;  /* 0x00000002ffffc9a7 */ /* 0x0005e20008000029 */
[----:B------:R-:W-:-:S04]  /*2270*/  ULOP3.LUT UR5, UR45, 0x2, URZ, 0xfc, !UPT ;  /* 0x000000022d057892 */ /* 0x000fc8000f8efcff */
[----:B------:R-:W-:-:S09]  /*2280*/  UISETP.NE.AND UP0, UPT, UR5, 0x2, UPT ;  /* 0x000000020500788c */ /* 0x000fd2000bf05270 */
[----:B------:R-:W-:Y:S05]  /*2290*/  BRA.U UP0, `(.L_x_38) ;  /* 0x0000000100047547 */ /* 0x000fea000b800000 */
[----:B------:R-:W-:Y:S05]  /*22a0*/  BPT.TRAP 0x1 ;  /* 0x000000040000795c */ /* 0x000fea0000300000 */
.L_x_38:
[----:B------:R-:W-:Y:S04]  /*22b0*/  BSSY.RECONVERGENT B0, `(.L_x_39) ;  /* 0x0000003000007945 */ /* 0x000fe80003800200 */
[----:B------:R-:W-:Y:S05]  /*22c0*/  @P3 BRA `(.L_x_40) ;  /* 0x0000000000043947 */ /* 0x000fea0003800000 */
[----:B------:R-:W-:Y:S05]  /*22d0*/  BPT.TRAP 0x1 ;  /* 0x000000040000795c */ /* 0x000fea0000300000 */
.L_x_40:
[----:B------:R-:W-:Y:S05]  /*22e0*/  BSYNC.RECONVERGENT B0 ;  /* 0x0000000000007941 */ /* 0x000fea0003800200 */
.L_x_39:
        /* <DEDUP_REMOVED lines=12> */
[----:B------:R-:W-:Y:S02]  /*23b0*/  UIADD3 UR22, UP3, UPT, UR30, 0x80, URZ ;  /* 0x000000801e167890 */ /* 0x000fe4000ff7e0ff */
[----:B------:R-:W-:Y:S02]  /*23c0*/  UIADD3 UR12, UP2, UPT, UR30, 0x180, URZ ;  /* 0x000001801e0c7890 */ /* 0x000fe4000ff5e0ff */
[----:B------:R-:W-:Y:S02]  /*23d0*/  UIADD3 UR28, UP1, UPT, UR30, 0x280, URZ ;  /* 0x000002801e1c7890 */ /* 0x000fe4000ff3e0ff */
[----:B------:R-:W-:Y:S02]  /*23e0*/  ULOP3.LUT UR16, UR48, UR5, URZ, 0xfc, !UPT ;  /* 0x0000000530107292 */ /* 0x000fe4000f8efcff */
[----:B------:R-:W-:-:S02]  /*23f0*/  UIADD3 UR24, UP0, UPT, UR30, 0x380, URZ ;  /* 0x000003801e187890 */ /* 0x000fc4000ff1e0ff */
[----:B------:R-:W-:Y:S02]  /*2400*/  USHF.L.U32 UR42, UR20, 0x7, URZ ;  /* 0x00000007142a7899 */ /* 0x000fe400080006ff */
[----:B------:R-:W-:Y:S02]  /*2410*/  ULEA UR40, UR4, UR55, 0xe ;  /* 0x0000003704287291 */ /* 0x000fe4000f8e70ff */
[----:B------:R-:W-:Y:S02]  /*2420*/  UIADD3.X UR23, UPT, UPT, URZ, UR31, URZ, UP3, !UPT ;  /* 0x0000001fff177290 */ /* 0x000fe40009ffe4ff */
[----:B------:R-:W-:Y:S02]  /*2430*/  UPRMT UR15, URZ, 0x5410, UR47 ;  /* 0x00005410ff0f7896 */ /* 0x000fe4000800002f */
[----:B------:R-:W-:Y:S02]  /*2440*/  ULOP3.LUT UR8, UR5, UR38, URZ, 0xfc, !UPT ;  /* 0x0000002605087292 */ /* 0x000fe4000f8efcff */
[----:B------:R-:W-:-:S02]  /*2450*/  ULEA UR32, UR4, UR54, 0xd ;  /* 0x0000003604207291 */ /* 0x000fc4000f8e68ff */
[----:B------:R-:W-:Y:S02]  /*2460*/  UIADD3.X UR13, UPT, UPT, URZ, UR31, URZ, UP2, !UPT ;  /* 0x0000001fff0d7290 */ /* 0x000fe400097fe4ff */
[----:B------:R-:W-:Y:S02]  /*2470*/  UPRMT UR7, URZ, 0x5410, UR46 ;  /* 0x00005410ff077896 */ /* 0x000fe4000800002e */
[----:B------:R-:W-:Y:S02]  /*2480*/  UIADD3.X UR29, UPT, UPT, URZ, UR31, URZ, UP1, !UPT ;  /* 0x0000001fff1d7290 */ /* 0x000fe40008ffe4ff */
[----:B------:R-:W-:Y:S02]  /*2490*/  UIADD3 UR16, UPT, UPT, UR6, 0x33300, UR16 ;  /* 0x0003330006107890 */ /* 0x000fe4000fffe010 */
[----:B------:R-:W-:Y:S02]  /*24a0*/  UIADD3 UR8, UPT, UPT, UR6, 0x34300, UR8 ;  /* 0x0003430006087890 */ /* 0x000fe4000fffe008 */
[----:B------:R-:W-:Y:S01]  /*24b0*/  UIADD3.X UR25, UPT, UPT, URZ, UR31, URZ, UP0, !UPT ;  /* 0x0000001fff197290 */ /* 0x000fe200087fe4ff */
[----:B------:R-:W-:Y:S01]  /*24c0*/  UMOV UR50, 0x0 ;  /* 0x0000000000327882 */ /* 0x000fe20000000000 */
[----:B------:R-:W-:Y:S01]  /*24d0*/  UMOV UR51, 0x10000000 ;  /* 0x1000000000337882 */ /* 0x000fe20000000000 */
[----:B------:R-:W-:Y:S01]  /*24e0*/  UMOV UR33, UR41 ;  /* 0x0000002900217c82 */ /* 0x000fe20008000000 */
[----:B------:R-:W-:Y:S01]  /*24f0*/  UMOV UR36, UR44 ;  /* 0x0000002c00247c82 */ /* 0x000fe20008000000 */
[----:B------:R-:W-:Y:S01]  /*2500*/  UMOV UR34, UR42 ;  /* 0x0000002a00227c82 */ /* 0x000fe20008000000 */
[----:B------:R-:W-:Y:S01]  /*2510*/  UTMALDG.3D.MULTICAST [UR40], [UR22], UR15, desc[UR50] ;  /* 0x00003228160073b4 */ /* 0x000fe2000801180f */
[----:B------:R-:W-:Y:S01]  /*2520*/  UMOV UR17, UR41 ;  /* 0x0000002900117c82 */ /* 0x000fe20008000000 */
[----:B------:R-:W-:Y:S01]  /*2530*/  UMOV UR18, UR26 ;  /* 0x0000001a00127c82 */ /* 0x000fe20008000000 */
[----:B------:R-:W-:Y:S01]  /*2540*/  UMOV UR19, UR27 ;  /* 0x0000001b00137c82 */ /* 0x000fe20008000000 */
[----:B------:R-:W-:Y:S01]  /*2550*/  UMOV UR21, UR44 ;  /* 0x0000002c00157c82 */ /* 0x000fe20008000000 */
[----:B------:R-:W-:Y:S01]  /*2560*/  UMOV UR9, UR41 ;  /* 0x0000002900097c82 */ /* 0x000fe20008000000 */
[----:B------:R4:W-:Y:S01]  /*2570*/  UTMALDG.3D.MULTICAST [UR32], [UR12], UR7, desc[UR50] ;  /* 0x000032200c0073b4 */ /* 0x0009e20008011807 */
[----:B------:R1:W-:Y:S01]  /*2580*/  UTMALDG.4D.MULTICAST [UR16], [UR28], UR15, desc[UR50] ;  /* 0x000032101c0073b4 */ /* 0x0003e2000801980f */
[----:B----4-:R-:W-:Y:S01]  /*2590*/  UMOV UR12, UR20 ;  /* 0x00000014000c7c82 */ /* 0x010fe20008000000 */
[----:B------:R-:W-:-:S02]  /*25a0*/  UMOV UR13, UR44 ;  /* 0x0000002c000d7c82 */ /* 0x000fc40008000000 */
[----:B------:R1:W-:Y:S02]  /*25b0*/  UTMALDG.4D.MULTICAST [UR8], [UR24], UR7, desc[UR50] ;  /* 0x00003208180073b4 */ /* 0x0003e40008019807 */
[----:B-1----:R-:W-:Y:S01]  /*25c0*/  NOP ;  /* 0x0000000000007918 */ /* 0x002fe20000000000 */
.L_x_42:
[----:B------:R-:W-:Y:S05]  /*25d0*/  BSYNC.RECONVERGENT B0 ;  /* 0x0000000000007941 */ /* 0x000fea0003800200 */
.L_x_41:
[----:B------:R-:W-:Y:S01]  /*25e0*/  UIADD3 UR20, UPT, UPT, UR20, 0x1, URZ ;  /* 0x0000000114147890 */ /* 0x000fe2000fffe0ff */
[----:B------:R-:W-:-:S03]  /*25f0*/  UMOV UR4, UR14 ;  /* 0x0000000e00047c82 */ /* 0x000fc60008000000 */
[----:B------:R-:W-:-:S09]  /*2600*/  UISETP.NE.AND UP0, UPT, UR20, UR49, UPT ;  /* 0x000000311400728c */ /* 0x000fd2000bf05270 */
[----:B------:R-:W-:Y:S05]  /*2610*/  BRA.U UP0, `(.L_x_43) ;  /* 0xfffffff900f87547 */ /* 0x000fea000b83ffff */
.L_x_35:
[C---:B------:R-:W-:Y:S01]  /*2620*/  LEA R3, R11.reuse, UR6, 0x3 ;  /* 0x000000060b037c11 */ /* 0x040fe2000f8e18ff */
[----:B------:R-:W-:Y:S01]  /*2630*/  NOP ;  /* 0x0000000000007918 */ /* 0x000fe20000000000 */
[----:B-1----:R-:W-:Y:S02]  /*2640*/  SHF.L.U32 R0, R10, 0x1f, RZ ;  /* 0x0000001f0a007819 */ /* 0x002fe400000006ff */
[----:B------:R-:W-:Y:S02]  /*2650*/  LEA R4, R11, UR6, 0x4 ;  /* 0x000000060b047c11 */ /* 0x000fe4000f8e20ff */
[----:B------:R-:W1:Y:S02]  /*2660*/  SYNCS.PHASECHK.TRANS64.TRYWAIT P0, [R3+URZ+0xc0], R0 ;  /* 0x0000c000030075a7 */ /* 0x000e6400080011ff */
[----:B-1----:R-:W-:Y:S05]  /*2670*/  @!P0 BRA `(.L_x_44) ;  /* 0x00000090003c8947 */ /* 0x002fea0003800000 */
.L_x_164:
[----:B------:R-:W4:Y:S01]  /*2680*/  LDS.128 R4, [R4+0x130] ;  /* 0x0001300004047984 */ /* 0x000f220000000c00 */
[----:B------:R-:W-:Y:S01]  /*2690*/  UISETP.GE.AND UP0, UPT, UR39, 0x1, UPT ;  /* 0x000000012700788c */ /* 0x000fe2000bf06270 */
[----:B------:R-:W-:Y:S01]  /*26a0*/  @!PT LDS RZ, [RZ] ;  /* 0x00000000fffff984 */ /* 0x000fe20000000800 */
[----:B------:R-:W-:Y:S01]  /*26b0*/  @!PT LDS RZ, [RZ] ;  /* 0x00000000fffff984 */ /* 0x000fe20000000800 */
[----:B------:R-:W-:Y:S01]  /*26c0*/  @!PT LDS RZ, [RZ] ;  /* 0x00000000fffff984 */ /* 0x000fe20000000800 */
[----:B------:R-:W-:Y:S01]  /*26d0*/  @!PT LDS RZ, [RZ] ;  /* 0x00000000fffff984 */ /* 0x000fe20000000800 */
[----:B------:R1:W-:Y:S06]  /*26e0*/  MEMBAR.ALL.CTA ;  /* 0x0000000000007992 */ /* 0x0003ec0000008000 */
[----:B-1----:R-:W1:Y:S01]  /*26f0*/  FENCE.VIEW.ASYNC.S ;  /* 0x00000000000073c6 */ /* 0x002e620000000000 */
[----:B----4-:R-:W-:-:S13]  /*2700*/  LOP3.LUT P0, RZ, R6, 0x1, RZ, 0xc0, !PT ;  /* 0x0000000106ff7812 */ /* 0x010fda000780c0ff */
[----:B-1----:R-:W-:Y:S01]  /*2710*/  VOTEU.ANY UP1, P0 ;  /* 0x0000000000ff7886 */ /* 0x002fe20000020100 */
[----:B------:R-:W-:-:S13]  /*2720*/  PLOP3.LUT P0, PT, PT, PT, UP1, 0x80, 0x8 ;  /* 0x000000000008781c */ /* 0x000fda0003f0f018 */
[----:B------:R-:W-:Y:S02]  /*2730*/  @P0 LOP3.LUT R0, R5, 0xffff, RZ, 0xc0, !PT ;  /* 0x0000ffff05000812 */ /* 0x000fe400078ec0ff */
[----:B--2---:R-:W-:Y:S02]  /*2740*/  @P0 MOV R2, R4 ;  /* 0x0000000400020202 */ /* 0x004fe40000000f00 */
[----:B------:R-:W-:Y:S01]  /*2750*/  @P0 R2UR UR5, R0 ;  /* 0x00000000000502ca */ /* 0x000fe200000e0000 */
[----:B------:R-:W-:Y:S01]  /*2760*/  VIADD R0, R3, 0xd0 ;  /* 0x000000d003007836 */ /* 0x000fe20000000000 */
[----:B------:R-:W-:Y:S02]  /*2770*/  @P0 SHF.R.U32.HI R4, RZ, 0x10, R5 ;  /* 0x00000010ff040819 */ /* 0x000fe40000011605 */
[----:B------:R-:W-:Y:S02]  /*2780*/  @P0 R2UR UR7, R2 ;  /* 0x00000000020702ca */ /* 0x000fe400000e0000 */
[----:B------:R-:W-:-:S02]  /*2790*/  PRMT R0, RZ, 0x654, R0 ;  /* 0x00000654ff007816 */ /* 0x000fc40000000000 */
[----:B------:R-:W-:Y:S02]  /*27a0*/  @P0 R2UR UR4, R4 ;  /* 0x00000000040402ca */ /* 0x000fe400000e0000 */
[----:B------:R1:W-:Y:S03]  /*27b0*/  SYNCS.ARRIVE.TRANS64.RED.A1T0 RZ, [R0+URZ], RZ ;  /* 0x000000ff00ff79a7 */ /* 0x0003e600081004ff */
[----:B------:R-:W-:-:S04]  /*27c0*/  @UP1 UMOV UR56, UR5 ;  /* 0x0000000500381c82 */ /* 0x000fc80008000000 */
[----:B------:R-:W-:-:S04]  /*27d0*/  @UP1 UMOV UR57, UR7 ;  /* 0x0000000700391c82 */ /* 0x000fc80008000000 */
[----:B------:R-:W-:Y:S01]  /*27e0*/  @UP1 UMOV UR44, UR4 ;  /* 0x00000004002c1c82 */ /* 0x000fe20008000000 */
[----:B------:R-:W-:Y:S05]  /*27f0*/  BRA.U !UP0, `(.L_x_45) ;  /* 0x0000000108d47547 */ /* 0x000fea000b800000 */
[----:B------:R-:W2:Y:S01]  /*2800*/  LDCU.128 UR16, c[0x0][0xf10] ;  /* 0x0001e200ff1077ac */ /* 0x000ea20008000c00 */
[----:B------:R-:W4:Y:S01]  /*2810*/  LDCU UR11, c[0x0][0xf20] ;  /* 0x0001e400ff0b77ac */ /* 0x000f220008000800 */
[----:B------:R-:W3:Y:S01]  /*2820*/  LDCU UR24, c[0x0][0xf0c] ;  /* 0x0001e180ff1877ac */ /* 0x000ee20008000800 */
[----:B------:R-:W1:Y:S01]  /*2830*/  LDCU.64 UR8, c[0x0][0xf28] ;  /* 0x0001e500ff0877ac */ /* 0x000e620008000a00 */
[----:B------:R-:W-:Y:S02]  /*2840*/  UISETP.NE.AND UP3, UPT, UR39, 0x1, UPT ;  /* 0x000000012700788c */ /* 0x000fe4000bf65270 */
[----:B--2---:R-:W-:Y:S02]  /*2850*/  UIMAD.WIDE.U32 UR12, UR58, UR19, URZ ;  /* 0x000000133a0c72a5 */ /* 0x004fe4000f8e00ff */
[----:B------:R-:W-:Y:S02]  /*2860*/  UIMAD.WIDE.U32 UR4, UR59, UR16, URZ ;  /* 0x000000103b0472a5 */ /* 0x000fe4000f8e00ff */
[----:B------:R-:W-:-:S02]  /*2870*/  UISETP.NE.AND UP0, UPT, UR18, 0x1, UPT ;  /* 0x000000011200788c */ /* 0x000fc4000bf05270 */
[----:B------:R-:W-:Y:S01]  /*2880*/  UIMAD.WIDE.U32 UR22, UR56, UR19, URZ ;  /* 0x00000013381672a5 */ /* 0x000fe2000f8e00ff */
[----:B------:R-:W-:Y:S02]  /*2890*/  UMOV UR12, UR13 ;  /* 0x0000000d000c7c82 */ /* 0x000fe40008000000 */
[----:B------:R-:W-:Y:S01]  /*28a0*/  UMOV UR4, UR5 ;  /* 0x0000000500047c82 */ /* 0x000fe20008000000 */
[----:B----4-:R-:W-:Y:S02]  /*28b0*/  USHF.R.U32.HI UR12, URZ, UR11, UR12 ;  /* 0x0000000bff0c7299 */ /* 0x010fe4000801160c */
[----:B---3--:R-:W-:Y:S02]  /*28c0*/  UISETP.NE.AND UP2, UPT, UR24, 0x1, UPT ;  /* 0x000000011800788c */ /* 0x008fe4000bf45270 */
[----:B------:R-:W-:Y:S02]  /*28d0*/  USHF.R.U32.HI UR4, URZ, UR17, UR4 ;  /* 0x00000011ff047299 */ /* 0x000fe40008011604 */
[----:B------:R-:W-:-:S02]  /*28e0*/  USEL UR5, UR58, UR12, !UP0 ;  /* 0x0000000c3a057287 */ /* 0x000fc4000c000000 */
[----:B------:R-:W-:Y:S02]  /*28f0*/  USEL UR7, UR59, UR4, !UP2 ;  /* 0x000000043b077287 */ /* 0x000fe4000d000000 */
[----:B-1----:R-:W-:Y:S01]  /*2900*/  UIMAD.WIDE.U32 UR12, UR5, UR8, URZ ;  /* 0x00000008050c72a5 */ /* 0x002fe2000f8e00ff */
[----:B------:R-:W-:Y:S01]  /*2910*/  UMOV UR4, UR23 ;  /* 0x0000001700047c82 */ /* 0x000fe20008000000 */
[----:B------:R-:W-:Y:S02]  /*2920*/  UIMAD.WIDE.U32 UR20, UR57, UR16, URZ ;  /* 0x00000010391472a5 */ /* 0x000fe4000f8e00ff */
[----:B------:R-:W-:-:S03]  /*2930*/  UIMAD.WIDE.U32 UR22, UR7, UR8, URZ ;  /* 0x00000008071672a5 */ /* 0x000fc6000f8e00ff */
[----:B------:R-:W-:Y:S01]  /*2940*/  UMOV UR12, UR13 ;  /* 0x0000000d000c7c82 */ /* 0x000fe20008000000 */
[----:B------:R-:W-:Y:S02]  /*2950*/  USHF.R.U32.HI UR4, URZ, UR11, UR4 ;  /* 0x0000000bff047299 */ /* 0x000fe40008011604 */
[----:B------:R-:W-:Y:S01]  /*2960*/  @UP3 USHF.R.U32.HI UR5, URZ, UR9, UR12 ;  /* 0x00000009ff053299 */ /* 0x000fe2000801160c */
[----:B------:R-:W-:Y:S01]  /*2970*/  UMOV UR20, UR21 ;  /* 0x0000001500147c82 */ /* 0x000fe20008000000 */
[----:B------:R-:W-:Y:S01]  /*2980*/  UMOV UR22, UR23 ;  /* 0x0000001700167c82 */ /* 0x000fe20008000000 */
[----:B------:R-:W-:Y:S02]  /*2990*/  USHF.R.U32.HI UR17, URZ, UR17, UR20 ;  /* 0x00000011ff117299 */ /* 0x000fe40008011614 */
[----:B------:R-:W-:Y:S02]  /*29a0*/  USEL UR4, UR56, UR4, !UP0 ;  /* 0x0000000438047287 */ /* 0x000fe4000c000000 */
[----:B------:R-:W-:-:S02]  /*29b0*/  @UP3 USHF.R.U32.HI UR7, URZ, UR9, UR22 ;  /* 0x00000009ff073299 */ /* 0x000fc40008011616 */
[----:B------:R-:W-:Y:S02]  /*29c0*/  UIMAD UR11, UR39, UR5, URZ ;  /* 0x00000005270b72a4 */ /* 0x000fe4000f8e02ff */
[----:B------:R-:W-:Y:S02]  /*29d0*/  USEL UR5, UR57, UR17, !UP2 ;  /* 0x0000001139057287 */ /* 0x000fe4000d000000 */
[----:B------:R-:W-:Y:S02]  /*29e0*/  UIMAD UR12, UR39, UR7, URZ ;  /* 0x00000007270c72a4 */ /* 0x000fe4000f8e02ff */
[----:B------:R-:W-:Y:S02]  /*29f0*/  UISETP.GE.AND UP0, UPT, UR4, UR11, UPT ;  /* 0x0000000b0400728c */ /* 0x000fe4000bf06270 */
[----:B------:R-:W-:Y:S02]  /*2a00*/  UIMAD.WIDE.U32 UR16, UR4, UR8, URZ ;  /* 0x00000008041072a5 */ /* 0x000fe4000f8e00ff */
[----:B------:R-:W-:-:S02]  /*2a10*/  UISETP.GE.OR UP0, UPT, UR5, UR12, UP0 ;  /* 0x0000000c0500728c */ /* 0x000fc40008706670 */
        /* <DEDUP_REMOVED lines=19> */
.L_x_45:
[----:B------:R-:W2:Y:S02]  /*2b50*/  LDCU UR4, c[0x0][0xf30] ;  /* 0x0001e600ff0477ac */ /* 0x000ea40008000800 */
[----:B--2---:R-:W-:-:S09]  /*2b60*/  UISETP.NE.AND UP0, UPT, UR4, 0x1, UPT ;  /* 0x000000010400788c */ /* 0x004fd2000bf05270 */
[----:B------:R-:W-:Y:S05]  /*2b70*/  BRA.U UP0, `(.L_x_46) ;  /* 0x0000000100447547 */ /* 0x000fea000b800000 */
[----:B------:R-:W2:Y:S01]  /*2b80*/  LDCU.128 UR16, c[0x0][0xf10] ;  /* 0x0001e200ff1077ac */ /* 0x000ea20008000c00 */
[----:B------:R-:W4:Y:S01]  /*2b90*/  LDCU UR11, c[0x0][0xf0c] ;  /* 0x0001e180ff0b77ac */ /* 0x000f220008000800 */
[----:B------:R-:W1:Y:S01]  /*2ba0*/  LDCU UR7, c[0x0][0xf20] ;  /* 0x0001e400ff0777ac */ /* 0x000e620008000800 */
[----:B--2---:R-:W-:Y:S02]  /*2bb0*/  UIMAD.WIDE.U32 UR8, UR57, UR16, URZ ;  /* 0x00000010390872a5 */ /* 0x004fe4000f8e00ff */
[----:B------:R-:W-:Y:S02]  /*2bc0*/  UIMAD.WIDE.U32 UR4, UR56, UR19, URZ ;  /* 0x00000013380472a5 */ /* 0x000fe4000f8e00ff */
[----:B----4-:R-:W-:Y:S02]  /*2bd0*/  UISETP.NE.AND UP2, UPT, UR11, 0x1, UPT ;  /* 0x000000010b00788c */ /* 0x010fe4000bf45270 */
[----:B------:R-:W-:Y:S01]  /*2be0*/  UISETP.NE.AND UP0, UPT, UR18, 0x1, UPT ;  /* 0x000000011200788c */ /* 0x000fe2000bf05270 */
[----:B------:R-:W-:-:S02]  /*2bf0*/  UMOV UR8, UR9 ;  /* 0x0000000900087c82 */ /* 0x000fc40008000000 */
[----:B------:R-:W-:Y:S01]  /*2c00*/  UMOV UR4, UR5 ;  /* 0x0000000500047c82 */ /* 0x000fe20008000000 */
[----:B------:R-:W-:Y:S02]  /*2c10*/  USHF.R.U32.HI UR17, URZ, UR17, UR8 ;  /* 0x00000011ff117299 */ /* 0x000fe40008011608 */
[----:B-1----:R-:W-:Y:S02]  /*2c20*/  USHF.R.U32.HI UR4, URZ, UR7, UR4 ;  /* 0x00000007ff047299 */ /* 0x002fe40008011604 */
[----:B------:R-:W-:Y:S02]  /*2c30*/  USEL UR5, UR57, UR17, !UP2 ;  /* 0x0000001139057287 */ /* 0x000fe4000d000000 */
[----:B------:R-:W-:-:S04]  /*2c40*/  USEL UR4, UR56, UR4, !UP0 ;  /* 0x0000000438047287 */ /* 0x000fc8000c000000 */
[----:B------:R-:W-:Y:S02]  /*2c50*/  UIADD3 UR7, UPT, UPT, UR5, -UR4, URZ ;  /* 0x8000000405077290 */ /* 0x000fe4000fffe0ff */
[----:B------:R-:W-:Y:S02]  /*2c60*/  UIADD3 UR4, UPT, UPT, -UR5, UR4, URZ ;  /* 0x0000000405047290 */ /* 0x000fe4000fffe1ff */
[----:B------:R-:W-:Y:S02]  /*2c70*/  UIMAD UR56, UR7, UR18, UR56 ;  /* 0x00000012073872a4 */ /* 0x000fe4000f8e0238 */
[----:B------:R-:W-:-:S12]  /*2c80*/  UIMAD UR57, UR4, UR11, UR57 ;  /* 0x0000000b043972a4 */ /* 0x000fd8000f8e0239 */
.L_x_46:
[----:B------:R-:W-:Y:S01]  /*2c90*/  VIADD R11, R11, 0x1 ;  /* 0x000000010b0b7836 */ /* 0x000fe20000000000 */
[----:B------:R-:W-:Y:S02]  /*2ca0*/  R2UR UR5, R93 ;  /* 0x000000005d0572ca */ /* 0x000fe400000e0000 */
[----:B------:R-:W-:Y:S02]  /*2cb0*/  R2UR UR4, R94 ;  /* 0x000000005e0472ca */ /* 0x000fe400000e0000 */
[C---:B------:R-:W-:Y:S02]  /*2cc0*/  ISETP.NE.AND P0, PT, R11.reuse, 0x2, PT ;  /* 0x000000020b00780c */ /* 0x040fe40003f05270 */
[----:B------:R-:W-:Y:S02]  /*2cd0*/  PLOP3.LUT P2, PT, PT, PT, PT, 0x80, 0x8 ;  /* 0x000000000008781c */ /* 0x000fe40003f4f070 */
[----:B-1----:R-:W-:Y:S02]  /*2ce0*/  SEL R0, RZ, 0x1, P0 ;  /* 0x00000001ff007807 */ /* 0x002fe40000000000 */
[----:B------:R-:W-:-:S02]  /*2cf0*/  SEL R11, R11, RZ, P0 ;  /* 0x000000ff0b0b7207 */ /* 0x000fc40000000000 */
[----:B------:R-:W-:Y:S01]  /*2d00*/  LOP3.LUT R10, R10, R0, RZ, 0x3c, !PT ;  /* 0x000000000a0a7212 */ /* 0x000fe200078e3cff */
[----:B------:R-:W-:Y:S02]  /*2d10*/  UIADD3 UR20, UPT, UPT, UR56, UR5, URZ ;  /* 0x0000000538147290 */ /* 0x000fe4000fffe0ff */
[----:B------:R-:W-:Y:S01]  /*2d20*/  UIADD3 UR27, UPT, UPT, UR57, UR4, URZ ;  /* 0x00000004391b7290 */ /* 0x000fe2000fffe0ff */
[----:B------:R-:W-:Y:S11]  /*2d30*/  BRA.U UP1, `(.L_x_47) ;  /* 0xffffffed019c7547 */ /* 0x000ff6000b83ffff */
[----:B------:R-:W-:Y:S01]  /*2d40*/  UIADD3 UR7, UPT, UPT, UR6, 0x40, URZ ;  /* 0x0000004006077890 */ /* 0x000fe2000fffe0ff */
[----:B------:R-:W-:-:S03]  /*2d50*/  SHF.L.U32 R2, R12, 0x1f, RZ ;  /* 0x0000001f0c027819 */ /* 0x000fc600000006ff */
[----:B------:R-:W-:-:S09]  /*2d60*/  ULEA UR4, UR14, UR7, 0x3 ;  /* 0x000000070e047291 */ /* 0x000fd2000f8e18ff */
[----:B------:R-:W1:Y:S02]  /*2d70*/  SYNCS.PHASECHK.TRANS64.TRYWAIT P0, [UR4], R2 ;  /* 0x00000002ff0075a7 */ /* 0x000e640008001104 */
[----:B-1----:R-:W-:Y:S05]  /*2d80*/  @!P0 BRA `(.L_x_48) ;  /* 0x00000088008c8947 */ /* 0x002fea0003800000 */
.L_x_166:
[----:B------:R-:W-:-:S04]  /*2d90*/  UIADD3 UR4, UPT, UPT, UR14, 0x1, URZ ;  /* 0x000000010e047890 */ /* 0x000fc8000fffe0ff */
[----:B------:R-:W-:-:S04]  /*2da0*/  UISETP.NE.AND UP0, UPT, UR4, 0x8, UPT ;  /* 0x000000080400788c */ /* 0x000fc8000bf05270 */
[----:B------:R-:W-:Y:S02]  /*2db0*/  USEL UR6, URZ, 0x1, UP0 ;  /* 0x00000001ff067887 */ /* 0x000fe40008000000 */
[----:B------:R-:W-:-:S04]  /*2dc0*/  USEL UR4, UR4, URZ, UP0 ;  /* 0x000000ff04047287 */ /* 0x000fc80008000000 */
[----:B------:R-:W-:Y:S01]  /*2dd0*/  ULEA UR5, UR4, UR7, 0x3 ;  /* 0x0000000704057291 */ /* 0x000fe2000f8e18ff */
[----:B-1----:R-:W-:-:S04]  /*2de0*/  LOP3.LUT R2, R12, UR6, RZ, 0x3c, !PT ;  /* 0x000000060c027c12 */ /* 0x002fc8000f8e3cff */
[----:B------:R-:W-:-:S04]  /*2df0*/  SHF.L.U32 R3, R2, 0x1f, RZ ;  /* 0x0000001f02037819 */ /* 0x000fc800000006ff */
[----:B------:R-:W1:Y:S02]  /*2e00*/  SYNCS.PHASECHK.TRANS64.TRYWAIT P0, [UR5], R3 ;  /* 0x00000003ff0075a7 */ /* 0x000e640008001105 */
[----:B-1----:R-:W-:Y:S05]  /*2e10*/  @!P0 BRA `(.L_x_49) ;  /* 0x0000008800808947 */ /* 0x002fea0003800000 */
.L_x_168:
[----:B------:R-:W-:-:S04]  /*2e20*/  UIADD3 UR4, UPT, UPT, UR4, 0x1, URZ ;  /* 0x0000000104047890 */ /* 0x000fc8000fffe0ff */
[----:B------:R-:W-:-:S04]  /*2e30*/  UISETP.NE.AND UP0, UPT, UR4, 0x8, UPT ;  /* 0x000000080400788c */ /* 0x000fc8000bf05270 */
[----:B------:R-:W-:Y:S02]  /*2e40*/  USEL UR6, URZ, 0x1, UP0 ;  /* 0x00000001ff067887 */ /* 0x000fe40008000000 */
[----:B------:R-:W-:-:S04]  /*2e50*/  USEL UR4, UR4, URZ, UP0 ;  /* 0x000000ff04047287 */ /* 0x000fc80008000000 */
[----:B------:R-:W-:Y:S01]  /*2e60*/  ULEA UR5, UR4, UR7, 0x3 ;  /* 0x0000000704057291 */ /* 0x000fe2000f8e18ff */
[----:B------:R-:W-:-:S04]  /*2e70*/  LOP3.LUT R2, R2, UR6, RZ, 0x3c, !PT ;  /* 0x0000000602027c12 */ /* 0x000fc8000f8e3cff */
[----:B-1----:R-:W-:-:S04]  /*2e80*/  SHF.L.U32 R3, R2, 0x1f, RZ ;  /* 0x0000001f02037819 */ /* 0x002fc800000006ff */
[----:B------:R-:W1:Y:S02]  /*2e90*/  SYNCS.PHASECHK.TRANS64.TRYWAIT P0, [UR5], R3 ;  /* 0x00000003ff0075a7 */ /* 0x000e640008001105 */
[----:B-1----:R-:W-:Y:S05]  /*2ea0*/  @!P0 BRA `(.L_x_50) ;  /* 0x0000008800748947 */ /* 0x002fea0003800000 */
.L_x_170:
        /* <DEDUP_REMOVED lines=9> */
.L_x_172:
        /* <DEDUP_REMOVED lines=9> */
.L_x_174:
        /* <DEDUP_REMOVED lines=9> */
.L_x_176:
        /* <DEDUP_REMOVED lines=9> */
.L_x_178:
[----:B------:R-:W-:-:S04]  /*30f0*/  UIADD3 UR4, UPT, UPT, UR4, 0x1, URZ ;  /* 0x0000000104047890 */ /* 0x000fc8000fffe0ff */
[----:B------:R-:W-:-:S04]  /*3100*/  UISETP.NE.AND UP0, UPT, UR4, 0x8, UPT ;  /* 0x000000080400788c */ /* 0x000fc8000bf05270 */
[----:B------:R-:W-:Y:S02]  /*3110*/  USEL UR5, URZ, 0x1, UP0 ;  /* 0x00000001ff057887 */ /* 0x000fe40008000000 */
[----:B------:R-:W-:-:S04]  /*3120*/  USEL UR4, UR4, URZ, UP0 ;  /* 0x000000ff04047287 */ /* 0x000fc80008000000 */
[----:B------:R-:W-:Y:S01]  /*3130*/  ULEA UR4, UR4, UR7, 0x3 ;  /* 0x0000000704047291 */ /* 0x000fe2000f8e18ff */
[----:B------:R-:W-:-:S04]  /*3140*/  LOP3.LUT R2, R2, UR5, RZ, 0x3c, !PT ;  /* 0x0000000502027c12 */ /* 0x000fc8000f8e3cff */
[----:B------:R-:W-:Y:S01]  /*3150*/  SHF.L.U32 R2, R2, 0x1f, RZ ;  /* 0x0000001f02027819 */ /* 0x000fe200000006ff */
[----:B-1----:R-:W-:-:S07]  /*3160*/  IMAD.U32 R0, RZ, RZ, UR4 ;  /* 0x00000004ff007e24 */ /* 0x002fce000f8e00ff */
.L_x_55:
[----:B-1----:R1:W2:Y:S02]  /*3170*/  SYNCS.PHASECHK.TRANS64.TRYWAIT P0, [R0+URZ], R2 ;  /* 0x00000002000075a7 */ /* 0x0022a400080011ff */
[----:B--2---:R-:W-:Y:S05]  /*3180*/  @!P0 NANOSLEEP.SYNCS 0x989680 ;  /* 0x009896800000895d */ /* 0x004fea0003900000 */
[----:B------:R-:W2:Y:S02]  /*3190*/  @!P0 SYNCS.PHASECHK.TRANS64 P0, [R0+URZ], R2 ;  /* 0x00000002000085a7 */ /* 0x000ea400080010ff */
[----:B--2---:R-:W-:Y:S05]  /*31a0*/  @P0 EXIT ;  /* 0x000000000000094d */ /* 0x004fea0003800000 */
[----:B------:R-:W-:Y:S05]  /*31b0*/  BRA `(.L_x_55) ;  /* 0xfffffffc00ec7947 */ /* 0x000fea000383ffff */
.L_x_23:
[----:B------:R-:W1:Y:S02]  /*31c0*/  S2UR UR4, SR_CgaCtaId ;  /* 0x00000000000479c3 */ /* 0x000e640000008800 */
[----:B-1----:R-:W-:-:S04]  /*31d0*/  UISETP.NE.AND UP0, UPT, UR4, URZ, UPT ;  /* 0x000000ff0400728c */ /* 0x002fc8000bf05270 */
[----:B------:R-:W-:-:S09]  /*31e0*/  UISETP.NE.OR UP0, UPT, UR21, 0x1, UP0 ;  /* 0x000000011500788c */ /* 0x000fd20008705670 */
[----:B------:R-:W-:Y:S05]  /*31f0*/  BRA.U UP0, `(.L_x_56) ;  /* 0x00000005004c7547 */ /* 0x000fea000b800000 */
[----:B------:R-:W1:Y:S01]  /*3200*/  S2UR UR5, SR_CgaCtaId ;  /* 0x00000000000579c3 */ /* 0x000e620000008800 */
[----:B------:R-:W-:Y:S01]  /*3210*/  UMOV UR4, 0x400 ;  /* 0x0000040000047882 */ /* 0x000fe20000000000 */
[----:B------:R-:W-:Y:S01]  /*3220*/  ISETP.GE.U32.AND P2, PT, R0, 0x8, PT ;  /* 0x000000080000780c */ /* 0x000fe20003f46070 */
[----:B------:R-:W-:Y:S01]  /*3230*/  IMAD.MOV.U32 R12, RZ, RZ, 0x1 ;  /* 0x00000001ff0c7424 */ /* 0x000fe200078e00ff */
[----:B------:R-:W-:Y:S02]  /*3240*/  CS2R R10, SRZ ;  /* 0x00000000000a7805 */ /* 0x000fe4000001ff00 */
[----:B------:R-:W-:Y:S01]  /*3250*/  CS2R R8, SRZ ;  /* 0x0000000000087805 */ /* 0x000fe2000001ff00 */
[----:B-1----:R-:W-:-:S03]  /*3260*/  ULEA UR6, UR5, UR4, 0x18 ;  /* 0x0000000405067291 */ /* 0x002fc6000f8ec0ff */
[----:B------:R-:W-:-:S09]  /*3270*/  UMOV UR5, URZ ;  /* 0x000000ff00057c82 */ /* 0x000fd20008000000 */
.L_x_60:
[----:B------:R-:W-:Y:S02]  /*3280*/  LEA R2, R8, UR6, 0x3 ;  /* 0x0000000608027c11 */ /* 0x000fe4000f8e18ff */
[----:B------:R-:W-:-:S03]  /*3290*/  SHF.L.U32 R4, R9, 0x1f, RZ ;  /* 0x0000001f09047819 */ /* 0x000fc600000006ff */
[----:B------:R-:W-:Y:S01]  /*32a0*/  VIADD R5, R2, 0x110 ;  /* 0x0000011002057836 */ /* 0x000fe20000000000 */
[----:B------:R-:W1:Y:S02]  /*32b0*/  SYNCS.PHASECHK.TRANS64.TRYWAIT P0, [R2+URZ+0x100], R4 ;  /* 0x00010004020075a7 */ /* 0x000e6400080011ff */
[----:B-1----:R-:W-:Y:S05]  /*32c0*/  @!P0 BRA `(.L_x_57) ;  /* 0x0000008400e48947 */ /* 0x002fea0003800000 */
.L_x_179:
[----:B------:R-:W-:Y:S01]  /*32d0*/  ULEA UR4, UR5, UR6, 0x3 ;  /* 0x0000000605047291 */ /* 0x000fe2000f8e18ff */
[----:B-1----:R-:W-:Y:S01]  /*32e0*/  PRMT R2, RZ, 0x654, R5 ;  /* 0x00000654ff027816 */ /* 0x002fe20000000005 */
[----:B------:R-:W-:Y:S01]  /*32f0*/  @!P2 IMAD.MOV.U32 R4, RZ, RZ, 0x10 ;  /* 0x00000010ff04a424 */ /* 0x000fe200078e00ff */
[----:B------:R-:W-:Y:S01]  /*3300*/  SHF.L.U32 R5, R12, 0x1f, RZ ;  /* 0x0000001f0c057819 */ /* 0x000fe200000006ff */
[----:B------:R-:W-:Y:S01]  /*3310*/  UIADD3 UR7, UPT, UPT, UR4, 0xc0, URZ ;  /* 0x000000c004077890 */ /* 0x000fe2000fffe0ff */
[----:B------:R1:W-:Y:S05]  /*3320*/  SYNCS.ARRIVE.TRANS64.RED.A1T0 RZ, [R2+URZ], RZ ;  /* 0x000000ff02ff79a7 */ /* 0x0003ea00081004ff */
[----:B------:R-:W-:Y:S01]  /*3330*/  IMAD.U32 R6, RZ, RZ, UR7 ;  /* 0x00000007ff067e24 */ /* 0x000fe2000f8e00ff */
[----:B------:R-:W2:Y:S04]  /*3340*/  SYNCS.PHASECHK.TRANS64.TRYWAIT P0, [UR4+0xd0], R5 ;  /* 0x0000d005ff0075a7 */ /* 0x000ea80008001104 */
[----:B------:R-:W-:Y:S01]  /*3350*/  PRMT R6, R0, 0x654, R6 ;  /* 0x0000065400067816 */ /* 0x000fe20000000006 */
[----:B-12---:R-:W-:Y:S06]  /*3360*/  @!P0 BRA `(.L_x_58) ;  /* 0x0000008400d08947 */ /* 0x006fec0003800000 */
.L_x_181:
[----:B------:R-:W-:Y:S01]  /*3370*/  ULEA UR8, UR5, UR6, 0x4 ;  /* 0x0000000605087291 */ /* 0x000fe2000f8e20ff */
[----:B------:R-:W-:Y:S01]  /*3380*/  SEL R3, R6, R3, !P2 ;  /* 0x0000000306037207 */ /* 0x000fe20005000000 */
[----:B------:R-:W-:Y:S01]  /*3390*/  UIADD3 UR9, UPT, UPT, UR4, 0xc0, URZ ;  /* 0x000000c004097890 */ /* 0x000fe2000fffe0ff */
[----:B-1----:R-:W-:Y:S01]  /*33a0*/  LEA R2, R11, UR6, 0x3 ;  /* 0x000000060b027c11 */ /* 0x002fe2000f8e18ff */
[----:B------:R-:W-:Y:S01]  /*33b0*/  UIADD3 UR8, UPT, UPT, UR8, 0x130, URZ ;  /* 0x0000013008087890 */ /* 0x000fe2000fffe0ff */
[----:B------:R1:W-:Y:S01]  /*33c0*/  @!P2 SYNCS.ARRIVE.TRANS64.RED RZ, [R3+URZ], R4 ;  /* 0x0000000403ffa9a7 */ /* 0x0003e200080004ff */
[----:B------:R-:W-:Y:S01]  /*33d0*/  UIADD3 UR4, UPT, UPT, UR5, 0x1, URZ ;  /* 0x0000000105047890 */ /* 0x000fe2000fffe0ff */
[----:B------:R-:W-:-:S03]  /*33e0*/  VIADD R8, R8, 0x1 ;  /* 0x0000000108087836 */ /* 0x000fc60000000000 */
[----:B------:R-:W-:Y:S02]  /*33f0*/  UISETP.NE.AND UP0, UPT, UR4, 0x2, UPT ;  /* 0x000000020400788c */ /* 0x000fe4000bf05270 */
[----:B------:R-:W-:Y:S01]  /*3400*/  ISETP.NE.AND P0, PT, R8, 0x2, PT ;  /* 0x000000020800780c */ /* 0x000fe20003f05270 */
[----:B------:R-:W-:Y:S06]  /*3410*/  UGETNEXTWORKID.BROADCAST [UR8], [UR9] ;  /* 0x00000000080073ca */ /* 0x000fec0008000100 */
[----:B------:R-:W-:Y:S02]  /*3420*/  USEL UR7, URZ, 0x1, UP0 ;  /* 0x00000001ff077887 */ /* 0x000fe40008000000 */
[----:B------:R-:W-:-:S04]  /*3430*/  USEL UR5, UR4, URZ, UP0 ;  /* 0x000000ff04057287 */ /* 0x000fc80008000000 */
[----:B------:R-:W-:Y:S02]  /*3440*/  LOP3.LUT R12, R12, UR7, RZ, 0x3c, !PT ;  /* 0x000000070c0c7c12 */ /* 0x000fe4000f8e3cff */
[----:B-1----:R-:W-:-:S04]  /*3450*/  SHF.L.U32 R4, R10, 0x1f, RZ ;  /* 0x0000001f0a047819 */ /* 0x002fc800000006ff */
[----:B------:R-:W1:Y:S02]  /*3460*/  SYNCS.PHASECHK.TRANS64.TRYWAIT P1, [R2+URZ+0xc0], R4 ;  /* 0x0000c004020075a7 */ /* 0x000e6400080211ff */
[----:B-1----:R-:W-:Y:S05]  /*3470*/  @!P1 BRA `(.L_x_59) ;  /* 0x0000008400a49947 */ /* 0x002fea0003800000 */
.L_x_182:
[C---:B-1----:R-:W-:Y:S01]  /*3480*/  LEA R4, R11.reuse, UR6, 0x4 ;  /* 0x000000060b047c11 */ /* 0x042fe2000f8e20ff */
[----:B------:R-:W-:Y:S01]  /*3490*/  VIADD R2, R2, 0xd0 ;  /* 0x000000d002027836 */ /* 0x000fe20000000000 */
[----:B------:R-:W-:Y:S01]  /*34a0*/  SEL R8, R8, RZ, P0 ;  /* 0x000000ff08087207 */ /* 0x000fe20000000000 */
[----:B------:R-:W-:-:S03]  /*34b0*/  VIADD R11, R11, 0x1 ;  /* 0x000000010b0b7836 */ /* 0x000fc60000000000 */
[----:B------:R-:W1:Y:S01]  /*34c0*/  LDS.128 R4, [R4+0x130] ;  /* 0x0001300004047984 */ /* 0x000e620000000c00 */
[----:B------:R-:W-:Y:S02]  /*34d0*/  PRMT R2, RZ, 0x654, R2 ;  /* 0x00000654ff027816 */ /* 0x000fe40000000002 */
[C---:B------:R-:W-:Y:S01]  /*34e0*/  ISETP.NE.AND P1, PT, R11.reuse, 0x2, PT ;  /* 0x000000020b00780c */ /* 0x040fe20003f25270 */
[----:B------:R-:W-:Y:S01]  /*34f0*/  @!PT LDS RZ, [RZ] ;  /* 0x00000000fffff984 */ /* 0x000fe20000000800 */
[----:B------:R-:W-:Y:S01]  /*3500*/  @!PT LDS RZ, [RZ] ;  /* 0x00000000fffff984 */ /* 0x000fe20000000800 */
[----:B------:R-:W-:Y:S01]  /*3510*/  @!PT LDS RZ, [RZ] ;  /* 0x00000000fffff984 */ /* 0x000fe20000000800 */
[----:B------:R-:W-:Y:S01]  /*3520*/  @!PT LDS RZ, [RZ] ;  /* 0x00000000fffff984 */ /* 0x000fe20000000800 */
[----:B------:R2:W-:Y:S06]  /*3530*/  MEMBAR.ALL.CTA ;  /* 0x0000000000007992 */ /* 0x0005ec0000008000 */
[----:B--2---:R-:W2:Y:S01]  /*3540*/  FENCE.VIEW.ASYNC.S ;  /* 0x00000000000073c6 */ /* 0x004ea20000000000 */
[----:B------:R-:W-:Y:S01]  /*3550*/  SEL R11, R11, RZ, P1 ;  /* 0x000000ff0b0b7207 */ /* 0x000fe20000800000 */
[----:B--2---:R2:W-:Y:S01]  /*3560*/  SYNCS.ARRIVE.TRANS64.RED.A1T0 RZ, [R2+URZ], RZ ;  /* 0x000000ff02ff79a7 */ /* 0x0045e200081004ff */
[----:B-1----:R-:W-:-:S02]  /*3570*/  LOP3.LUT P3, RZ, R6, 0x1, RZ, 0xc0, !PT ;  /* 0x0000000106ff7812 */ /* 0x002fc4000786c0ff */
[----:B------:R-:W-:-:S04]  /*3580*/  SEL R4, RZ, 0x1, P1 ;  /* 0x00000001ff047807 */ /* 0x000fc80000800000 */
[----:B------:R-:W-:Y:S02]  /*3590*/  LOP3.LUT R10, R10, R4, RZ, 0x3c, !PT ;  /* 0x000000040a0a7212 */ /* 0x000fe400078e3cff */
[----:B--2---:R-:W-:-:S04]  /*35a0*/  SEL R2, RZ, 0x1, P0 ;  /* 0x00000001ff027807 */ /* 0x004fc80000000000 */
[----:B------:R-:W-:Y:S01]  /*35b0*/  LOP3.LUT R9, R9, R2, RZ, 0x3c, !PT ;  /* 0x0000000209097212 */ /* 0x000fe200078e3cff */
[----:B------:R-:W-:Y:S06]  /*35c0*/  @P3 BRA `(.L_x_60) ;  /* 0xfffffffc002c3947 */ /* 0x000fec000383ffff */
[----:B------:R-:W-:Y:S01]  /*35d0*/  ULEA UR4, UR5, UR6, 0x3 ;  /* 0x0000000605047291 */ /* 0x000fe2000f8e18ff */
[----:B------:R-:W-:-:S08]  /*35e0*/  SHF.L.U32 R2, R12, 0x1f, RZ ;  /* 0x0000001f0c027819 */ /* 0x000fd000000006ff */
[----:B------:R-:W1:Y:S02]  /*35f0*/  SYNCS.PHASECHK.TRANS64 P0, [UR4+0xd0], R2 ;  /* 0x0000d002ff0075a7 */ /* 0x000e640008001004 */
[----:B-1----:R-:W-:Y:S05]  /*3600*/  @P0 BRA `(.L_x_61) ;  /* 0x0000000000080947 */ /* 0x002fea0003800000 */
[----:B------:R-:W1:Y:S02]  /*3610*/  SYNCS.PHASECHK.TRANS64.TRYWAIT P0, [UR4+0xd0], R2 ;  /* 0x0000d002ff0075a7 */ /* 0x000e640008001104 */
[----:B-1----:R-:W-:Y:S05]  /*3620*/  @!P0 BRA `(.L_x_62) ;  /* 0x00000084004c8947 */ /* 0x002fea0003800000 */
.L_x_61:
[----:B------:R-:W-:-:S04]  /*3630*/  UIADD3 UR7, UPT, UPT, UR5, 0x1, URZ ;  /* 0x0000000105077890 */ /* 0x000fc8000fffe0ff */
[----:B------:R-:W-:-:S04]  /*3640*/  UISETP.NE.AND UP0, UPT, UR7, 0x2, UPT ;  /* 0x000000020700788c */ /* 0x000fc8000bf05270 */
[----:B------:R-:W-:Y:S02]  /*3650*/  USEL UR8, URZ, 0x1, UP0 ;  /* 0x00000001ff087887 */ /* 0x000fe40008000000 */
[----:B------:R-:W-:-:S04]  /*3660*/  USEL UR7, UR7, URZ, UP0 ;  /* 0x000000ff07077287 */ /* 0x000fc80008000000 */
[----:B------:R-:W-:Y:S01]  /*3670*/  ULEA UR7, UR7, UR6, 0x3 ;  /* 0x0000000607077291 */ /* 0x000fe2000f8e18ff */
[----:B-1----:R-:W-:-:S04]  /*3680*/  LOP3.LUT R2, R12, UR8, RZ, 0x3c, !PT ;  /* 0x000000080c027c12 */ /* 0x002fc8000f8e3cff */
[----:B------:R-:W-:-:S04]  /*3690*/  SHF.L.U32 R0, R2, 0x1f, RZ ;  /* 0x0000001f02007819 */ /* 0x000fc800000006ff */
[----:B------:R-:W1:Y:S02]  /*36a0*/  SYNCS.PHASECHK.TRANS64 P0, [UR7+0xd0], R0 ;  /* 0x0000d000ff0075a7 */ /* 0x000e640008001007 */
[----:B-1----:R-:W-:Y:S05]  /*36b0*/  @P0 EXIT ;  /* 0x000000000000094d */ /* 0x002fea0003800000 */
[----:B------:R-:W-:Y:S02]  /*36c0*/  SHF.L.U32 R2, R2, 0x1f, RZ ;  /* 0x0000001f02027819 */ /* 0x000fe400000006ff */
[----:B------:R-:W-:-:S07]  /*36d0*/  MOV R0, UR7 ;  /* 0x0000000700007c02 */ /* 0x000fce0008000f00 */
.L_x_63:
[----:B-1----:R1:W2:Y:S02]  /*36e0*/  SYNCS.PHASECHK.TRANS64.TRYWAIT P0, [R0+URZ+0xd0], R2 ;  /* 0x0000d002000075a7 */ /* 0x0022a400080011ff */
[----:B--2---:R-:W-:Y:S05]  /*36f0*/  @!P0 NANOSLEEP.SYNCS 0x989680 ;  /* 0x009896800000895d */ /* 0x004fea0003900000 */
[----:B------:R-:W2:Y:S02]  /*3700*/  @!P0 SYNCS.PHASECHK.TRANS64 P0, [R0+URZ+0xd0], R2 ;  /* 0x0000d002000085a7 */ /* 0x000ea400080010ff */
[----:B--2---:R-:W-:Y:S05]  /*3710*/  @P0 EXIT ;  /* 0x000000000000094d */ /* 0x004fea0003800000 */
[----:B------:R-:W-:Y:S05]  /*3720*/  BRA `(.L_x_63) ;  /* 0xfffffffc00ec7947 */ /* 0x000fea000383ffff */
.L_x_56:
[----:B------:R-:W-:Y:S05]  /*3730*/  BRA.U UP6, `(.L_x_64) ;  /* 0x0000001506887547 */ /* 0x000fea000b800000 */
[----:B------:R-:W1:Y:S01]  /*3740*/  S2UR UR4, SR_CgaCtaId ;  /* 0x00000000000479c3 */ /* 0x000e620000008800 */
[----:B------:R-:W-:Y:S01]  /*3750*/  UMOV UR5, 0x40 ;  /* 0x0000004000057882 */ /* 0x000fe20000000000 */
[----:B------:R-:W-:Y:S01]  /*3760*/  NOP ;  /* 0x0000000000007918 */ /* 0x000fe20000000000 */
[----:B------:R-:W-:Y:S01]  /*3770*/  UMOV UR6, 0x400 ;  /* 0x0000040000067882 */ /* 0x000fe20000000000 */
[----:B-1----:R-:W-:Y:S02]  /*3780*/  ULEA UR5, UR4, UR5, 0x18 ;  /* 0x0000000504057291 */ /* 0x002fe4000f8ec0ff */
[----:B------:R-:W-:-:S07]  /*3790*/  ULEA UR6, UR4, UR6, 0x18 ;  /* 0x0000000604067291 */ /* 0x000fce000f8ec0ff */
[----:B------:R-:W1:Y:S02]  /*37a0*/  LDS.U8 R0, [UR5+0x1c] ;  /* 0x00001c05ff007984 */ /* 0x000e640008000000 */
[----:B-1----:R-:W-:-:S13]  /*37b0*/  ISETP.NE.AND P0, PT, R0, RZ, PT ;  /* 0x000000ff0000720c */ /* 0x002fda0003f05270 */
[----:B------:R-:W-:Y:S05]  /*37c0*/  @P0 BRA `(.L_x_65) ;  /* 0x0000000000580947 */ /* 0x000fea0003800000 */
[----:B------:R-:W-:-:S13]  /*37d0*/  ELECT P0, URZ, PT ;  /* 0x0000000000ff782f */ /* 0x000fda0003800000 */
[----:B------:R-:W-:Y:S05]  /*37e0*/  @!P0 BRA `(.L_x_66) ;  /* 0x0000000000608947 */ /* 0x000fea0003800000 */
[----:B------:R-:W-:Y:S01]  /*37f0*/  UMOV UR4, 0x10 ;  /* 0x0000001000047882 */ /* 0x000fe20000000000 */
[----:B------:R-:W-:Y:S01]  /*3800*/  HFMA2 R0, -RZ, RZ, 0, 5.9604644775390625e-08 ;  /* 0x00000001ff007431 */ /* 0x000fe200000001ff */
[----:B------:R-:W-:-:S03]  /*3810*/  MOV R3, 0xffff ;  /* 0x0000ffff00037802 */ /* 0x000fc60000000f00 */
[----:B------:R-:W-:Y:S04]  /*3820*/  DEPBAR.LE SB1, 0x36 ;  /* 0x00009d800000791a */ /* 0x000fe80000000000 */
[----:B------:R-:W1:Y:S02]  /*3830*/  UTCATOMSWS.FIND_AND_SET.ALIGN UP0, UR4, UR4 ;  /* 0x00000004000475e3 */ /* 0x000e640008000800 */
[----:B-1----:R-:W-:Y:S01]  /*3840*/  MOV R4, UR4 ;  /* 0x0000000400047c02 */ /* 0x002fe20008000f00 */
[----:B------:R-:W-:Y:S06]  /*3850*/  BRA.U UP0, `(.L_x_67) ;  /* 0x0000000100187547 */ /* 0x000fec000b800000 */
.L_x_68:
[----:B------:R-:W-:Y:S05]  /*3860*/  NANOSLEEP 0x64 ;  /* 0x000000640000795d */ /* 0x000fea0003800000 */
[----:B------:R-:W-:-:S05]  /*3870*/  UMOV UR4, 0x10 ;  /* 0x0000001000047882 */ /* 0x000fca0000000000 */
[----:B------:R-:W-:Y:S04]  /*3880*/  DEPBAR.LE SB1, 0x36 ;  /* 0x00009d800000791a */ /* 0x000fe80000000000 */
[----:B------:R-:W1:Y:S02]  /*3890*/  UTCATOMSWS.FIND_AND_SET.ALIGN UP0, UR4, UR4 ;  /* 0x00000004000475e3 */ /* 0x000e640008000800 */
[----:B-1----:R-:W-:Y:S01]  /*38a0*/  MOV R4, UR4 ;  /* 0x0000000400047c02 */ /* 0x002fe20008000f00 */
[----:B------:R-:W-:Y:S05]  /*38b0*/  BRA.U !UP0, `(.L_x_68) ;  /* 0xfffffffd08e87547 */ /* 0x000fea000b83ffff */
.L_x_67:
[-C--:B------:R-:W-:Y:S02]  /*38c0*/  SHF.L.U32 R3, R3, R4.reuse, RZ ;  /* 0x0000000403037219 */ /* 0x080fe400000006ff */
[----:B------:R-:W-:Y:S01]  /*38d0*/  SHF.L.U32 R0, R0, R4, RZ ;  /* 0x0000000400007219 */ /* 0x000fe200000006ff */
[----:B------:R-:W-:Y:S02]  /*38e0*/  IMAD.SHL.U32 R4, R4, 0x20, RZ ;  /* 0x0000002004047824 */ /* 0x000fe400078e00ff */
[----:B------:R1:W-:Y:S04]  /*38f0*/  ATOMS.OR RZ, [UR5+0x14], R3 ;  /* 0x00001403ffff798c */ /* 0x0003e8000b000005 */
[----:B------:R1:W-:Y:S04]  /*3900*/  ATOMS.OR RZ, [UR5+0x18], R0 ;  /* 0x00001800ffff798c */ /* 0x0003e8000b000005 */
[----:B------:R1:W-:Y:S01]  /*3910*/  STS [UR6+0x150], R4 ;  /* 0x00015004ff007988 */ /* 0x0003e20008000806 */
[----:B------:R-:W-:Y:S05]  /*3920*/  BRA `(.L_x_66) ;  /* 0x0000000000107947 */ /* 0x000fea0003800000 */
.L_x_65:
[----:B------:R-:W-:Y:S02]  /*3930*/  MOV R0, 0xffffffff ;  /* 0xffffffff00007802 */ /* 0x000fe40000000f00 */
[----:B------:R-:W-:-:S03]  /*3940*/  MOV R4, 0x3970 ;  /* 0x0000397000047802 */ /* 0x000fc60000000f00 */
[----:B------:R1:W-:Y:S04]  /*3950*/  STS [UR6+0x150], R0 ;  /* 0x00015000ff007988 */ /* 0x0003e80008000806 */
[----:B-1---5:R-:W-:Y:S05]  /*3960*/  CALL.REL.NOINC `($__internal_1_$__cuda_sm10x_tcgen05_guardrail_trap_phase_invalid_during_alloc) ;  /* 0x0000008800487944 */ /* 0x022fea0003c00000 */
.L_x_66:
[----:B------:R-:W-:Y:S05]  /*3970*/  WARPSYNC.ALL ;  /* 0x0000000000007948 */ /* 0x000fea0003800000 */
[----:B------:R-:W2:Y:S01]  /*3980*/  S2UR UR31, SR_CgaCtaId ;  /* 0x00000000001f79c3 */ /* 0x000ea20000008800 */
[----:B------:R-:W-:Y:S01]  /*3990*/  UMOV UR4, 0x400 ;  /* 0x0000040000047882 */ /* 0x000fe20000000000 */
[----:B------:R-:W-:-:S06]  /*39a0*/  NOP ;  /* 0x0000000000007918 */ /* 0x000fcc0000000000 */
[----:B------:R-:W-:Y:S06]  /*39b0*/  BAR.ARV 0x6, 0xa0 ;  /* 0x0182800000007b1d */ /* 0x000fec0000002000 */
[----:B------:R-:W3:Y:S01]  /*39c0*/  LDCU UR11, c[0x0][0x38c] ;  /* 0x00007180ff0b77ac */ /* 0x000ee20008000800 */
[----:B------:R-:W-:Y:S01]  /*39d0*/  LOP3.LUT R2, R2, 0xffff, RZ, 0xc0, !PT ;  /* 0x0000ffff02027812 */ /* 0x000fe200078ec0ff */
[----:B------:R-:W-:Y:S01]  /*39e0*/  IMAD.MOV.U32 R10, RZ, RZ, 0x1 ;  /* 0x00000001ff0a7424 */ /* 0x000fe200078e00ff */
[----:B------:R-:W-:Y:S01]  /*39f0*/  CS2R R8, SRZ ;  /* 0x0000000000087805 */ /* 0x000fe2000001ff00 */
[----:B-1----:R-:W-:Y:S01]  /*3a00*/  IMAD.MOV.U32 R3, RZ, RZ, RZ ;  /* 0x000000ffff037224 */ /* 0x002fe200078e00ff */
[----:B------:R-:W-:Y:S01]  /*3a10*/  R2UR UR33, R2 ;  /* 0x00000000022172ca */ /* 0x000fe200000e0000 */
[----:B------:R-:W1:Y:S01]  /*3a20*/  LDCU UR60, c[0x0][0x370] ;  /* 0x00006e00ff3c77ac */ /* 0x000e620008000800 */
[----:B--2---:R-:W-:-:S02]  /*3a30*/  ULEA UR31, UR31, UR4, 0x18 ;  /* 0x000000041f1f7291 */ /* 0x004fc4000f8ec0ff */
[----:B------:R-:W-:Y:S02]  /*3a40*/  UISETP.GE.AND UP5, UPT, UR39, 0x1, UPT ;  /* 0x000000012700788c */ /* 0x000fe4000bfa6270 */
[----:B------:R-:W-:Y:S02]  /*3a50*/  UIADD3 UR6, UPT, UPT, UR31, 0x3300, URZ ;  /* 0x000033001f067890 */ /* 0x000fe4000fffe0ff */
[----:B------:R-:W-:Y:S02]  /*3a60*/  UIADD3 UR5, UPT, UPT, UR31, 0x23300, URZ ;  /* 0x000233001f057890 */ /* 0x000fe4000fffe0ff */
[----:B---3--:R-:W-:Y:S01]  /*3a70*/  UIADD3 UR11, UPT, UPT, UR11, 0x7f, URZ ;  /* 0x0000007f0b0b7890 */ /* 0x008fe2000fffe0ff */
[----:B------:R-:W2:Y:S01]  /*3a80*/  LDS R0, [UR31+0x150] ;  /* 0x0001501fff007984 */ /* 0x000ea20008000800 */
[----:B------:R-:W-:Y:S02]  /*3a90*/  UIADD3 UR4, UPT, UPT, UR31, 0x33300, URZ ;  /* 0x000333001f047890 */ /* 0x000fe4000fffe0ff */
[----:B------:R-:W-:-:S02]  /*3aa0*/  UIADD3 UR7, UPT, UPT, UR31, 0x34300, URZ ;  /* 0x000343001f077890 */ /* 0x000fc4000fffe0ff */
[----:B------:R-:W-:Y:S02]  /*3ab0*/  USHF.R.S32.HI UR9, URZ, 0x1f, UR11 ;  /* 0x0000001fff097899 */ /* 0x000fe4000801140b */
[----:B------:R-:W-:Y:S02]  /*3ac0*/  USHF.R.U32.HI UR10, URZ, 0x4, UR6 ;  /* 0x00000004ff0a7899 */ /* 0x000fe40008011606 */
[----:B------:R-:W-:Y:S02]  /*3ad0*/  USHF.R.U32.HI UR8, URZ, 0x4, UR5 ;  /* 0x00000004ff087899 */ /* 0x000fe40008011605 */
[----:B------:R-:W-:Y:S02]  /*3ae0*/  USHF.R.U32.HI UR6, URZ, 0x4, UR4 ;  /* 0x00000004ff067899 */ /* 0x000fe40008011604 */
[----:B------:R-:W-:Y:S02]  /*3af0*/  USHF.R.U32.HI UR5, URZ, 0x4, UR7 ;  /* 0x00000004ff057899 */ /* 0x000fe40008011607 */
[----:B------:R-:W-:-:S02]  /*3b00*/  ULEA.HI UR4, UR9, UR11, URZ, 0x7 ;  /* 0x0000000b09047291 */ /* 0x000fc4000f8f38ff */
[----:B------:R-:W-:Y:S02]  /*3b10*/  ULOP3.LUT UR6, UR6, 0x3fff, URZ, 0xc0, !UPT ;  /* 0x00003fff06067892 */ /* 0x000fe4000f8ec0ff */
[----:B------:R-:W-:Y:S02]  /*3b20*/  ULOP3.LUT UR5, UR5, 0x3fff, URZ, 0xc0, !UPT ;  /* 0x00003fff05057892 */ /* 0x000fe4000f8ec0ff */
[----:B------:R-:W-:Y:S02]  /*3b30*/  USHF.R.S32.HI UR61, URZ, 0x7, UR4 ;  /* 0x00000007ff3d7899 */ /* 0x000fe40008011404 */
[----:B------:R-:W-:Y:S02]  /*3b40*/  ULOP3.LUT UR53, UR6, 0x10000, URZ, 0xfc, !UPT ;  /* 0x0001000006357892 */ /* 0x000fe4000f8efcff */
[----:B------:R-:W-:Y:S02]  /*3b50*/  ULOP3.LUT UR54, UR5, 0x10000, URZ, 0xfc, !UPT ;  /* 0x0001000005367892 */ /* 0x000fe4000f8efcff */
[----:B------:R-:W-:-:S02]  /*3b60*/  UISETP.LT.AND UP0, UPT, UR61, 0x1, UPT ;  /* 0x000000013d00788c */ /* 0x000fc4000bf01270 */
[----:B------:R-:W-:Y:S02]  /*3b70*/  ULOP3.LUT UR10, UR10, 0x3fff, URZ, 0xc0, !UPT ;  /* 0x00003fff0a0a7892 */ /* 0x000fe4000f8ec0ff */
[----:B------:R-:W-:Y:S02]  /*3b80*/  ULOP3.LUT UR8, UR8, 0x3fff, URZ, 0xc0, !UPT ;  /* 0x00003fff08087892 */ /* 0x000fe4000f8ec0ff */
[----:B------:R-:W-:Y:S01]  /*3b90*/  USEL UR62, UR61, 0x1, !UP0 ;  /* 0x000000013d3e7887 */ /* 0x000fe2000c000000 */
[----:B------:R-:W3:Y:S01]  /*3ba0*/  LDCU UR59, c[0x0][0x374] ;  /* 0x00006e80ff3b77ac */ /* 0x000ee20008000800 */
[----:B------:R-:W-:Y:S01]  /*3bb0*/  ULOP3.LUT UR38, UR10, 0x10000, URZ, 0xfc, !UPT ;  /* 0x000100000a267892 */ /* 0x000fe2000f8efcff */
[----:B--2---:R-:W-:Y:S01]  /*3bc0*/  R2UR UR32, R0 ;  /* 0x00000000002072ca */ /* 0x004fe200000e0000 */
[----:B------:R-:W-:Y:S02]  /*3bd0*/  ULOP3.LUT UR52, UR8, 0x10000, URZ, 0xfc, !UPT ;  /* 0x0001000008347892 */ /* 0x000fe4000f8efcff */
[----:B------:R-:W-:-:S02]  /*3be0*/  UIADD3 UR62, UPT, UPT, -UR62, URZ, URZ ;  /* 0x000000ff3e3e7290 */ /* 0x000fc4000fffe1ff */
[----:B------:R-:W-:Y:S01]  /*3bf0*/  UISETP.NE.AND UP4, UPT, UR39, 0x1, UPT ;  /* 0x000000012700788c */ /* 0x000fe2000bf85270 */
[----:B------:R-:W-:Y:S01]  /*3c00*/  UMOV UR58, URZ ;  /* 0x000000ff003a7c82 */ /* 0x000fe20008000000 */
[----:B------:R-:W-:-:S06]  /*3c10*/  UMOV UR29, URZ ;  /* 0x000000ff001d7c82 */ /* 0x000fcc0008000000 */
[----:B------:R-:W-:Y:S02]  /*3c20*/  UIADD3 UR44, UPT, UPT, UR32, 0x80, URZ ;  /* 0x00000080202c7890 */ /* 0x000fe4000fffe0ff */
[----:B------:R-:W-:Y:S02]  /*3c30*/  UIADD3 UR50, UPT, UPT, UR32, 0x40000080, URZ ;  /* 0x4000008020327890 */ /* 0x000fe4000fffe0ff */
[----:B------:R-:W-:Y:S02]  /*3c40*/  UIADD3 UR48, UPT, UPT, UR32, -0x7fffff80, URZ ;  /* 0x8000008020307890 */ /* 0x000fe4000fffe0ff */
[----:B------:R-:W-:Y:S02]  /*3c50*/  UIADD3 UR46, UPT, UPT, UR32, -0x3fffff80, URZ ;  /* 0xc0000080202e7890 */ /* 0x000fe4000fffe0ff */
[----:B------:R-:W-:Y:S02]  /*3c60*/  USHF.R.U32.HI UR7, URZ, 0x11, UR44 ;  /* 0x00000011ff077899 */ /* 0x000fe4000801162c */
[----:B------:R-:W-:-:S02]  /*3c70*/  USHF.R.U32.HI UR6, URZ, 0x11, UR50 ;  /* 0x00000011ff067899 */ /* 0x000fc40008011632 */
[----:B------:R-:W-:Y:S02]  /*3c80*/  USHF.R.U32.HI UR5, URZ, 0x11, UR48 ;  /* 0x00000011ff057899 */ /* 0x000fe40008011630 */
[----:B------:R-:W-:Y:S02]  /*3c90*/  USHF.R.U32.HI UR4, URZ, 0x11, UR46 ;  /* 0x00000011ff047899 */ /* 0x000fe4000801162e */
[----:B------:R-:W-:Y:S02]  /*3ca0*/  ULOP3.LUT UR7, UR7, 0x6000, URZ, 0xc0, !UPT ;  /* 0x0000600007077892 */ /* 0x000fe4000f8ec0ff */
[----:B------:R-:W-:Y:S02]  /*3cb0*/  ULOP3.LUT UR6, UR6, 0x6000, URZ, 0xc0, !UPT ;  /* 0x0000600006067892 */ /* 0x000fe4000f8ec0ff */
[----:B------:R-:W-:Y:S02]  /*3cc0*/  ULOP3.LUT UR5, UR5, 0x6000, URZ, 0xc0, !UPT ;  /* 0x0000600005057892 */ /* 0x000fe4000f8ec0ff */
[----:B------:R-:W-:-:S02]  /*3cd0*/  ULOP3.LUT UR4, UR4, 0x6000, URZ, 0xc0, !UPT ;  /* 0x0000600004047892 */ /* 0x000fc4000f8ec0ff */
[----:B------:R-:W-:Y:S02]  /*3ce0*/  UIADD3 UR67, UPT, UPT, UR32, 0x84, URZ ;  /* 0x0000008420437890 */ /* 0x000fe4000fffe0ff */
[----:B------:R-:W-:Y:S02]  /*3cf0*/  ULOP3.LUT UR66, UR7, 0x890, URZ, 0xfc, !UPT ;  /* 0x0000089007427892 */ /* 0x000fe4000f8efcff */
[----:B------:R-:W-:Y:S02]  /*3d00*/  ULOP3.LUT UR65, UR6, 0x890, URZ, 0xfc, !UPT ;  /* 0x0000089006417892 */ /* 0x000fe4000f8efcff */
[----:B------:R-:W-:Y:S02]  /*3d10*/  ULOP3.LUT UR64, UR5, 0x890, URZ, 0xfc, !UPT ;  /* 0x0000089005407892 */ /* 0x000fe4000f8efcff */
[----:B-1-3--:R-:W-:-:S12]  /*3d20*/  ULOP3.LUT UR63, UR4, 0x890, URZ, 0xfc, !UPT ;  /* 0x00000890043f7892 */ /* 0x00afd8000f8efcff */
.L_x_77:
[C---:B------:R-:W-:Y:S02]  /*3d30*/  LEA R2, R9.reuse, UR31, 0x3 ;  /* 0x0000001f09027c11 */ /* 0x040fe4000f8e18ff */
[----:B------:R-:W-:Y:S02]  /*3d40*/  SHF.L.U32 R0, R8, 0x1f, RZ ;  /* 0x0000001f08007819 */ /* 0x000fe400000006ff */
[----:B------:R-:W-:Y:S02]  /*3d50*/  LEA R4, R9, UR31, 0x4 ;  /* 0x0000001f09047c11 */ /* 0x000fe4000f8e20ff */
[----:B-1----:R-:W1:Y:S02]  /*3d60*/  SYNCS.PHASECHK.TRANS64.TRYWAIT P0, [R2+URZ+0xc0], R0 ;  /* 0x0000c000020075a7 */ /* 0x002e6400080011ff */
[----:B-1-3--:R-:W-:Y:S05]  /*3d70*/  @!P0 BRA `(.L_x_69) ;  /* 0x0000007c00908947 */ /* 0x00afea0003800000 */
.L_x_184:
[----:B------:R-:W2:Y:S01]  /*3d80*/  LDS.128 R4, [R4+0x130] ;  /* 0x0001300004047984 */ /* 0x000ea20000000c00 */
[----:B------:R-:W-:Y:S01]  /*3d90*/  @!PT LDS RZ, [RZ] ;  /* 0x00000000fffff984 */ /* 0x000fe20000000800 */
[----:B------:R-:W-:Y:S01]  /*3da0*/  @!PT LDS RZ, [RZ] ;  /* 0x00000000fffff984 */ /* 0x000fe20000000800 */
[----:B------:R-:W-:Y:S01]  /*3db0*/  @!PT LDS RZ, [RZ] ;  /* 0x00000000fffff984 */ /* 0x000fe20000000800 */
[----:B------:R-:W-:Y:S01]  /*3dc0*/  @!PT LDS RZ, [RZ] ;  /* 0x00000000fffff984 */ /* 0x000fe20000000800 */
[----:B------:R3:W-:Y:S06]  /*3dd0*/  MEMBAR.ALL.CTA ;  /* 0x0000000000007992 */ /* 0x0007ec0000008000 */
[----:B---3--:R-:W3:Y:S01]  /*3de0*/  FENCE.VIEW.ASYNC.S ;  /* 0x00000000000073c6 */ /* 0x008ee20000000000 */
[----:B--2---:R-:W-:-:S13]  /*3df0*/  LOP3.LUT P0, RZ, R6, 0x1, RZ, 0xc0, !PT ;  /* 0x0000000106ff7812 */ /* 0x004fda000780c0ff */
[----:B---3--:R-:W-:Y:S01]  /*3e00*/  VOTEU.ANY UP3, P0 ;  /* 0x0000000000ff7886 */ /* 0x008fe20000060100 */
[----:B------:R-:W-:-:S13]  /*3e10*/  PLOP3.LUT P0, PT, PT, PT, UP3, 0x80, 0x8 ;  /* 0x000000000008781c */ /* 0x000fda0003f0f038 */
[----:B-1----:R-:W-:Y:S02]  /*3e20*/  @P0 MOV R0, R4 ;  /* 0x0000000400000202 */ /* 0x002fe40000000f00 */
[----:B------:R-:W-:Y:S02]  /*3e30*/  @P0 LOP3.LUT R4, R5, 0xffff, RZ, 0xc0, !PT ;  /* 0x0000ffff05040812 */ /* 0x000fe400078ec0ff */
[----:B------:R-:W-:Y:S01]  /*3e40*/  @P0 R2UR UR5, R0 ;  /* 0x00000000000502ca */ /* 0x000fe200000e0000 */
[----:B------:R-:W-:Y:S01]  /*3e50*/  VIADD R0, R2, 0xd0 ;  /* 0x000000d002007836 */ /* 0x000fe20000000000 */
[----:B------:R-:W-:-:S04]  /*3e60*/  @P0 R2UR UR4, R4 ;  /* 0x00000000040402ca */ /* 0x000fc800000e0000 */
[----:B------:R-:W-:-:S04]  /*3e70*/  PRMT R0, RZ, 0x654, R0 ;  /* 0x00000654ff007816 */ /* 0x000fc80000000000 */
[----:B------:R1:W-:Y:S03]  /*3e80*/  SYNCS.ARRIVE.TRANS64.RED.A1T0 RZ, [R0+URZ], RZ ;  /* 0x000000ff00ff79a7 */ /* 0x0003e600081004ff */
[----:B------:R-:W-:Y:S02]  /*3e90*/  @UP3 UMOV UR57, UR5 ;  /* 0x0000000500393c82 */ /* 0x000fe40008000000 */
[----:B------:R-:W-:Y:S01]  /*3ea0*/  @UP3 UMOV UR55, UR4 ;  /* 0x0000000400373c82 */ /* 0x000fe20008000000 */
[----:B------:R-:W-:Y:S05]  /*3eb0*/  BRA.U !UP5, `(.L_x_70) ;  /* 0x000000010dd07547 */ /* 0x000fea000b800000 */
[----:B------:R-:W2:Y:S01]  /*3ec0*/  LDCU.128 UR12, c[0x0][0xf10] ;  /* 0x0001e200ff0c77ac */ /* 0x000ea20008000c00 */
[----:B------:R-:W3:Y:S01]  /*3ed0*/  LDCU UR22, c[0x0][0xf20] ;  /* 0x0001e400ff1677ac */ /* 0x000ee20008000800 */
[----:B------:R-:W4:Y:S01]  /*3ee0*/  LDCU UR21, c[0x0][0xf0c] ;  /* 0x0001e180ff1577ac */ /* 0x000f220008000800 */
[----:B------:R-:W1:Y:S01]  /*3ef0*/  LDCU.64 UR8, c[0x0][0xf28] ;  /* 0x0001e500ff0877ac */ /* 0x000e620008000a00 */
[----:B--2---:R-:W-:Y:S02]  /*3f00*/  UIMAD.WIDE.U32 UR6, UR59, UR15, URZ ;  /* 0x0000000f3b0672a5 */ /* 0x004fe4000f8e00ff */
[----:B------:R-:W-:Y:S02]  /*3f10*/  UIMAD.WIDE.U32 UR4, UR60, UR12, URZ ;  /* 0x0000000c3c0472a5 */ /* 0x000fe4000f8e00ff */
[----:B------:R-:W-:Y:S02]  /*3f20*/  UISETP.NE.AND UP0, UPT, UR14, 0x1, UPT ;  /* 0x000000010e00788c */ /* 0x000fe4000bf05270 */
[----:B------:R-:W-:Y:S01]  /*3f30*/  UIMAD.WIDE.U32 UR18, UR55, UR15, URZ ;  /* 0x0000000f371272a5 */ /* 0x000fe2000f8e00ff */
[----:B------:R-:W-:-:S02]  /*3f40*/  UMOV UR6, UR7 ;  /* 0x0000000700067c82 */ /* 0x000fc40008000000 */
[----:B------:R-:W-:Y:S01]  /*3f50*/  UMOV UR4, UR5 ;  /* 0x0000000500047c82 */ /* 0x000fe20008000000 */
[----:B---3--:R-:W-:Y:S02]  /*3f60*/  USHF.R.U32.HI UR6, URZ, UR22, UR6 ;  /* 0x00000016ff067299 */ /* 0x008fe40008011606 */
[----:B----4-:R-:W-:Y:S02]  /*3f70*/  UISETP.NE.AND UP1, UPT, UR21, 0x1, UPT ;  /* 0x000000011500788c */ /* 0x010fe4000bf25270 */
[----:B------:R-:W-:Y:S02]  /*3f80*/  USHF.R.U32.HI UR4, URZ, UR13, UR4 ;  /* 0x0000000dff047299 */ /* 0x000fe40008011604 */
[----:B------:R-:W-:Y:S02]  /*3f90*/  USEL UR5, UR59, UR6, !UP0 ;  /* 0x000000063b057287 */ /* 0x000fe4000c000000 */
[----:B------:R-:W-:Y:S02]  /*3fa0*/  USEL UR6, UR60, UR4, !UP1 ;  /* 0x000000043c067287 */ /* 0x000fe4000c800000 */
[----:B-1----:R-:W-:Y:S01]  /*3fb0*/  UIMAD.WIDE.U32 UR10, UR5, UR8, URZ ;  /* 0x00000008050a72a5 */ /* 0x002fe2000f8e00ff */
[----:B------:R-:W-:Y:S01]  /*3fc0*/  UMOV UR4, UR19 ;  /* 0x0000001300047c82 */ /* 0x000fe20008000000 */
[----:B------:R-:W-:-:S02]  /*3fd0*/  UIMAD.WIDE.U32 UR16, UR57, UR12, URZ ;  /* 0x0000000c391072a5 */ /* 0x000fc4000f8e00ff */
        /* <DEDUP_REMOVED lines=34> */
.L_x_70:
[----:B------:R-:W2:Y:S02]  /*4200*/  LDCU UR4, c[0x0][0xf30] ;  /* 0x0001e600ff0477ac */ /* 0x000ea40008000800 */
[----:B--2---:R-:W-:-:S09]  /*4210*/  UISETP.NE.AND UP0, UPT, UR4, 0x1, UPT ;  /* 0x000000010400788c */ /* 0x004fd2000bf05270 */
[----:B------:R-:W-:Y:S05]  /*4220*/  BRA.U UP0, `(.L_x_71) ;  /* 0x00000001003c7547 */ /* 0x000fea000b800000 */
[----:B------:R-:W2:Y:S01]  /*4230*/  LDCU.128 UR8, c[0x0][0xf10] ;  /* 0x0001e200ff0877ac */ /* 0x000ea20008000c00 */
[----:B------:R-:W3:Y:S01]  /*4240*/  LDCU UR12, c[0x0][0xf0c] ;  /* 0x0001e180ff0c77ac */ /* 0x000ee20008000800 */
[----:B------:R-:W4:Y:S01]  /*4250*/  LDCU UR13, c[0x0][0xf20] ;  /* 0x0001e400ff0d77ac */ /* 0x000f220008000800 */
[----:B--2---:R-:W-:Y:S02]  /*4260*/  UIMAD.WIDE.U32 UR6, UR57, UR8, URZ ;  /* 0x00000008390672a5 */ /* 0x004fe4000f8e00ff */
[----:B------:R-:W-:Y:S02]  /*4270*/  UIMAD.WIDE.U32 UR4, UR55, UR11, URZ ;  /* 0x0000000b370472a5 */ /* 0x000fe4000f8e00ff */
[----:B---3--:R-:W-:Y:S02]  /*4280*/  UISETP.NE.AND UP0, UPT, UR12, 0x1, UPT ;  /* 0x000000010c00788c */ /* 0x008fe4000bf05270 */
[----:B------:R-:W-:Y:S01]  /*4290*/  UISETP.NE.AND UP1, UPT, UR10, 0x1, UPT ;  /* 0x000000010a00788c */ /* 0x000fe2000bf25270 */
[----:B------:R-:W-:-:S02]  /*42a0*/  UMOV UR6, UR7 ;  /* 0x0000000700067c82 */ /* 0x000fc40008000000 */
[----:B------:R-:W-:Y:S01]  /*42b0*/  UMOV UR4, UR5 ;  /* 0x0000000500047c82 */ /* 0x000fe20008000000 */
[----:B------:R-:W-:Y:S02]  /*42c0*/  USHF.R.U32.HI UR9, URZ, UR9, UR6 ;  /* 0x00000009ff097299 */ /* 0x000fe40008011606 */
[----:B----4-:R-:W-:Y:S02]  /*42d0*/  USHF.R.U32.HI UR4, URZ, UR13, UR4 ;  /* 0x0000000dff047299 */ /* 0x010fe40008011604 */
[----:B------:R-:W-:Y:S02]  /*42e0*/  USEL UR5, UR57, UR9, !UP0 ;  /* 0x0000000939057287 */ /* 0x000fe4000c000000 */
[----:B------:R-:W-:-:S04]  /*42f0*/  USEL UR4, UR55, UR4, !UP1 ;  /* 0x0000000437047287 */ /* 0x000fc8000c800000 */
[----:B------:R-:W-:-:S04]  /*4300*/  UIADD3 UR4, UPT, UPT, UR5, -UR4, URZ ;  /* 0x8000000405047290 */ /* 0x000fc8000fffe0ff */
[----:B------:R-:W-:-:S12]  /*4310*/  UIMAD UR55, UR4, UR10, UR55 ;  /* 0x0000000a043772a4 */ /* 0x000fd8000f8e0237 */
.L_x_71:
[----:B------:R-:W2:Y:S01]  /*4320*/  LDCU UR4, c[0x0][0x38c] ;  /* 0x00007180ff0477ac */ /* 0x000ea20008000800 */
[----:B------:R-:W-:Y:S02]  /*4330*/  PLOP3.LUT P1, PT, PT, PT, PT, 0x80, 0x8 ;  /* 0x000000000008781c */ /* 0x000fe40003f2f070 */
[----:B------:R-:W-:Y:S01]  /*4340*/  SHF.L.U32 R2, R10, 0x1f, RZ ;  /* 0x0000001f0a027819 */ /* 0x000fe200000006ff */
[----:B------:R-:W-:Y:S02]  /*4350*/  ULEA UR56, UR58, UR31, 0x3 ;  /* 0x0000001f3a387291 */ /* 0x000fe4000f8e18ff */
[----:B------:R-:W-:Y:S02]  /*4360*/  ULEA UR11, UR58, UR32, 0x6 ;  /* 0x000000203a0b7291 */ /* 0x000fe4000f8e30ff */
[----:B--2---:R-:W-:-:S06]  /*4370*/  UISETP.GE.AND UP0, UPT, UR4, 0x1, UPT ;  /* 0x000000010400788c */ /* 0x004fcc000bf06270 */
[----:B------:R-:W-:-:S05]  /*4380*/  PLOP3.LUT P0, PT, PT, PT, UP0, 0x80, 0x8 ;  /* 0x000000000008781c */ /* 0x000fca0003f0f008 */
[----:B------:R-:W-:-:S08]  /*4390*/  @UP0 ULEA UR4, UR29, UR31, 0x3 ;  /* 0x0000001f1d040291 */ /* 0x000fd0000f8e18ff */
[----:B-1----:R-:W-:-:S04]  /*43a0*/  @P0 SHF.L.U32 R0, R3, 0x1f, RZ ;  /* 0x0000001f03000819 */ /* 0x002fc800000006ff */
[----:B------:R1:W2:Y:S01]  /*43b0*/  @P0 SYNCS.PHASECHK.TRANS64.TRYWAIT P1, [UR4], R0 ;  /* 0x00000000ff0005a7 */ /* 0x0002a20008021104 */
[----:B------:R-:W-:-:S04]  /*43c0*/  ULEA.HI UR4, UR20, UR20, URZ, 0x1 ;  /* 0x0000001414047291 */ /* 0x000fc8000f8f08ff */
[----:B------:R-:W-:-:S04]  /*43d0*/  ULOP3.LUT UR4, UR4, 0x7ffffffe, URZ, 0xc0, !UPT ;  /* 0x7ffffffe04047892 */ /* 0x000fc8000f8ec0ff */
[----:B------:R-:W-:-:S04]  /*43e0*/  UIADD3 UR4, UPT, UPT, -UR4, UR20, URZ ;  /* 0x0000001404047290 */ /* 0x000fc8000fffe1ff */
[----:B------:R-:W-:Y:S01]  /*43f0*/  ULEA UR45, UR4, UR67, 0x1 ;  /* 0x00000043042d7291 */ /* 0x000fe2000f8e08ff */
[----:B------:R-:W3:Y:S02]  /*4400*/  SYNCS.PHASECHK.TRANS64.TRYWAIT P0, [UR56+0xf0], R2 ;  /* 0x0000f002ff0075a7 */ /* 0x000ee40008001138 */
[----:B-123--:R-:W-:Y:S09]  /*4410*/  @!P0 BRA `(.L_x_72) ;  /* 0x0000007400fc8947 */ /* 0x00eff20003800000 */
.L_x_186:
[----:B------:R-:W-:Y:S01]  /*4420*/  IADD3 R9, PT, PT, R9, 0x1, RZ ;  /* 0x0000000109097810 */ /* 0x000fe20007ffe0ff */
[----:B------:R-:W-:Y:S06]  /*4430*/  BRA.U !UP0, `(.L_x_73) ;  /* 0x0000000508287547 */ /* 0x000fec000b800000 */
[----:B------:R-:W-:Y:S02]  /*4440*/  USHF.R.U32.HI UR4, URZ, 0x1a, UR45 ;  /* 0x0000001aff047899 */ /* 0x000fe4000801162d */
[----:B------:R-:W-:Y:S02]  /*4450*/  UIADD3 UR51, UPT, UPT, UR45, 0x40000000, URZ ;  /* 0x400000002d337890 */ /* 0x000fe4000fffe0ff */
[----:B------:R-:W-:Y:S02]  /*4460*/  ULOP3.LUT UR49, UR45, 0x80000000, URZ, 0x3c, !UPT ;  /* 0x800000002d317892 */ /* 0x000fe4000f8e3cff */
[----:B------:R-:W-:Y:S02]  /*4470*/  UIADD3 UR47, UPT, UPT, UR45, -0x40000000, URZ ;  /* 0xc00000002d2f7890 */ /* 0x000fe4000fffe0ff */
[----:B------:R-:W-:Y:S02]  /*4480*/  ULOP3.LUT UR42, UR4, 0x30, URZ, 0xc0, !UPT ;  /* 0x00000030042a7892 */ /* 0x000fe4000f8ec0ff */
[----:B------:R-:W-:-:S02]  /*4490*/  USHF.R.U32.HI UR6, URZ, 0x1a, UR51 ;  /* 0x0000001aff067899 */ /* 0x000fc40008011633 */
[----:B------:R-:W-:Y:S02]  /*44a0*/  USHF.R.U32.HI UR5, URZ, 0x1a, UR49 ;  /* 0x0000001aff057899 */ /* 0x000fe40008011631 */
[----:B------:R-:W-:Y:S02]  /*44b0*/  USHF.R.U32.HI UR4, URZ, 0x1a, UR47 ;  /* 0x0000001aff047899 */ /* 0x000fe4000801162f */
[----:B------:R-:W-:Y:S02]  /*44c0*/  ULOP3.LUT UR6, UR6, 0x30, URZ, 0xc0, !UPT ;  /* 0x0000003006067892 */ /* 0x000fe4000f8ec0ff */
[----:B------:R-:W-:Y:S02]  /*44d0*/  ULOP3.LUT UR5, UR5, 0x30, URZ, 0xc0, !UPT ;  /* 0x0000003005057892 */ /* 0x000fe4000f8ec0ff */
[----:B------:R-:W-:Y:S02]  /*44e0*/  ULOP3.LUT UR4, UR4, 0x30, URZ, 0xc0, !UPT ;  /* 0x0000003004047892 */ /* 0x000fe4000f8ec0ff */
[----:B------:R-:W-:Y:S01]  /*44f0*/  UPRMT UR43, UR42, 0x5410, UR66 ;  /* 0x000054102a2b7896 */ /* 0x000fe20008000042 */
[----:B------:R-:W-:Y:S01]  /*4500*/  UMOV UR26, URZ ;  /* 0x000000ff001a7c82 */ /* 0x000fe20008000000 */
[----:B------:R-:W-:Y:S01]  /*4510*/  UMOV UR28, UR62 ;  /* 0x0000003e001c7c82 */ /* 0x000fe20008000000 */
[----:B------:R-:W-:Y:S01]  /*4520*/  UMOV UR27, UR61 ;  /* 0x0000003d001b7c82 */ /* 0x000fe20008000000 */
[----:B------:R-:W-:Y:S01]  /*4530*/  UMOV UR10, UR29 ;  /* 0x0000001d000a7c82 */ /* 0x000fe20008000000 */
[----:B------:R-:W-:-:S02]  /*4540*/  UPRMT UR41, UR6, 0x5410, UR65 ;  /* 0x0000541006297896 */ /* 0x000fc40008000041 */
[----:B------:R-:W-:Y:S02]  /*4550*/  UPRMT UR37, UR5, 0x5410, UR64 ;  /* 0x0000541005257896 */ /* 0x000fe40008000040 */
[----:B------:R-:W-:Y:S01]  /*4560*/  UPRMT UR35, UR4, 0x5410, UR63 ;  /* 0x0000541004237896 */ /* 0x000fe2000800003f */
[----:B------:R-:W-:Y:S01]  /*4570*/  UMOV UR42, URZ ;  /* 0x000000ff002a7c82 */ /* 0x000fe20008000000 */
[----:B------:R-:W-:Y:S01]  /*4580*/  UMOV UR40, URZ ;  /* 0x000000ff00287c82 */ /* 0x000fe20008000000 */
[----:B------:R-:W-:Y:S01]  /*4590*/  UMOV UR36, URZ ;  /* 0x000000ff00247c82 */ /* 0x000fe20008000000 */
[----:B------:R-:W-:-:S08]  /*45a0*/  UMOV UR34, URZ ;  /* 0x000000ff00227c82 */ /* 0x000fd00008000000 */
.L_x_76:
[----:B------:R-:W-:Y:S02]  /*45b0*/  UIADD3 UR28, UPT, UPT, UR28, 0x1, URZ ;  /* 0x000000011c1c7890 */ /* 0x000fe4000fffe0ff */
[----:B--2---:R-:W-:Y:S02]  /*45c0*/  ULEA UR7, UR10, UR31, 0x3 ;  /* 0x0000001f0a077291 */ /* 0x004fe4000f8e18ff */
[----:B------:R-:W-:Y:S01]  /*45d0*/  UISETP.NE.AND UP2, UPT, UR28, URZ, UPT ;  /* 0x000000ff1c00728c */ /* 0x000fe2000bf45270 */
[----:B---3--:R-:W-:Y:S10]  /*45e0*/  @P1 BRA `(.L_x_74) ;  /* 0x00000000000c1947 */ /* 0x008ff40003800000 */
[----:B-1----:R-:W-:Y:S04]  /*45f0*/  SHF.L.U32 R2, R3, 0x1f, RZ ;  /* 0x0000001f03027819 */ /* 0x002fe800000006ff */
[----:B------:R-:W1:Y:S02]  /*4600*/  SYNCS.PHASECHK.TRANS64.TRYWAIT P0, [UR7], R2 ;  /* 0x00000002ff0075a7 */ /* 0x000e640008001107 */
[----:B-1----:R-:W-:Y:S05]  /*4610*/  @!P0 BRA `(.L_x_75) ;  /* 0x0000007400948947 */ /* 0x002fea0003800000 */
.L_x_74:
[----:B------:R-:W-:Y:S01]  /*4620*/  UISETP.NE.AND UP0, UPT, UR27, 0x1, UPT ;  /* 0x000000011b00788c */ /* 0x000fe2000bf05270 */
[----:B------:R-:W-:Y:S01]  /*4630*/  PLOP3.LUT P1, PT, PT, PT, PT, 0x80, 0x8 ;  /* 0x000000000008781c */ /* 0x000fe20003f2f070 */
[----:B------:R-:W-:Y:S02]  /*4640*/  UIADD3 UR4, UPT, UPT, UR10, 0x1, URZ ;  /* 0x000000010a047890 */ /* 0x000fe4000fffe0ff */
[----:B------:R-:W-:Y:S02]  /*4650*/  ULEA UR6, UR10, UR52, 0x9 ;  /* 0x000000340a067291 */ /* 0x000fe4000f8e48ff */
[----:B------:R-:W-:Y:S01]  /*4660*/  UISETP.NE.AND UP1, UPT, UR4, 0x8, UPT ;  /* 0x000000080400788c */ /* 0x000fe2000bf25270 */
[----:B------:R-:W-:Y:S01]  /*4670*/  PLOP3.LUT P0, PT, PT, PT, UP0, 0x80, 0x8 ;  /* 0x000000000008781c */ /* 0x000fe20003f0f008 */
[----:B------:R-:W-:Y:S02]  /*4680*/  ULEA UR24, UR10, UR53, 0x5 ;  /* 0x000000350a187291 */ /* 0x000fe4000f8e28ff */
[----:B------:R-:W-:Y:S02]  /*4690*/  USEL UR5, URZ, 0x1, UP1 ;  /* 0x00000001ff057887 */ /* 0x000fe40008800000 */
[----:B------:R-:W-:Y:S02]  /*46a0*/  USEL UR29, UR4, URZ, UP1 ;  /* 0x000000ff041d7287 */ /* 0x000fe40008800000 */
[----:B------:R-:W-:Y:S02]  /*46b0*/  ULEA UR22, UR10, UR54, 0x5 ;  /* 0x000000360a167291 */ /* 0x000fe4000f8e28ff */
[----:B------:R-:W-:Y:S01]  /*46c0*/  @UP0 ULEA UR4, UR29, UR31, 0x3 ;  /* 0x0000001f1d040291 */ /* 0x000fe2000f8e18ff */
[----:B------:R-:W-:Y:S01]  /*46d0*/  LOP3.LUT R3, R3, UR5, RZ, 0x3c, !PT ;  /* 0x0000000503037c12 */ /* 0x000fe2000f8e3cff */
[----:B------:R-:W-:Y:S02]  /*46e0*/  UISETP.NE.U32.AND UP0, UPT, UR26, URZ, UPT ;  /* 0x000000ff1a00728c */ /* 0x000fe4000bf05070 */
[----:B------:R-:W-:Y:S01]  /*46f0*/  UIADD3 UR20, UPT, UPT, UR6, 0x2, URZ ;  /* 0x0000000206147890 */ /* 0x000fe2000fffe0ff */
[----:B-1----:R-:W-:Y:S01]  /*4700*/  @P0 SHF.L.U32 R0, R3, 0x1f, RZ ;  /* 0x0000001f03000819 */ /* 0x002fe200000006ff */
[----:B------:R-:W-:Y:S02]  /*4710*/  UIADD3 UR16, UPT, UPT, UR6, 0x4, URZ ;  /* 0x0000000406107890 */ /* 0x000fe4000fffe0ff */
[----:B------:R-:W-:Y:S01]  /*4720*/  UIADD3 UR12, UPT, UPT, UR6, 0x6, URZ ;  /* 0x00000006060c7890 */ /* 0x000fe2000fffe0ff */
[----:B------:R2:W3:Y:S01]  /*4730*/  @P0 SYNCS.PHASECHK.TRANS64.TRYWAIT P1, [UR4], R0 ;  /* 0x00000000ff0005a7 */ /* 0x0004e20008021104 */
[----:B------:R-:W-:Y:S02]  /*4740*/  ULEA UR4, UR10, UR38, 0xa ;  /* 0x000000260a047291 */ /* 0x000fe4000f8e50ff */
[----:B------:R-:W-:Y:S02]  /*4750*/  UIADD3 UR30, UPT, UPT, UR7, 0x40, URZ ;  /* 0x00000040071e7890 */ /* 0x000fe4000fffe0ff */
[----:B------:R-:W-:Y:S02]  /*4760*/  UIADD3 UR18, UPT, UPT, UR4, 0x2, URZ ;  /* 0x0000000204127890 */ /* 0x000fe4000fffe0ff */
[----:B------:R-:W-:Y:S02]  /*4770*/  UIADD3 UR14, UPT, UPT, UR4, 0x4, URZ ;  /* 0x00000004040e7890 */ /* 0x000fe4000fffe0ff */
[----:B------:R-:W-:Y:S02]  /*4780*/  UIADD3 UR8, UPT, UPT, UR4, 0x6, URZ ;  /* 0x0000000604087890 */ /* 0x000fe4000fffe0ff */
[----:B------:R-:W-:Y:S01]  /*4790*/  UIADD3 UR27, UPT, UPT, UR27, -0x1, URZ ;  /* 0xffffffff1b1b7890 */ /* 0x000fe2000fffe0ff */
[----:B------:R-:W-:Y:S01]  /*47a0*/  UMOV UR25, 0x4008 ;  /* 0x0000400800197882 */ /* 0x000fe20000000000 */
[----:B------:R-:W-:Y:S01]  /*47b0*/  UMOV UR23, 0x4008 ;  /* 0x0000400800177882 */ /* 0x000fe20000000000 */
[----:B------:R2:W-:Y:S01]  /*47c0*/  UTCCP.T.S.4x32dp128bit tmem[UR32+0x80], gdesc[UR24] ;  /* 0x00008018200079e7 */ /* 0x0005e20009100000 */
[----:B------:R2:W-:Y:S01]  /*47d0*/  UTCCP.T.S.4x32dp128bit tmem[UR32+0x84], gdesc[UR22] ;  /* 0x00008416200079e7 */ /* 0x0005e20009100000 */
[----:B------:R-:W-:Y:S01]  /*47e0*/  UMOV UR7, 0x40004040 ;  /* 0x4000404000077882 */ /* 0x000fe20000000000 */
[----:B------:R-:W-:Y:S01]  /*47f0*/  UMOV UR5, 0x40004040 ;  /* 0x4000404000057882 */ /* 0x000fe20000000000 */
[----:B------:R-:W-:Y:S01]  /*4800*/  UMOV UR21, 0x40004040 ;  /* 0x4000404000157882 */ /* 0x000fe20000000000 */
[----:B------:R2:W-:Y:S01]  /*4810*/  UTCQMMA gdesc[UR4], gdesc[UR6], tmem[UR11], tmem[UR42], idesc[UR43], tmem[UR44], UP0 ;  /* 0x002c2a0604007dea */ /* 0x0005e2000800030b */
[----:B------:R-:W-:Y:S01]  /*4820*/  UMOV UR19, 0x40004040 ;  /* 0x4000404000137882 */ /* 0x000fe20000000000 */
[----:B------:R-:W-:Y:S01]  /*4830*/  UMOV UR17, 0x40004040 ;  /* 0x4000404000117882 */ /* 0x000fe20000000000 */
[----:B------:R2:W-:Y:S01]  /*4840*/  UTCQMMA gdesc[UR18], gdesc[UR20], tmem[UR11], tmem[UR40], idesc[UR41], tmem[UR50], UPT ;  /* 0x0032281412007dea */ /* 0x0005e2000b80030b */
[----:B------:R-:W-:Y:S01]  /*4850*/  UMOV UR15, 0x40004040 ;  /* 0x40004040000f7882 */ /* 0x000fe20000000000 */
[----:B------:R-:W-:Y:S01]  /*4860*/  UMOV UR13, 0x40004040 ;  /* 0x40004040000d7882 */ /* 0x000fe20000000000 */
[----:B------:R2:W-:Y:S01]  /*4870*/  UTCQMMA gdesc[UR14], gdesc[UR16], tmem[UR11], tmem[UR36], idesc[UR37], tmem[UR48], UPT ;  /* 0x003024100e007dea */ /* 0x0005e2000b80030b */
[----:B------:R-:W-:Y:S01]  /*4880*/  UMOV UR9, 0x40004040 ;  /* 0x4000404000097882 */ /* 0x000fe20000000000 */
[----:B------:R-:W-:Y:S01]  /*4890*/  UMOV UR26, 0x1 ;  /* 0x00000001001a7882 */ /* 0x000fe20000000000 */
[----:B------:R2:W-:Y:S01]  /*48a0*/  UTCQMMA gdesc[UR8], gdesc[UR12], tmem[UR11], tmem[UR34], idesc[UR35], tmem[UR46], UPT ;  /* 0x002e220c08007dea */ /* 0x0005e2000b80030b */
[----:B------:R2:W-:Y:S01]  /*48b0*/  UTCBAR.MULTICAST [UR30], URZ, UR33 ;  /* 0x000000ff1e0073e9 */ /* 0x0005e20008000821 */
[----:B------:R-:W-:Y:S01]  /*48c0*/  UMOV UR10, UR29 ;  /* 0x0000001d000a7c82 */ /* 0x000fe20008000000 */
[----:B------:R-:W-:Y:S05]  /*48d0*/  BRA.U UP2, `(.L_x_76) ;  /* 0xfffffffd02347547 */ /* 0x000fea000b83ffff */
.L_x_73:
[----:B--2---:R-:W-:Y:S01]  /*48e0*/  UIADD3 UR5, UPT, UPT, UR56, 0xe0, URZ ;  /* 0x000000e038057890 */ /* 0x004fe2000fffe0ff */
[----:B------:R-:W-:Y:S01]  /*48f0*/  R2UR UR6, R93 ;  /* 0x000000005d0672ca */ /* 0x000fe200000e0000 */
[----:B------:R-:W-:Y:S01]  /*4900*/  UIADD3 UR4, UPT, UPT, UR58, 0x1, URZ ;  /* 0x000000013a047890 */ /* 0x000fe2000fffe0ff */
[----:B------:R-:W-:-:S03]  /*4910*/  ISETP.NE.AND P0, PT, R9, 0x2, PT ;  /* 0x000000020900780c */ /* 0x000fc60003f05270 */
[----:B------:R-:W-:Y:S01]  /*4920*/  UISETP.NE.AND UP0, UPT, UR4, 0x2, UPT ;  /* 0x000000020400788c */ /* 0x000fe2000bf05270 */
[----:B-1----:R-:W-:Y:S02]  /*4930*/  SEL R0, RZ, 0x1, P0 ;  /* 0x00000001ff007807 */ /* 0x002fe40000000000 */
[----:B------:R1:W-:Y:S01]  /*4940*/  UTCBAR [UR5], URZ ;  /* 0x000000ff050073e9 */ /* 0x0003e200080000ff */
[----:B------:R-:W-:Y:S01]  /*4950*/  SEL R9, R9, RZ, P0 ;  /* 0x000000ff09097207 */ /* 0x000fe20000000000 */
[----:B------:R-:W-:Y:S01]  /*4960*/  USEL UR58, UR4, URZ, UP0 ;  /* 0x000000ff043a7287 */ /* 0x000fe20008000000 */
[----:B------:R-:W-:Y:S02]  /*4970*/  LOP3.LUT R8, R8, R0, RZ, 0x3c, !PT ;  /* 0x0000000008087212 */ /* 0x000fe400078e3cff */
[----:B------:R-:W-:Y:S02]  /*4980*/  UIADD3 UR20, UPT, UPT, UR55, UR6, URZ ;  /* 0x0000000637147290 */ /* 0x000fe4000fffe0ff */
[----:B------:R-:W-:-:S06]  /*4990*/  USEL UR6, URZ, 0x1, UP0 ;  /* 0x00000001ff067887 */ /* 0x000fcc0008000000 */
[----:B------:R-:W-:Y:S01]  /*49a0*/  LOP3.LUT R10, R10, UR6, RZ, 0x3c, !PT ;  /* 0x000000060a0a7c12 */ /* 0x000fe2000f8e3cff */
[----:B------:R-:W-:Y:S06]  /*49b0*/  BRA.U UP3, `(.L_x_77) ;  /* 0xfffffff103dc7547 */ /* 0x000fec000b83ffff */
[----:B------:R-:W2:Y:S01]  /*49c0*/  S2UR UR7, SR_CgaCtaId ;  /* 0x00000000000779c3 */ /* 0x000ea20000008800 */
[----:B------:R-:W-:Y:S01]  /*49d0*/  ELECT P0, URZ, PT ;  /* 0x0000000000ff782f */ /* 0x000fe20003800000 */
[----:B------:R-:W-:Y:S01]  /*49e0*/  IMAD.MOV.U32 R0, RZ, RZ, 0x1 ;  /* 0x00000001ff007424 */ /* 0x000fe200078e00ff */
[----:B------:R-:W-:Y:S01]  /*49f0*/  UIADD3 UR31, UPT, UPT, UR31, 0xf0, URZ ;  /* 0x000000f01f1f7890 */ /* 0x000fe2000fffe0ff */
[----:B------:R-:W-:Y:S01]  /*4a00*/  SHF.L.U32 R2, R10, 0x1f, RZ ;  /* 0x0000001f0a027819 */ /* 0x000fe200000006ff */
[----:B------:R-:W-:-:S03]  /*4a10*/  UMOV UR4, 0x40 ;  /* 0x0000004000047882 */ /* 0x000fc60000000000 */
[----:B------:R-:W-:Y:S01]  /*4a20*/  UVIRTCOUNT.DEALLOC.SMPOOL 0x80 ;  /* 0x000000800000784c */ /* 0x000fe20000000000 */
[----:B--2---:R-:W-:Y:S02]  /*4a30*/  ULEA UR7, UR7, UR4, 0x18 ;  /* 0x0000000407077291 */ /* 0x004fe4000f8ec0ff */
[----:B------:R-:W-:-:S07]  /*4a40*/  ULEA UR4, UR58, UR31, 0x3 ;  /* 0x0000001f3a047291 */ /* 0x000fce000f8e18ff */
[----:B------:R2:W-:Y:S02]  /*4a50*/  @P0 STS.U8 [UR7+0x1c], R0 ;  /* 0x00001c00ff000988 */ /* 0x0005e40008000007 */
[----:B------:R-:W4:Y:S02]  /*4a60*/  SYNCS.PHASECHK.TRANS64.TRYWAIT P0, [UR4], R2 ;  /* 0x00000002ff0075a7 */ /* 0x000f240008001104 */
[----:B--2-4-:R-:W-:Y:S05]  /*4a70*/  @!P0 BRA `(.L_x_78) ;  /* 0x0000007000948947 */ /* 0x014fea0003800000 */
.L_x_189:
[----:B------:R-:W-:-:S04]  /*4a80*/  UIADD3 UR4, UPT, UPT, UR58, 0x1, URZ ;  /* 0x000000013a047890 */ /* 0x000fc8000fffe0ff */
[----:B------:R-:W-:-:S04]  /*4a90*/  UISETP.NE.AND UP0, UPT, UR4, 0x2, UPT ;  /* 0x000000020400788c */ /* 0x000fc8000bf05270 */
[----:B-1----:R-:W-:Y:S02]  /*4aa0*/  USEL UR5, URZ, 0x1, UP0 ;  /* 0x00000001ff057887 */ /* 0x002fe40008000000 */
[----:B------:R-:W-:-:S04]  /*4ab0*/  USEL UR4, UR4, URZ, UP0 ;  /* 0x000000ff04047287 */ /* 0x000fc80008000000 */
[----:B------:R-:W-:Y:S01]  /*4ac0*/  ULEA UR4, UR4, UR31, 0x3 ;  /* 0x0000001f04047291 */ /* 0x000fe2000f8e18ff */
[----:B--2---:R-:W-:-:S04]  /*4ad0*/  LOP3.LUT R2, R10, UR5, RZ, 0x3c, !PT ;  /* 0x000000050a027c12 */ /* 0x004fc8000f8e3cff */
[----:B------:R-:W-:-:S04]  /*4ae0*/  SHF.L.U32 R2, R2, 0x1f, RZ ;  /* 0x0000001f02027819 */ /* 0x000fc800000006ff */
[----:B------:R-:W1:Y:S02]  /*4af0*/  SYNCS.PHASECHK.TRANS64.TRYWAIT P0, [UR4], R2 ;  /* 0x00000002ff0075a7 */ /* 0x000e640008001104 */
[----:B-1----:R-:W-:Y:S05]  /*4b00*/  @!P0 BRA `(.L_x_79) ;  /* 0x0000007000888947 */ /* 0x002fea0003800000 */
.L_x_191:
[----:B------:R-:W-:Y:S01]  /*4b10*/  NOP ;  /* 0x0000000000007918 */ /* 0x000fe20000000000 */
[----:B-1----:R-:W1:Y:S01]  /*4b20*/  LDS R0, [UR7+0x14] ;  /* 0x00001407ff007984 */ /* 0x002e620008000800 */
[----:B------:R-:W-:Y:S01]  /*4b30*/  ULOP3.LUT UR4, UR32, 0xffff, URZ, 0xc0, !UPT ;  /* 0x0000ffff20047892 */ /* 0x000fe2000f8ec0ff */
[----:B------:R-:W-:Y:S01]  /*4b40*/  UMOV UR5, 0xffff ;  /* 0x0000ffff00057882 */ /* 0x000fe20000000000 */
[----:B------:R-:W-:Y:S02]  /*4b50*/  UMOV UR6, 0x1 ;  /* 0x0000000100067882 */ /* 0x000fe40000000000 */
[----:B------:R-:W-:-:S04]  /*4b60*/  USHF.R.U32.HI UR4, URZ, 0x5, UR4 ;  /* 0x00000005ff047899 */ /* 0x000fc80008011604 */
[----:B------:R-:W-:Y:S02]  /*4b70*/  USHF.L.U32 UR5, UR5, UR4, URZ ;  /* 0x0000000405057299 */ /* 0x000fe400080006ff */
[----:B------:R-:W-:-:S04]  /*4b80*/  USHF.L.U32 UR4, UR6, UR4, URZ ;  /* 0x0000000406047299 */ /* 0x000fc800080006ff */
[----:B-1----:R-:W-:-:S04]  /*4b90*/  LOP3.LUT R0, R0, UR5, RZ, 0xc0, !PT ;  /* 0x0000000500007c12 */ /* 0x002fc8000f8ec0ff */
[----:B------:R-:W-:-:S13]  /*4ba0*/  ISETP.NE.AND P0, PT, R0, UR5, PT ;  /* 0x0000000500007c0c */ /* 0x000fda000bf05270 */
[----:B------:R-:W-:Y:S05]  /*4bb0*/  @P0 BRA `(.L_x_80) ;  /* 0x0000000000580947 */ /* 0x000fea0003800000 */
[----:B------:R-:W1:Y:S02]  /*4bc0*/  LDS R0, [UR7+0x18] ;  /* 0x00001807ff007984 */ /* 0x000e640008000800 */
[----:B-1----:R-:W-:-:S04]  /*4bd0*/  LOP3.LUT R0, R0, UR4, RZ, 0xc0, !PT ;  /* 0x0000000400007c12 */ /* 0x002fc8000f8ec0ff */
[----:B------:R-:W-:-:S13]  /*4be0*/  ISETP.NE.AND P0, PT, R0, UR4, PT ;  /* 0x0000000400007c0c */ /* 0x000fda000bf05270 */
[----:B------:R-:W-:Y:S05]  /*4bf0*/  @P0 BRA `(.L_x_81) ;  /* 0x00000000003c0947 */ /* 0x000fea0003800000 */
[----:B------:R-:W1:Y:S01]  /*4c00*/  S2R R2, SR_LANEID ;  /* 0x0000000000027919 */ /* 0x000e620000000000 */
[----:B------:R-:W-:-:S06]  /*4c10*/  ULOP3.LUT UR5, URZ, UR5, URZ, 0x33, !UPT ;  /* 0x00000005ff057292 */ /* 0x000fcc000f8e33ff */
[----:B------:R-:W-:-:S04]  /*4c20*/  IMAD.U32 R0, RZ, RZ, UR5 ;  /* 0x00000005ff007e24 */ /* 0x000fc8000f8e00ff */
[----:B------:R2:W4:Y:S02]  /*4c30*/  REDUX UR8, R0 ;  /* 0x00000000000873c4 */ /* 0x0005240000000000 */
[----:B------:R1:W-:Y:S01]  /*4c40*/  UTCATOMSWS.AND URZ, UR5 ;  /* 0x0000000500ff79e3 */ /* 0x0003e20008000000 */
[----:B--2---:R-:W-:Y:S01]  /*4c50*/  LOP3.LUT R0, RZ, UR4, RZ, 0x33, !PT ;  /* 0x00000004ff007c12 */ /* 0x004fe2000f8e33ff */
[----:B------:R-:W-:Y:S02]  /*4c60*/  VOTEU.ANY UR4, UPT, PT ;  /* 0x0000000000047886 */ /* 0x000fe400038e0100 */
[----:B------:R-:W-:Y:S02]  /*4c70*/  UFLO.U32 UR4, UR4 ;  /* 0x00000004000472bd */ /* 0x000fe400080e0000 */
[----:B------:R-:W2:Y:S04]  /*4c80*/  REDUX UR6, R0 ;  /* 0x00000000000673c4 */ /* 0x000ea80000000000 */
[----:B-1----:R-:W-:-:S02]  /*4c90*/  ISETP.EQ.U32.AND P0, PT, R2, UR4, PT ;  /* 0x0000000402007c0c */ /* 0x002fc4000bf02070 */
[----:B----4-:R-:W-:-:S11]  /*4ca0*/  MOV R2, UR8 ;  /* 0x0000000800027c02 */ /* 0x010fd60008000f00 */
[----:B------:R1:W-:Y:S01]  /*4cb0*/  @P0 ATOMS.AND RZ, [UR7+0x14], R2 ;  /* 0x00001402ffff098c */ /* 0x0003e2000a800007 */
[----:B--2---:R-:W-:-:S05]  /*4cc0*/  IMAD.U32 R0, RZ, RZ, UR6 ;  /* 0x00000006ff007e24 */ /* 0x004fca000f8e00ff */
[----:B------:R1:W-:Y:S01]  /*4cd0*/  @P0 ATOMS.AND RZ, [UR7+0x18], R0 ;  /* 0x00001800ffff098c */ /* 0x0003e2000a800007 */
[----:B------:R-:W-:Y:S05]  /*4ce0*/  BRA `(.L_x_82) ;  /* 0x0000000000147947 */ /* 0x000fea0003800000 */
.L_x_81:
[----:B------:R-:W-:Y:S02]  /*4cf0*/  MOV R2, 0x4d10 ;  /* 0x00004d1000027802 */ /* 0x000fe40000000f00 */
[----:B---3-5:R-:W-:Y:S05]  /*4d00*/  CALL.REL.NOINC `($__internal_0_$__cuda_sm10x_tcgen05_guardrail_trap_col_being_dealloced_not_returned_by_alloc) ;  /* 0x0000007400547944 */ /* 0x028fea0003c00000 */
[----:B------:R-:W-:Y:S05]  /*4d10*/  BRA `(.L_x_82) ;  /* 0x0000000000087947 */ /* 0x000fea0003800000 */
.L_x_80:
[----:B------:R-:W-:Y:S02]  /*4d20*/  MOV R2, 0x4d40 ;  /* 0x00004d4000027802 */ /* 0x000fe40000000f00 */
[----:B---3-5:R-:W-:Y:S05]  /*4d30*/  CALL.REL.NOINC `($__internal_2_$__cuda_sm10x_tcgen05_guardrail_trap_unallocated_columns_being_dealloced) ;  /* 0x0000007400607944 */ /* 0x028fea0003c00000 */
.L_x_82:
[----:B------:R-:W-:Y:S01]  /*4d40*/  NOP ;  /* 0x0000000000007918 */ /* 0x000fe20000000000 */
[----:B------:R-:W-:Y:S05]  /*4d50*/  EXIT ;  /* 0x000000000000794d */ /* 0x000fea0003800000 */
.L_x_64:
[----:B------:R-:W-:-:S09]  /*4d60*/  UISETP.NE.OR UP0, UPT, UR21, 0x3, !UP5 ;  /* 0x000000031500788c */ /* 0x000fd2000ef05670 */
[----:B------:R-:W-:Y:S05]  /*4d70*/  BRA.U UP0, `(.L_x_83) ;  /* 0x0000001500747547 */ /* 0x000fea000b800000 */
[----:B------:R-:W1:Y:S01]  /*4d80*/  S2UR UR6, SR_CgaCtaId ;  /* 0x00000000000679c3 */ /* 0x000e620000008800 */
[----:B------:R-:W2:Y:S01]  /*4d90*/  LDCU UR34, c[0x0][0x370] ;  /* 0x00006e00ff2277ac */ /* 0x000ea20008000800 */
[----:B------:R-:W-:Y:S02]  /*4da0*/  HFMA2 R13, -RZ, RZ, 0, 0 ;  /* 0x00000000ff0d7431 */ /* 0x000fe400000001ff */
[----:B------:R-:W-:Y:S01]  /*4db0*/  IMAD.MOV.U32 R15, RZ, RZ, 0x1 ;  /* 0x00000001ff0f7424 */ /* 0x000fe200078e00ff */
[----:B------:R-:W-:Y:S01]  /*4dc0*/  MOV R7, 0x1000 ;  /* 0x0000100000077802 */ /* 0x000fe20000000f00 */
[----:B------:R-:W2:Y:S01]  /*4dd0*/  LDCU.128 UR40, c[0x0][0xf10] ;  /* 0x0001e200ff2877ac */ /* 0x000ea20008000c00 */
[----:B------:R-:W-:Y:S01]  /*4de0*/  IMAD.MOV.U32 R14, RZ, RZ, RZ ;  /* 0x000000ffff0e7224 */ /* 0x000fe200078e00ff */
[----:B------:R-:W3:Y:S01]  /*4df0*/  LDC.64 R16, c[0x0][0x348] ;  /* 0x0000d200ff107b82 */ /* 0x000ee20000000a00 */
[----:B------:R-:W4:Y:S01]  /*4e00*/  LDCU UR31, c[0x0][0x374] ;  /* 0x00006e80ff1f77ac */ /* 0x000f220008000800 */
[----:B------:R-:W4:Y:S06]  /*4e10*/  LDCU UR15, c[0x0][0xf0c] ;  /* 0x0001e180ff0f77ac */ /* 0x000f2c0008000800 */
[----:B------:R-:W3:Y:S01]  /*4e20*/  LDC.64 R2, c[0x0][0xc88] ;  /* 0x00032200ff027b82 */ /* 0x000ee20000000a00 */
[----:B------:R-:W4:Y:S01]  /*4e30*/  LDCU UR37, c[0x0][0xf20] ;  /* 0x0001e400ff2577ac */ /* 0x000f220008000800 */
[----:B------:R-:W4:Y:S06]  /*4e40*/  LDCU UR4, c[0x0][0xf30] ;  /* 0x0001e600ff0477ac */ /* 0x000f2c0008000800 */
[----:B------:R-:W3:Y:S01]  /*4e50*/  LDC.64 R4, c[0x0][0xc90] ;  /* 0x00032400ff047b82 */ /* 0x000ee20000000a00 */
[----:B------:R-:W-:Y:S01]  /*4e60*/  UMOV UR29, 0x400 ;  /* 0x00000400001d7882 */ /* 0x000fe20000000000 */
[----:B--2---:R-:W-:-:S02]  /*4e70*/  UIMAD.WIDE.U32 UR8, UR34, UR40, URZ ;  /* 0x00000028220872a5 */ /* 0x004fc4000f8e00ff */
[----:B-1----:R-:W-:Y:S02]  /*4e80*/  ULEA UR29, UR6, UR29, 0x18 ;  /* 0x0000001d061d7291 */ /* 0x002fe4000f8ec0ff */
[----:B----4-:R-:W-:Y:S02]  /*4e90*/  UIMAD.WIDE.U32 UR6, UR31, UR43, URZ ;  /* 0x0000002b1f0672a5 */ /* 0x010fe4000f8e00ff */
[----:B------:R-:W-:Y:S01]  /*4ea0*/  UPLOP3.LUT UP1, UPT, UPT, UPT, UPT, 0x40, 0x4 ;  /* 0x000000000004789c */ /* 0x000fe20003f2e870 */
[----:B------:R-:W-:Y:S01]  /*4eb0*/  UMOV UR8, UR9 ;  /* 0x0000000900087c82 */ /* 0x000fe20008000000 */
[----:B------:R-:W-:-:S03]  /*4ec0*/  UISETP.GE.AND UP0, UPT, UR39, 0x1, UPT ;  /* 0x000000012700788c */ /* 0x000fc6000bf06270 */
[----:B------:R-:W-:Y:S01]  /*4ed0*/  UMOV UR6, UR7 ;  /* 0x0000000700067c82 */ /* 0x000fe20008000000 */
[----:B------:R-:W-:Y:S01]  /*4ee0*/  UISETP.NE.AND UP4, UPT, UR39, 0x1, UPT ;  /* 0x000000012700788c */ /* 0x000fe2000bf85270 */
[----:B------:R-:W1:Y:S01]  /*4ef0*/  LDCU.64 UR22, c[0x0][0xf28] ;  /* 0x0001e500ff1677ac */ /* 0x000e620008000a00 */
[----:B------:R-:W-:Y:S02]  /*4f00*/  UISETP.NE.AND UP6, UPT, UR15, 0x1, UPT ;  /* 0x000000010f00788c */ /* 0x000fe4000bfc5270 */
[----:B------:R-:W-:Y:S02]  /*4f10*/  UISETP.NE.AND UP5, UPT, UR42, 0x1, UPT ;  /* 0x000000012a00788c */ /* 0x000fe4000bfa5270 */
[----:B------:R-:W-:Y:S02]  /*4f20*/  USHF.R.U32.HI UR36, URZ, UR41, UR8 ;  /* 0x00000029ff247299 */ /* 0x000fe40008011608 */
[----:B------:R-:W-:Y:S02]  /*4f30*/  USHF.R.U32.HI UR35, URZ, UR37, UR6 ;  /* 0x00000025ff237299 */ /* 0x000fe40008011606 */
[----:B------:R-:W-:Y:S01]  /*4f40*/  UISETP.NE.AND UP3, UPT, UR4, 0x1, UPT ;  /* 0x000000010400788c */ /* 0x000fe2000bf65270 */
[----:B------:R-:W-:-:S10]  /*4f50*/  UMOV UR12, URZ ;  /* 0x000000ff000c7c82 */ /* 0x000fd40008000000 */
.L_x_94:
[C---:B------:R-:W-:Y:S02]  /*4f60*/  LEA R12, R14.reuse, UR29, 0x3 ;  /* 0x0000001d0e0c7c11 */ /* 0x040fe4000f8e18ff */
[----:B------:R-:W-:Y:S02]  /*4f70*/  SHF.L.U32 R0, R13, 0x1f, RZ ;  /* 0x0000001f0d007819 */ /* 0x000fe400000006ff */
[----:B------:R-:W-:Y:S02]  /*4f80*/  LEA R8, R14, UR29, 0x4 ;  /* 0x0000001d0e087c11 */ /* 0x000fe4000f8e20ff */
[----:B------:R-:W2:Y:S02]  /*4f90*/  SYNCS.PHASECHK.TRANS64.TRYWAIT P0, [R12+URZ+0xc0], R0 ;  /* 0x0000c0000c0075a7 */ /* 0x000ea400080011ff */
[----:B--2-4-:R-:W-:Y:S05]  /*4fa0*/  @!P0 BRA `(.L_x_84) ;  /* 0x0000006c00788947 */ /* 0x014fea0003800000 */
.L_x_192:
        /* <DEDUP_REMOVED lines=8> */
[----:B----4-:R-:W-:Y:S11]  /*5030*/  LOP3.LUT P0, RZ, R10, 0x1, RZ, 0xc0, !PT ;  /* 0x000000010aff7812 */ /* 0x010ff6000780c0ff */
[----:B------:R-:W-:Y:S02]  /*5040*/  @!UPT UIADD3 URZ, UPT, UPT, URZ, URZ, URZ ;  /* 0x000000fffffff290 */ /* 0x000fe4000fffe0ff */
[----:B-1----:R-:W-:Y:S01]  /*5050*/  VOTEU.ANY UP2, P0 ;  /* 0x0000000000ff7886 */ /* 0x002fe20000040100 */
[----:B------:R-:W-:Y:S11]  /*5060*/  PLOP3.LUT P0, PT, PT, PT, UP2, 0x80, 0x8 ;  /* 0x000000000008781c */ /* 0x000ff60003f0f028 */
[----:B------:R-:W-:Y:S02]  /*5070*/  @!UPT UIADD3 URZ, UPT, UPT, URZ, URZ, URZ ;  /* 0x000000fffffff290 */ /* 0x000fe4000fffe0ff */
[----:B--2---:R-:W-:Y:S02]  /*5080*/  @P0 SHF.R.U32.HI R0, RZ, 0x10, R9 ;  /* 0x00000010ff000819 */ /* 0x004fe40000011609 */
[----:B------:R-:W-:Y:S02]  /*5090*/  @P0 MOV R6, R8 ;  /* 0x0000000800060202 */ /* 0x000fe40000000f00 */
[----:B------:R-:W-:Y:S01]  /*50a0*/  @P0 R2UR UR4, R0 ;  /* 0x00000000000402ca */ /* 0x000fe200000e0000 */
[----:B------:R-:W-:Y:S01]  /*50b0*/  VIADD R0, R12, 0xd0 ;  /* 0x000000d00c007836 */ /* 0x000fe20000000000 */
[----:B------:R-:W-:Y:S02]  /*50c0*/  @P0 LOP3.LUT R8, R9, 0xffff, RZ, 0xc0, !PT ;  /* 0x0000ffff09080812 */ /* 0x000fe400078ec0ff */
[----:B------:R-:W-:Y:S02]  /*50d0*/  @P0 R2UR UR6, R6 ;  /* 0x00000000060602ca */ /* 0x000fe400000e0000 */
[----:B------:R-:W-:Y:S02]  /*50e0*/  PRMT R0, RZ, 0x654, R0 ;  /* 0x00000654ff007816 */ /* 0x000fe40000000000 */
[----:B------:R-:W-:Y:S02]  /*50f0*/  @P0 R2UR UR5, R8 ;  /* 0x00000000080502ca */ /* 0x000fe400000e0000 */
[----:B------:R1:W-:Y:S03]  /*5100*/  SYNCS.ARRIVE.TRANS64.RED.A1T0 RZ, [R0+URZ], RZ ;  /* 0x000000ff00ff79a7 */ /* 0x0003e600081004ff */
[----:B------:R-:W-:Y:S04]  /*5110*/  @UP2 UMOV UR30, UR4 ;  /* 0x00000004001e2c82 */ /* 0x000fe80008000000 */
[----:B------:R-:W-:Y:S04]  /*5120*/  @UP2 UMOV UR14, UR6 ;  /* 0x00000006000e2c82 */ /* 0x000fe80008000000 */
[----:B------:R-:W-:Y:S01]  /*5130*/  @UP2 UMOV UR13, UR5 ;  /* 0x00000005000d2c82 */ /* 0x000fe20008000000 */
[----:B------:R-:W-:Y:S05]  /*5140*/  BRA.U !UP0, `(.L_x_85) ;  /* 0x0000000108a47547 */ /* 0x000fea000b800000 */
[----:B------:R-:W-:Y:S02]  /*5150*/  UIMAD.WIDE.U32 UR8, UR13, UR43, URZ ;  /* 0x0000002b0d0872a5 */ /* 0x000fe4000f8e00ff */
[----:B------:R-:W-:Y:S02]  /*5160*/  UIMAD.WIDE.U32 UR10, UR14, UR40, URZ ;  /* 0x000000280e0a72a5 */ /* 0x000fe4000f8e00ff */
[----:B------:R-:W-:Y:S02]  /*5170*/  USEL UR4, UR31, UR35, !UP5 ;  /* 0x000000231f047287 */ /* 0x000fe4000e800000 */
[----:B------:R-:W-:Y:S02]  /*5180*/  USEL UR7, UR34, UR36, !UP6 ;  /* 0x0000002422077287 */ /* 0x000fe4000f000000 */
[----:B------:R-:W-:Y:S02]  /*5190*/  UIMAD.WIDE.U32 UR16, UR4, UR22, URZ ;  /* 0x00000016041072a5 */ /* 0x000fe4000f8e00ff */
[----:B------:R-:W-:Y:S01]  /*51a0*/  UIMAD.WIDE.U32 UR18, UR7, UR22, URZ ;  /* 0x00000016071272a5 */ /* 0x000fe2000f8e00ff */
[----:B------:R-:W-:Y:S02]  /*51b0*/  UMOV UR5, UR9 ;  /* 0x0000000900057c82 */ /* 0x000fe40008000000 */
[----:B------:R-:W-:Y:S03]  /*51c0*/  USHF.R.U32.HI UR6, URZ, UR37, UR5 ;  /* 0x00000025ff067299 */ /* 0x000fe60008011605 */
[----:B------:R-:W-:Y:S01]  /*51d0*/  UMOV UR5, UR11 ;  /* 0x0000000b00057c82 */ /* 0x000fe20008000000 */
[----:B------:R-:W-:Y:S02]  /*51e0*/  USEL UR6, UR13, UR6, !UP5 ;  /* 0x000000060d067287 */ /* 0x000fe4000e800000 */
[----:B------:R-:W-:Y:S02]  /*51f0*/  USHF.R.U32.HI UR8, URZ, UR41, UR5 ;  /* 0x00000029ff087299 */ /* 0x000fe40008011605 */
[----:B------:R-:W-:Y:S01]  /*5200*/  UIMAD.WIDE.U32 UR10, UR6, UR22, URZ ;  /* 0x00000016060a72a5 */ /* 0x000fe2000f8e00ff */
[----:B------:R-:W-:Y:S02]  /*5210*/  UMOV UR5, UR17 ;  /* 0x0000001100057c82 */ /* 0x000fe40008000000 */
[----:B------:R-:W-:Y:S03]  /*5220*/  @UP4 USHF.R.U32.HI UR4, URZ, UR23, UR5 ;  /* 0x00000017ff044299 */ /* 0x000fe60008011605 */
[----:B------:R-:W-:Y:S01]  /*5230*/  UMOV UR5, UR19 ;  /* 0x0000001300057c82 */ /* 0x000fe20008000000 */
[----:B------:R-:W-:Y:S02]  /*5240*/  UIMAD UR4, UR39, UR4, URZ ;  /* 0x00000004270472a4 */ /* 0x000fe4000f8e02ff */
[----:B------:R-:W-:Y:S02]  /*5250*/  @UP4 USHF.R.U32.HI UR7, URZ, UR23, UR5 ;  /* 0x00000017ff074299 */ /* 0x000fe40008011605 */
[----:B------:R-:W-:Y:S02]  /*5260*/  USEL UR5, UR14, UR8, !UP6 ;  /* 0x000000080e057287 */ /* 0x000fe4000f000000 */
[----:B------:R-:W-:Y:S02]  /*5270*/  UIMAD UR8, UR39, UR7, URZ ;  /* 0x00000007270872a4 */ /* 0x000fe4000f8e02ff */
[----:B------:R-:W-:Y:S03]  /*5280*/  UISETP.GE.AND UP0, UPT, UR6, UR4, UPT ;  /* 0x000000040600728c */ /* 0x000fe6000bf06270 */
[----:B------:R-:W-:Y:S01]  /*5290*/  UMOV UR4, UR11 ;  /* 0x0000000b00047c82 */ /* 0x000fe20008000000 */
[----:B------:R-:W-:Y:S02]  /*52a0*/  UISETP.GE.OR UP0, UPT, UR5, UR8, UP0 ;  /* 0x000000080500728c */ /* 0x000fe40008706670 */
[----:B------:R-:W-:Y:S02]  /*52b0*/  USHF.R.U32.HI UR4, URZ, UR23, UR4 ;  /* 0x00000017ff047299 */ /* 0x000fe40008011604 */
[----:B------:R-:W-:Y:S02]  /*52c0*/  UIMAD.WIDE.U32 UR8, UR5, UR22, URZ ;  /* 0x00000016050872a5 */ /* 0x000fe4000f8e00ff */
[----:B------:R-:W-:Y:S04]  /*52d0*/  USEL UR10, UR6, UR4, !UP4 ;  /* 0x00000004060a7287 */ /* 0x000fe8000e000000 */
[----:B------:R-:W-:Y:S01]  /*52e0*/  UIADD3 UR11, UPT, UPT, -UR10, URZ, URZ ;  /* 0x000000ff0a0b7290 */ /* 0x000fe2000fffe1ff */
[----:B------:R-:W-:Y:S02]  /*52f0*/  @!UP0 UMOV UR4, UR9 ;  /* 0x0000000900048c82 */ /* 0x000fe40008000000 */
[----:B------:R-:W-:Y:S02]  /*5300*/  @!UP0 USHF.R.U32.HI UR4, URZ, UR23, UR4 ;  /* 0x00000017ff048299 */ /* 0x000fe40008011604 */
[----:B------:R-:W-:Y:S02]  /*5310*/  UIMAD UR8, UR39, UR11, UR6 ;  /* 0x0000000b270872a4 */ /* 0x000fe4000f8e0206 */
[----:B------:R-:W-:Y:S04]  /*5320*/  @!UP0 USEL UR4, UR5, UR4, !UP4 ;  /* 0x0000000405048287 */ /* 0x000fe8000e000000 */
[----:B------:R-:W-:Y:S02]  /*5330*/  @!UP0 UIMAD UR7, UR7, UR8, UR4 ;  /* 0x00000008070782a4 */ /* 0x000fe4000f8e0204 */
[----:B------:R-:W-:Y:S02]  /*5340*/  @!UP0 UIADD3 UR9, UPT, UPT, UR10, -UR4, URZ ;  /* 0x800000040a098290 */ /* 0x000fe4000fffe0ff */
[----:B------:R-:W-:Y:S02]  /*5350*/  UIADD3 UR8, UPT, UPT, -UR6, URZ, URZ ;  /* 0x000000ff06087290 */ /* 0x000fe4000fffe1ff */
[----:B------:R-:W-:Y:S02]  /*5360*/  UIADD3 UR4, UPT, UPT, -UR5, URZ, URZ ;  /* 0x000000ff05047290 */ /* 0x000fe4000fffe1ff */
[----:B------:R-:W-:Y:S03]  /*5370*/  @!UP0 UIMAD UR6, UR9, UR39, UR5 ;  /* 0x00000027090682a4 */ /* 0x000fe6000f8e0205 */
[----:B------:R-:W-:Y:S01]  /*5380*/  @!UP0 UMOV UR5, UR7 ;  /* 0x0000000700058c82 */ /* 0x000fe20008000000 */
[----:B------:R-:W-:Y:S02]  /*5390*/  UIMAD UR7, UR15, UR4, UR14 ;  /* 0x000000040f0772a4 */ /* 0x000fe4000f8e020e */
[----:B------:R-:W-:Y:S02]  /*53a0*/  UIMAD UR4, UR42, UR8, UR13 ;  /* 0x000000082a0472a4 */ /* 0x000fe4000f8e020d */
[----:B------:R-:W-:Y:S02]  /*53b0*/  UIMAD UR14, UR5, UR15, UR7 ;  /* 0x0000000f050e72a4 */ /* 0x000fe4000f8e0207 */
[----:B------:R-:W-:Y:S11]  /*53c0*/  UIMAD UR13, UR6, UR42, UR4 ;  /* 0x0000002a060d72a4 */ /* 0x000ff6000f8e0204 */
[----:B------:R-:W-:Y:S01]  /*53d0*/  @!UPT UIADD3 URZ, UPT, UPT, URZ, URZ, URZ ;  /* 0x000000fffffff290 */ /* 0x000fe2000fffe0ff */
.L_x_85:
[----:B------:R-:W2:Y:S01]  /*53e0*/  @!UP3 LDCU.128 UR8, c[0x0][0xf10] ;  /* 0x0001e200ff08b7ac */ /* 0x000ea20008000c00 */
[C---:B---3--:R-:W-:Y:S02]  /*53f0*/  ISETP.NE.U32.AND P1, PT, R4.reuse, RZ, PT ;  /* 0x000000ff0400720c */ /* 0x048fe40003f25070 */
[----:B------:R-:W-:Y:S02]  /*5400*/  ISETP.NE.U32.AND P0, PT, R4, RZ, PT ;  /* 0x000000ff0400720c */ /* 0x000fe40003f05070 */
[C---:B------:R-:W-:Y:S02]  /*5410*/  ISETP.NE.AND.EX P1, PT, R5.reuse, RZ, PT, P1 ;  /* 0x000000ff0500720c */ /* 0x040fe40003f25310 */
[----:B------:R-:W-:Y:S01]  /*5420*/  ISETP.NE.AND.EX P0, PT, R5, RZ, PT, P0 ;  /* 0x000000ff0500720c */ /* 0x000fe20003f05300 */
[----:B------:R-:W3:Y:S01]  /*5430*/  @!UP3 LDCU UR5, c[0x0][0xf0c] ;  /* 0x0001e180ff05b7ac */ /* 0x000ee20008000800 */
[----:B------:R-:W-:Y:S02]  /*5440*/  USHF.L.U32 UR26, UR20, 0x6, URZ ;  /* 0x00000006141a7899 */ /* 0x000fe400080006ff */
[----:B------:R-:W-:Y:S02]  /*5450*/  USHF.L.U32 UR27, UR27, 0x7, URZ ;  /* 0x000000071b1b7899 */ /* 0x000fe400080006ff */
[----:B--2---:R-:W-:Y:S07]  /*5460*/  UIMAD.WIDE.U32 UR6, UR14, UR8, URZ ;  /* 0x000000080e0672a5 */ /* 0x004fee000f8e00ff */
[----:B------:R-:W-:Y:S01]  /*5470*/  @!UP3 UMOV UR4, UR7 ;  /* 0x000000070004bc82 */ /* 0x000fe20008000000 */
[----:B---3--:R-:W-:Y:S02]  /*5480*/  @!UP3 UISETP.NE.AND UP0, UPT, UR5, 0x1, UPT ;  /* 0x000000010500b88c */ /* 0x008fe4000bf05270 */
[----:B------:R-:W-:Y:S02]  /*5490*/  @!UP3 USHF.R.U32.HI UR4, URZ, UR9, UR4 ;  /* 0x00000009ff04b299 */ /* 0x000fe40008011604 */
[----:B------:R-:W-:Y:S02]  /*54a0*/  UIMAD.WIDE.U32 UR6, UR13, UR11, URZ ;  /* 0x0000000b0d0672a5 */ /* 0x000fe4000f8e00ff */
[----:B------:R-:W-:Y:S02]  /*54b0*/  @!UP3 USEL UR8, UR14, UR4, !UP0 ;  /* 0x000000040e08b287 */ /* 0x000fe4000c000000 */
[----:B------:R-:W-:Y:S03]  /*54c0*/  @!UP3 UISETP.NE.AND UP0, UPT, UR10, 0x1, UPT ;  /* 0x000000010a00b88c */ /* 0x000fe6000bf05270 */
[----:B------:R-:W-:Y:S02]  /*54d0*/  @!UP3 UMOV UR6, UR7 ;  /* 0x000000070006bc82 */ /* 0x000fe40008000000 */
[----:B------:R-:W2:Y:S02]  /*54e0*/  @!UP3 LDCU UR4, c[0x0][0xf20] ;  /* 0x0001e400ff04b7ac */ /* 0x000ea40008000800 */
[----:B--2---:R-:W-:Y:S04]  /*54f0*/  @!UP3 USHF.R.U32.HI UR6, URZ, UR4, UR6 ;  /* 0x00000004ff06b299 */ /* 0x004fe80008011606 */
[----:B------:R-:W-:Y:S04]  /*5500*/  @!UP3 USEL UR6, UR13, UR6, !UP0 ;  /* 0x000000060d06b287 */ /* 0x000fe8000c000000 */
[----:B------:R-:W-:Y:S02]  /*5510*/  @!UP3 UIADD3 UR4, UPT, UPT, -UR8, UR6, URZ ;  /* 0x000000060804b290 */ /* 0x000fe4000fffe1ff */
[----:B------:R-:W-:Y:S02]  /*5520*/  @!UP3 UIADD3 UR6, UPT, UPT, UR8, -UR6, URZ ;  /* 0x800000060806b290 */ /* 0x000fe4000fffe0ff */
[----:B------:R-:W-:Y:S02]  /*5530*/  @!UP3 UIMAD UR14, UR4, UR5, UR14 ;  /* 0x00000005040eb2a4 */ /* 0x000fe4000f8e020e */
[----:B------:R-:W-:Y:S01]  /*5540*/  @!UP3 UIMAD UR13, UR6, UR10, UR13 ;  /* 0x0000000a060db2a4 */ /* 0x000fe2000f8e020d */
[----:B------:R-:W-:Y:S11]  /*5550*/  BRA.U UP1, `(.L_x_86) ;  /* 0x0000000101107547 */ /* 0x000ff6000b800000 */
[----:B------:R-:W-:Y:S04]  /*5560*/  MOV R6, UR45 ;  /* 0x0000002d00067c02 */ /* 0x000fe80008000f00 */
[----:B------:R-:W-:Y:S04]  /*5570*/  SHF.L.U32 R6, R6, 0x1f, RZ ;  /* 0x0000001f06067819 */ /* 0x000fe800000006ff */
[----:B------:R-:W2:Y:S02]  /*5580*/  SYNCS.PHASECHK.TRANS64.TRYWAIT P2, [UR29+0xb8], R6 ;  /* 0x0000b806ff0075a7 */ /* 0x000ea4000804111d */
[----:B--2---:R-:W-:Y:S05]  /*5590*/  @!P2 BRA `(.L_x_87) ;  /* 0x000000680010a947 */ /* 0x004fea0003800000 */
.L_x_86:
[----:B------:R-:W-:Y:S05]  /*55a0*/  @!P1 BRA `(.L_x_88) ;  /* 0x0000000000309947 */ /* 0x000fea0003800000 */
[----:B------:R-:W-:Y:S01]  /*55b0*/  ISETP.NE.U32.AND P1, PT, R2, RZ, PT ;  /* 0x000000ff0200720c */ /* 0x000fe20003f25070 */
[----:B------:R-:W2:Y:S01]  /*55c0*/  LDCU.64 UR4, c[0x0][0x358] ;  /* 0x00006b00ff0477ac */ /* 0x000ea20008000a00 */
[----:B------:R-:W-:Y:S02]  /*55d0*/  IMAD.MOV.U32 R89, RZ, RZ, 0x1 ;  /* 0x00000001ff597424 */ /* 0x000fe400078e00ff */
[----:B------:R-:W-:Y:S11]  /*55e0*/  ISETP.NE.AND.EX P1, PT, R3, RZ, PT, P1 ;  /* 0x000000ff0300720c */ /* 0x000ff60003f25310 */
[----:B------:R-:W-:Y:S02]  /*55f0*/  @!UPT UIADD3 URZ, UPT, UPT, URZ, URZ, URZ ;  /* 0x000000fffffff290 */ /* 0x000fe4000fffe0ff */
[----:B------:R-:W3:Y:S01]  /*5600*/  @P1 LDC.64 R8, c[0x0][0xc88] ;  /* 0x00032200ff081b82 */ /* 0x000ee20000000a00 */
[----:B-1----:R-:W-:Y:S04]  /*5610*/  @P1 IMAD R0, R4, UR44, RZ ;  /* 0x0000002c04001c24 */ /* 0x002fe8000f8e02ff */
[----:B---3--:R-:W-:Y:S04]  /*5620*/  @P1 IMAD.WIDE R8, R0, 0x4, R8 ;  /* 0x0000000400081825 */ /* 0x008fe800078e0208 */
[----:B------:R-:W-:Y:S01]  /*5630*/  HFMA2 R0, -RZ, RZ, 0, 5.9604644775390625e-08 ;  /* 0x00000001ff007431 */ /* 0x000fe200000001ff */
[----:B--2--5:R2:W5:Y:S04]  /*5640*/  @P1 LDG.E R45, desc[UR4][R8.64] ;  /* 0x00000004082d1981 */ /* 0x024568000c1e1900 */
[----:B------:R-:W-:Y:S01]  /*5650*/  @!P1 PRMT R89, R0, 0x7610, R89 ;  /* 0x0000761000599816 */ /* 0x000fe20000000059 */
[----:B--2---:R-:W3:Y:S06]  /*5660*/  @!P1 LDC R45, c[0x0][0xc80] ;  /* 0x00032000ff2d9b82 */ /* 0x004eec0000000800 */
.L_x_88:
[----:B---3-5:R-:W-:Y:S01]  /*5670*/  @!P0 FSETP.EQ.AND P1, PT, R45, RZ, PT ;  /* 0x000000ff2d00820b */ /* 0x028fe20003f22000 */
[----:B------:R-:W-:Y:S01]  /*5680*/  @!UPT UIADD3 URZ, UPT, UPT, URZ, URZ, URZ ;  /* 0x000000fffffff290 */ /* 0x000fe2000fffe0ff */
[----:B------:R-:W-:Y:S11]  /*5690*/  @!P0 BRA `(.L_x_89) ;  /* 0x0000000000188947 */ /* 0x000ff60003800000 */
[----:B------:R-:W-:Y:S02]  /*56a0*/  LOP3.LUT P0, RZ, R89, 0xff, RZ, 0xc0, !PT ;  /* 0x000000ff59ff7812 */ /* 0x000fe4000780c0ff */
[----:B------:R-:W-:Y:S04]  /*56b0*/  ISETP.NE.U32.AND P1, PT, R2, RZ, PT ;  /* 0x000000ff0200720c */ /* 0x000fe80003f25070 */
[----:B------:R-:W-:Y:S04]  /*56c0*/  ISETP.NE.AND.EX P1, PT, R3, RZ, PT, P1 ;  /* 0x000000ff0300720c */ /* 0x000fe80003f25310 */
[----:B------:R-:W-:Y:S03]  /*56d0*/  PLOP3.LUT P1, PT, P1, PT, PT, 0x8, 0x80 ;  /* 0x000000000080781c */ /* 0x000fe60000f2e170 */
[----:B------:R-:W-:Y:S11]  /*56e0*/  @P0 FSETP.EQ.AND P1, PT, R45, RZ, PT ;  /* 0x000000ff2d00020b */ /* 0x000ff60003f22000 */
[----:B------:R-:W-:Y:S02]  /*56f0*/  @!UPT UIADD3 URZ, UPT, UPT, URZ, URZ, URZ ;  /* 0x000000fffffff290 */ /* 0x000fe4000fffe0ff */
.L_x_89:
[----:B------:R-:W-:Y:S01]  /*5700*/  ULEA UR4, UR12, UR29, 0x3 ;  /* 0x0000001d0c047291 */ /* 0x000fe2000f8e18ff */
[----:B------:R-:W-:Y:S02]  /*5710*/  SHF.L.U32 R9, R15, 0x1f, RZ ;  /* 0x0000001f0f097819 */ /* 0x000fe400000006ff */
[----:B------:R-:W-:Y:S04]  /*5720*/  ELECT P0, URZ, PT ;  /* 0x0000000000ff782f */ /* 0x000fe80003800000 */
[----:B------:R-:W-:Y:S02]  /*5730*/  PLOP3.LUT P1, PT, P1, P0, PT, 0xf2, 0x2f ;  /* 0x00000000002f781c */ /* 0x000fe40000f21e72 */
[----:B------:R-:W2:Y:S11]  /*5740*/  SYNCS.PHASECHK.TRANS64.TRYWAIT P2, [UR4+0x98], R9 ;  /* 0x00009809ff0075a7 */ /* 0x000eb60008041104 */
[----:B------:R-:W-:Y:S05]  /*5750*/  @!P1 IADD3 R8, P0, PT, R16, 0x980, RZ ;  /* 0x0000098010089810 */ /* 0x000fea0007f1e0ff */
[----:B-1----:R-:W-:Y:S01]  /*5760*/  @!P1 IMAD.X R6, RZ, RZ, R17, P0 ;  /* 0x000000ffff069224 */ /* 0x002fe200000e0611 */
[----:B--2---:R-:W-:Y:S07]  /*5770*/  @!P2 BRA `(.L_x_90) ;  /* 0x0000006400b0a947 */ /* 0x004fee0003800000 */
.L_x_195:
[----:B------:R-:W2:Y:S01]  /*5780*/  S2UR UR11, SR_CgaCtaId ;  /* 0x00000000000b79c3 */ /* 0x000ea20000008800 */
[----:B------:R-:W-:Y:S01]  /*5790*/  @!P1 R2UR UR7, R6 ;  /* 0x00000000060792ca */ /* 0x000fe200000e0000 */
[----:B------:R-:W-:Y:S01]  /*57a0*/  UIADD3 UR5, UPT, UPT, UR12, 0x1, URZ ;  /* 0x000000010c057890 */ /* 0x000fe2000fffe0ff */
[----:B------:R-:W-:Y:S01]  /*57b0*/  @!P1 R2UR UR6, R8 ;  /* 0x00000000080692ca */ /* 0x000fe200000e0000 */
[----:B------:R-:W-:Y:S01]  /*57c0*/  UIADD3 UR25, UPT, UPT, UR4, 0x80, URZ ;  /* 0x0000008004197890 */ /* 0x000fe2000fffe0ff */
[----:B-1----:R-:W-:Y:S01]  /*57d0*/  @!P1 IMAD.MOV.U32 R0, RZ, RZ, 0x1000 ;  /* 0x00001000ff009424 */ /* 0x002fe200078e00ff */
[----:B------:R-:W-:Y:S01]  /*57e0*/  UISETP.NE.AND UP0, UPT, UR5, 0x3, UPT ;  /* 0x000000030500788c */ /* 0x000fe2000bf05270 */
[----:B------:R-:W-:Y:S01]  /*57f0*/  UMOV UR18, 0x0 ;  /* 0x0000000000127882 */ /* 0x000fe20000000000 */
[----:B------:R-:W-:Y:S02]  /*5800*/  UMOV UR19, 0x10000000 ;  /* 0x1000000000137882 */ /* 0x000fe40000000000 */
[----:B------:R-:W-:Y:S02]  /*5810*/  USEL UR5, UR5, URZ, UP0 ;  /* 0x000000ff05057287 */ /* 0x000fe40008000000 */
[----:B------:R-:W-:Y:S02]  /*5820*/  USEL UR9, URZ, 0x1, UP0 ;  /* 0x00000001ff097887 */ /* 0x000fe40008000000 */
[----:B------:R-:W-:Y:S01]  /*5830*/  IMAD.U32 R9, RZ, RZ, UR7 ;  /* 0x00000007ff097e24 */ /* 0x000fe2000f8e00ff */
[----:B------:R-:W-:Y:S01]  /*5840*/  VOTEU.ALL UP0, P1 ;  /* 0x0000000000ff7886 */ /* 0x000fe20000800000 */
[----:B------:R-:W-:Y:S01]  /*5850*/  IMAD.U32 R8, RZ, RZ, UR6 ;  /* 0x00000006ff087e24 */ /* 0x000fe2000f8e00ff */
[----:B------:R-:W-:Y:S01]  /*5860*/  UMOV UR28, UR44 ;  /* 0x0000002c001c7c82 */ /* 0x000fe20008000000 */
[----:B------:R-:W-:Y:S01]  /*5870*/  ULEA UR7, UR5, UR29, 0x3 ;  /* 0x0000001d05077291 */ /* 0x000fe2000f8e18ff */
[----:B------:R-:W-:Y:S01]  /*5880*/  @!P1 R2UR UR17, R9 ;  /* 0x00000000091192ca */ /* 0x000fe200000e0000 */
[----:B------:R-:W-:Y:S01]  /*5890*/  @!UP0 ULEA UR6, UR12, UR29, 0xc ;  /* 0x0000001d0c068291 */ /* 0x000fe2000f8e60ff */
[----:B------:R-:W-:Y:S01]  /*58a0*/  @!P1 R2UR UR16, R8 ;  /* 0x00000000081092ca */ /* 0x000fe200000e0000 */
[----:B------:R-:W-:Y:S01]  /*58b0*/  @!UP0 UIADD3 UR10, UPT, UPT, UR26, 0x20, URZ ;  /* 0x000000201a0a8890 */ /* 0x000fe2000fffe0ff */
[----:B------:R-:W-:Y:S01]  /*58c0*/  LOP3.LUT R9, R15, UR9, RZ, 0x3c, !PT ;  /* 0x000000090f097c12 */ /* 0x000fe2000f8e3cff */
[----:B------:R-:W-:Y:S01]  /*58d0*/  @!UP0 UIADD3 UR24, UPT, UPT, UR6, 0x200, URZ ;  /* 0x0000020006188890 */ /* 0x000fe2000fffe0ff */
[----:B------:R-:W-:Y:S01]  /*58e0*/  @!P1 IADD3 R8, P0, PT, R16, 0x980, RZ ;  /* 0x0000098010089810 */ /* 0x000fe20007f1e0ff */
[----:B------:R-:W-:Y:S01]  /*58f0*/  @!UP0 UIADD3 UR8, UPT, UPT, UR6, 0xa00, URZ ;  /* 0x00000a0006088890 */ /* 0x000fe2000fffe0ff */
[----:B------:R-:W-:Y:S01]  /*5900*/  SHF.L.U32 R10, R9, 0x1f, RZ ;  /* 0x0000001f090a7819 */ /* 0x000fe200000006ff */
[----:B------:R-:W-:Y:S01]  /*5910*/  VOTEU.ALL UP0, P1 ;  /* 0x0000000000ff7886 */ /* 0x000fe20000800000 */
[----:B--2---:R-:W-:Y:S01]  /*5920*/  UPRMT UR6, UR11, 0x654, UR25 ;  /* 0x000006540b067896 */ /* 0x004fe20008000019 */
[----:B------:R-:W-:Y:S01]  /*5930*/  @!P1 IMAD.X R6, RZ, RZ, R17, P0 ;  /* 0x000000ffff069224 */ /* 0x000fe200000e0611 */
[----:B------:R-:W-:Y:S01]  /*5940*/  UMOV UR12, UR44 ;  /* 0x0000002c000c7c82 */ /* 0x000fe20008000000 */
[----:B------:R-:W-:Y:S01]  /*5950*/  UMOV UR11, UR27 ;  /* 0x0000001b000b7c82 */ /* 0x000fe20008000000 */
[----:B------:R-:W-:Y:S01]  /*5960*/  UMOV UR9, UR25 ;  /* 0x0000001900097c82 */ /* 0x000fe20008000000 */
[----:B------:R1:W-:Y:S01]  /*5970*/  @!UP0 UTMALDG.3D [UR24], [UR16], desc[UR18] ;  /* 0x00001218100085b4 */ /* 0x0003e20008011000 */
[----:B------:R-:W-:Y:S05]  /*5980*/  VOTEU.ALL UP0, P1 ;  /* 0x0000000000ff7886 */ /* 0x000fea0000800000 */
[----:B------:R1:W-:Y:S01]  /*5990*/  @!UP0 UTMALDG.3D [UR8], [UR16], desc[UR18] ;  /* 0x00001208100085b4 */ /* 0x0003e20008011000 */
[----:B------:R1:W-:Y:S01]  /*59a0*/  @!P1 SYNCS.ARRIVE.TRANS64.RED.A0TR RZ, [UR4+0x80], R0 ;  /* 0x00008000ffff99a7 */ /* 0x0003e20008300404 */
[----:B------:R-:W-:Y:S01]  /*59b0*/  SYNCS.ARRIVE.TRANS64.RED.A1T0 RZ, [UR6], RZ ;  /* 0x000000ffffff79a7 */ /* 0x000fe20008100406 */
[----:B------:R-:W2:Y:S02]  /*59c0*/  SYNCS.PHASECHK.TRANS64.TRYWAIT P2, [UR7+0x98], R10 ;  /* 0x0000980aff0075a7 */ /* 0x000ea40008041107 */
[----:B-12---:R-:W-:Y:S05]  /*59d0*/  @!P2 BRA `(.L_x_91) ;  /* 0x000000640030a947 */ /* 0x006fea0003800000 */
.L_x_197:
[----:B------:R-:W2:Y:S01]  /*59e0*/  S2UR UR11, SR_CgaCtaId ;  /* 0x00000000000b79c3 */ /* 0x000ea20000008800 */
[----:B------:R-:W-:Y:S01]  /*59f0*/  @!P1 R2UR UR6, R8 ;  /* 0x00000000080692ca */ /* 0x000fe200000e0000 */
[----:B------:R-:W-:Y:S01]  /*5a00*/  UIADD3 UR4, UPT, UPT, UR5, 0x1, URZ ;  /* 0x0000000105047890 */ /* 0x000fe2000fffe0ff */
[----:B------:R-:W-:Y:S01]  /*5a10*/  @!P1 R2UR UR8, R6 ;  /* 0x00000000060892ca */ /* 0x000fe200000e0000 */
[----:B------:R-:W-:Y:S01]  /*5a20*/  UIADD3 UR17, UPT, UPT, UR7, 0x80, URZ ;  /* 0x0000008007117890 */ /* 0x000fe2000fffe0ff */
[----:B-1----:R-:W-:Y:S01]  /*5a30*/  @!P1 IMAD.MOV.U32 R0, RZ, RZ, 0x1000 ;  /* 0x00001000ff009424 */ /* 0x002fe200078e00ff */
[----:B------:R-:W-:Y:S01]  /*5a40*/  UISETP.NE.AND UP0, UPT, UR4, 0x3, UPT ;  /* 0x000000030400788c */ /* 0x000fe2000bf05270 */
[----:B------:R-:W-:Y:S01]  /*5a50*/  @!P1 IADD3 R8, P0, PT, R16, 0x980, RZ ;  /* 0x0000098010089810 */ /* 0x000fe20007f1e0ff */
[----:B------:R-:W-:Y:S01]  /*5a60*/  UMOV UR32, 0x0 ;  /* 0x0000000000207882 */ /* 0x000fe20000000000 */
[----:B------:R-:W-:Y:S01]  /*5a70*/  UMOV UR33, 0x10000000 ;  /* 0x1000000000217882 */ /* 0x000fe20000000000 */
[----:B------:R-:W-:Y:S01]  /*5a80*/  USEL UR9, URZ, 0x1, UP0 ;  /* 0x00000001ff097887 */ /* 0x000fe20008000000 */
[----:B------:R-:W-:Y:S01]  /*5a90*/  UMOV UR18, UR26 ;  /* 0x0000001a00127c82 */ /* 0x000fe20008000000 */
[----:B------:R-:W-:Y:S02]  /*5aa0*/  UMOV UR20, UR44 ;  /* 0x0000002c00147c82 */ /* 0x000fe40008000000 */
[----:B------:R-:W-:Y:S01]  /*5ab0*/  IMAD.U32 R10, RZ, RZ, UR6 ;  /* 0x00000006ff0a7e24 */ /* 0x000fe2000f8e00ff */
[----:B------:R-:W-:Y:S01]  /*5ac0*/  USEL UR6, UR4, URZ, UP0 ;  /* 0x000000ff04067287 */ /* 0x000fe20008000000 */
[----:B------:R-:W-:Y:S01]  /*5ad0*/  IMAD.U32 R11, RZ, RZ, UR8 ;  /* 0x00000008ff0b7e24 */ /* 0x000fe2000f8e00ff */
[----:B------:R-:W-:Y:S01]  /*5ae0*/  VOTEU.ALL UP0, P1 ;  /* 0x0000000000ff7886 */ /* 0x000fe20000800000 */
[----:B------:R-:W-:Y:S01]  /*5af0*/  LOP3.LUT R9, R9, UR9, RZ, 0x3c, !PT ;  /* 0x0000000909097c12 */ /* 0x000fe2000f8e3cff */
[----:B------:R-:W-:Y:S01]  /*5b00*/  UMOV UR12, UR44 ;  /* 0x0000002c000c7c82 */ /* 0x000fe20008000000 */
[----:B------:R-:W-:Y:S01]  /*5b10*/  @!P1 R2UR UR24, R10 ;  /* 0x000000000a1892ca */ /* 0x000fe200000e0000 */
[----:B------:R-:W-:Y:S01]  /*5b20*/  UMOV UR9, UR17 ;  /* 0x0000001100097c82 */ /* 0x000fe20008000000 */
[----:B------:R-:W-:Y:S01]  /*5b30*/  @!P1 R2UR UR25, R11 ;  /* 0x000000000b1992ca */ /* 0x000fe200000e0000 */
[----:B------:R-:W-:Y:S01]  /*5b40*/  @!UP0 ULEA UR5, UR5, UR29, 0xc ;  /* 0x0000001d05058291 */ /* 0x000fe2000f8e60ff */
[----:B------:R-:W-:Y:S01]  /*5b50*/  SHF.L.U32 R10, R9, 0x1f, RZ ;  /* 0x0000001f090a7819 */ /* 0x000fe200000006ff */
[----:B------:R-:W-:Y:S01]  /*5b60*/  @!UP0 UIADD3 UR19, UPT, UPT, UR27, 0x40, URZ ;  /* 0x000000401b138890 */ /* 0x000fe2000fffe0ff */
[----:B------:R-:W-:Y:S01]  /*5b70*/  @!P1 IMAD.X R6, RZ, RZ, R17, P0 ;  /* 0x000000ffff069224 */ /* 0x000fe200000e0611 */
[----:B------:R-:W-:Y:S02]  /*5b80*/  @!UP0 UIADD3 UR16, UPT, UPT, UR5, 0x200, URZ ;  /* 0x0000020005108890 */ /* 0x000fe4000fffe0ff */
[----:B------:R-:W-:Y:S02]  /*5b90*/  @!UP0 UIADD3 UR8, UPT, UPT, UR5, 0xa00, URZ ;  /* 0x00000a0005088890 */ /* 0x000fe4000fffe0ff */
[----:B------:R-:W-:Y:S01]  /*5ba0*/  @!UP0 UIADD3 UR10, UPT, UPT, UR26, 0x20, URZ ;  /* 0x000000201a0a8890 */ /* 0x000fe2000fffe0ff */
[----:B------:R-:W-:Y:S01]  /*5bb0*/  VOTEU.ALL UP0, P1 ;  /* 0x0000000000ff7886 */ /* 0x000fe20000800000 */
[----:B--2---:R-:W-:Y:S02]  /*5bc0*/  UPRMT UR4, UR11, 0x654, UR17 ;  /* 0x000006540b047896 */ /* 0x004fe40008000011 */
[----:B------:R-:W-:Y:S02]  /*5bd0*/  ULEA UR5, UR6, UR29, 0x3 ;  /* 0x0000001d06057291 */ /* 0x000fe4000f8e18ff */
[----:B------:R1:W-:Y:S01]  /*5be0*/  @!UP0 UTMALDG.3D [UR16], [UR24], desc[UR32] ;  /* 0x00002010180085b4 */ /* 0x0003e20008011000 */
[----:B------:R-:W-:Y:S01]  /*5bf0*/  VOTEU.ALL UP0, P1 ;  /* 0x0000000000ff7886 */ /* 0x000fe20000800000 */
[----:B------:R-:W-:Y:S04]  /*5c00*/  UMOV UR11, UR19 ;  /* 0x00000013000b7c82 */ /* 0x000fe80008000000 */
[----:B------:R1:W-:Y:S01]  /*5c10*/  @!UP0 UTMALDG.3D [UR8], [UR24], desc[UR32] ;  /* 0x00002008180085b4 */ /* 0x0003e20008011000 */
[----:B------:R1:W-:Y:S01]  /*5c20*/  @!P1 SYNCS.ARRIVE.TRANS64.RED.A0TR RZ, [UR7+0x80], R0 ;  /* 0x00008000ffff99a7 */ /* 0x0003e20008300407 */
[----:B------:R-:W-:Y:S01]  /*5c30*/  SYNCS.ARRIVE.TRANS64.RED.A1T0 RZ, [UR4], RZ ;  /* 0x000000ffffff79a7 */ /* 0x000fe20008100404 */
[----:B------:R-:W2:Y:S02]  /*5c40*/  SYNCS.PHASECHK.TRANS64.TRYWAIT P2, [UR5+0x98], R10 ;  /* 0x0000980aff0075a7 */ /* 0x000ea40008041105 */
[----:B-12---:R-:W-:Y:S05]  /*5c50*/  @!P2 BRA `(.L_x_92) ;  /* 0x0000006000a8a947 */ /* 0x006fea0003800000 */
.L_x_199:
[----:B------:R-:W2:Y:S01]  /*5c60*/  S2UR UR9, SR_CgaCtaId ;  /* 0x00000000000979c3 */ /* 0x000ea20000008800 */
[----:B------:R-:W-:Y:S01]  /*5c70*/  @!P1 R2UR UR7, R6 ;  /* 0x00000000060792ca */ /* 0x000fe200000e0000 */
[----:B------:R-:W-:Y:S01]  /*5c80*/  UIADD3 UR4, UPT, UPT, UR6, 0x1, URZ ;  /* 0x0000000106047890 */ /* 0x000fe2000fffe0ff */
[----:B------:R-:W-:Y:S01]  /*5c90*/  @!P1 R2UR UR8, R8 ;  /* 0x00000000080892ca */ /* 0x000fe200000e0000 */
[----:B------:R-:W-:Y:S01]  /*5ca0*/  UIADD3 UR18, UPT, UPT, UR26, 0x10, URZ ;  /* 0x000000101a127890 */ /* 0x000fe2000fffe0ff */
[----:B-1----:R-:W-:Y:S01]  /*5cb0*/  @!P1 IMAD.MOV.U32 R0, RZ, RZ, 0x1000 ;  /* 0x00001000ff009424 */ /* 0x002fe200078e00ff */
[----:B------:R-:W-:Y:S01]  /*5cc0*/  UISETP.NE.AND UP0, UPT, UR4, 0x3, UPT ;  /* 0x000000030400788c */ /* 0x000fe2000bf05270 */
[----:B------:R-:W-:Y:S01]  /*5cd0*/  VIADD R14, R14, 0x1 ;  /* 0x000000010e0e7836 */ /* 0x000fe20000000000 */
[----:B------:R-:W-:Y:S02]  /*5ce0*/  UIADD3 UR17, UPT, UPT, UR5, 0x80, URZ ;  /* 0x0000008005117890 */ /* 0x000fe4000fffe0ff */
[----:B------:R-:W-:Y:S01]  /*5cf0*/  USEL UR21, UR4, URZ, UP0 ;  /* 0x000000ff04157287 */ /* 0x000fe20008000000 */
[----:B------:R-:W-:Y:S01]  /*5d00*/  UMOV UR32, 0x0 ;  /* 0x0000000000207882 */ /* 0x000fe20000000000 */
[----:B------:R-:W-:Y:S02]  /*5d10*/  UMOV UR33, 0x10000000 ;  /* 0x1000000000217882 */ /* 0x000fe40000000000 */
[----:B------:R-:W-:Y:S01]  /*5d20*/  IMAD.U32 R11, RZ, RZ, UR7 ;  /* 0x00000007ff0b7e24 */ /* 0x000fe2000f8e00ff */
[----:B------:R-:W-:Y:S01]  /*5d30*/  USEL UR7, URZ, 0x1, UP0 ;  /* 0x00000001ff077887 */ /* 0x000fe20008000000 */
[----:B------:R-:W-:Y:S01]  /*5d40*/  IMAD.U32 R10, RZ, RZ, UR8 ;  /* 0x00000008ff0a7e24 */ /* 0x000fe2000f8e00ff */
[----:B------:R-:W-:Y:S01]  /*5d50*/  VOTEU.ALL UP0, P1 ;  /* 0x0000000000ff7886 */ /* 0x000fe20000800000 */
[----:B------:R-:W-:Y:S01]  /*5d60*/  UMOV UR19, UR27 ;  /* 0x0000001b00137c82 */ /* 0x000fe20008000000 */
[----:B------:R-:W-:Y:S01]  /*5d70*/  @!P1 R2UR UR25, R11 ;  /* 0x000000000b1992ca */ /* 0x000fe200000e0000 */
[----:B------:R-:W-:Y:S01]  /*5d80*/  UMOV UR20, UR44 ;  /* 0x0000002c00147c82 */ /* 0x000fe20008000000 */
[----:B------:R-:W-:Y:S01]  /*5d90*/  @!P1 R2UR UR24, R10 ;  /* 0x000000000a1892ca */ /* 0x000fe200000e0000 */
[----:B------:R-:W-:Y:S01]  /*5da0*/  @!UP0 ULEA UR4, UR6, UR29, 0xc ;  /* 0x0000001d06048291 */ /* 0x000fe2000f8e60ff */
[----:B------:R-:W-:Y:S01]  /*5db0*/  LOP3.LUT R9, R9, UR7, RZ, 0x3c, !PT ;  /* 0x0000000709097c12 */ /* 0x000fe2000f8e3cff */
[----:B------:R-:W-:Y:S02]  /*5dc0*/  @!UP0 UIADD3 UR10, UPT, UPT, UR26, 0x30, URZ ;  /* 0x000000301a0a8890 */ /* 0x000fe4000fffe0ff */
[----:B------:R-:W-:Y:S01]  /*5dd0*/  @!UP0 UIADD3 UR16, UPT, UPT, UR4, 0x200, URZ ;  /* 0x0000020004108890 */ /* 0x000fe2000fffe0ff */
[----:B------:R-:W-:Y:S01]  /*5de0*/  SHF.L.U32 R6, R9, 0x1f, RZ ;  /* 0x0000001f09067819 */ /* 0x000fe200000006ff */
[----:B------:R-:W-:Y:S01]  /*5df0*/  @!UP0 UIADD3 UR8, UPT, UPT, UR4, 0xa00, URZ ;  /* 0x00000a0004088890 */ /* 0x000fe2000fffe0ff */
[----:B------:R-:W-:Y:S01]  /*5e00*/  VOTEU.ALL UP0, P1 ;  /* 0x0000000000ff7886 */ /* 0x000fe20000800000 */
[----:B--2---:R-:W-:Y:S01]  /*5e10*/  UPRMT UR6, UR9, 0x654, UR17 ;  /* 0x0000065409067896 */ /* 0x004fe20008000011 */
[----:B------:R-:W-:Y:S01]  /*5e20*/  UMOV UR11, UR27 ;  /* 0x0000001b000b7c82 */ /* 0x000fe20008000000 */
[----:B------:R-:W-:Y:S03]  /*5e30*/  UMOV UR12, UR44 ;  /* 0x0000002c000c7c82 */ /* 0x000fe60008000000 */
[----:B------:R1:W-:Y:S01]  /*5e40*/  @!UP0 UTMALDG.3D [UR16], [UR24], desc[UR32] ;  /* 0x00002010180085b4 */ /* 0x0003e20008011000 */
[----:B------:R-:W-:Y:S01]  /*5e50*/  VOTEU.ALL UP0, P1 ;  /* 0x0000000000ff7886 */ /* 0x000fe20000800000 */
[----:B------:R-:W-:Y:S01]  /*5e60*/  UMOV UR9, UR17 ;  /* 0x0000001100097c82 */ /* 0x000fe20008000000 */
[----:B------:R-:W-:Y:S03]  /*5e70*/  ULEA UR4, UR21, UR29, 0x3 ;  /* 0x0000001d15047291 */ /* 0x000fe6000f8e18ff */
[----:B------:R1:W-:Y:S01]  /*5e80*/  @!UP0 UTMALDG.3D [UR8], [UR24], desc[UR32] ;  /* 0x00002008180085b4 */ /* 0x0003e20008011000 */
[----:B------:R1:W-:Y:S01]  /*5e90*/  @!P1 SYNCS.ARRIVE.TRANS64.RED.A0TR RZ, [UR5+0x80], R0 ;  /* 0x00008000ffff99a7 */ /* 0x0003e20008300405 */
[----:B------:R-:W-:Y:S04]  /*5ea0*/  SYNCS.ARRIVE.TRANS64.RED.A1T0 RZ, [UR6], RZ ;  /* 0x000000ffffff79a7 */ /* 0x000fe80008100406 */
[----:B------:R-:W2:Y:S02]  /*5eb0*/  SYNCS.PHASECHK.TRANS64.TRYWAIT P0, [UR4+0x98], R6 ;  /* 0x00009806ff0075a7 */ /* 0x000ea40008001104 */
[----:B-12---:R-:W-:Y:S05]  /*5ec0*/  @!P0 BRA `(.L_x_93) ;  /* 0x0000006000248947 */ /* 0x006fea0003800000 */
.L_x_201:
[----:B------:R-:W-:Y:S01]  /*5ed0*/  UIADD3 UR17, UPT, UPT, UR4, 0x80, URZ ;  /* 0x0000008004117890 */ /* 0x000fe2000fffe0ff */
[----:B-1----:R-:W-:Y:S01]  /*5ee0*/  @!P1 IADD3 R6, P0, PT, R16, 0x980, RZ ;  /* 0x0000098010069810 */ /* 0x002fe20007f1e0ff */
[----:B------:R-:W-:Y:S01]  /*5ef0*/  UPLOP3.LUT UP1, UPT, UPT, UPT, UPT, 0x80, 0x8 ;  /* 0x000000000008789c */ /* 0x000fe20003f2f070 */
[----:B------:R-:W1:Y:S01]  /*5f00*/  S2UR UR9, SR_CgaCtaId ;  /* 0x00000000000979c3 */ /* 0x000e620000008800 */
[----:B------:R-:W-:Y:S01]  /*5f10*/  UMOV UR24, 0x0 ;  /* 0x0000000000187882 */ /* 0x000fe20000000000 */
[----:B------:R-:W-:Y:S01]  /*5f20*/  @!P1 R2UR UR6, R6 ;  /* 0x00000000060692ca */ /* 0x000fe200000e0000 */
[----:B------:R-:W-:Y:S01]  /*5f30*/  @!P1 IMAD.X R0, RZ, RZ, R17, P0 ;  /* 0x000000ffff009224 */ /* 0x000fe200000e0611 */
[----:B------:R-:W-:Y:S01]  /*5f40*/  UMOV UR25, 0x10000000 ;  /* 0x1000000000197882 */ /* 0x000fe20000000000 */
[----:B------:R-:W-:Y:S01]  /*5f50*/  UMOV UR20, UR44 ;  /* 0x0000002c00147c82 */ /* 0x000fe20008000000 */
[----:B------:R-:W-:Y:S01]  /*5f60*/  UMOV UR12, UR44 ;  /* 0x0000002c000c7c82 */ /* 0x000fe20008000000 */
[----:B------:R-:W-:Y:S01]  /*5f70*/  VOTEU.ALL UP0, P1 ;  /* 0x0000000000ff7886 */ /* 0x000fe20000800000 */
[----:B------:R-:W-:Y:S01]  /*5f80*/  @!P1 R2UR UR5, R0 ;  /* 0x00000000000592ca */ /* 0x000fe200000e0000 */
[----:B------:R-:W-:Y:S01]  /*5f90*/  UMOV UR44, UR30 ;  /* 0x0000001e002c7c82 */ /* 0x000fe20008000000 */
[----:B------:R-:W-:Y:S02]  /*5fa0*/  R2UR UR32, R93 ;  /* 0x000000005d2072ca */ /* 0x000fe400000e0000 */
[----:B------:R-:W-:Y:S01]  /*5fb0*/  @!UP0 UIADD3 UR19, UPT, UPT, UR27, 0x40, URZ ;  /* 0x000000401b138890 */ /* 0x000fe2000fffe0ff */
[----:B------:R-:W-:Y:S01]  /*5fc0*/  R2UR UR28, R94 ;  /* 0x000000005e1c72ca */ /* 0x000fe200000e0000 */
[----:B------:R-:W-:Y:S01]  /*5fd0*/  @!UP0 UIADD3 UR10, UPT, UPT, UR26, 0x30, URZ ;  /* 0x000000301a0a8890 */ /* 0x000fe2000fffe0ff */
[----:B------:R-:W-:Y:S01]  /*5fe0*/  IMAD.U32 R10, RZ, RZ, UR6 ;  /* 0x00000006ff0a7e24 */ /* 0x000fe2000f8e00ff */
[----:B------:R-:W-:Y:S03]  /*5ff0*/  ISETP.NE.AND P0, PT, R14, 0x2, PT ;  /* 0x000000020e00780c */ /* 0x000fe60003f05270 */
[----:B------:R-:W-:Y:S01]  /*6000*/  UMOV UR11, UR19 ;  /* 0x00000013000b7c82 */ /* 0x000fe20008000000 */
[----:B------:R-:W-:Y:S01]  /*6010*/  @!P1 R2UR UR6, R10 ;  /* 0x000000000a0692ca */ /* 0x000fe200000e0000 */
[----:B------:R-:W-:Y:S01]  /*6020*/  IMAD.U32 R11, RZ, RZ, UR5 ;  /* 0x00000005ff0b7e24 */ /* 0x000fe2000f8e00ff */
[----:B------:R-:W-:Y:S01]  /*6030*/  @!UP0 ULEA UR5, UR21, UR29, 0xc ;  /* 0x0000001d15058291 */ /* 0x000fe2000f8e60ff */
[----:B------:R-:W-:Y:S02]  /*6040*/  SEL R0, RZ, 0x1, P0 ;  /* 0x00000001ff007807 */ /* 0x000fe40000000000 */
[----:B------:R-:W-:Y:S01]  /*6050*/  SEL R14, R14, RZ, P0 ;  /* 0x000000ff0e0e7207 */ /* 0x000fe20000000000 */
[----:B------:R-:W-:Y:S01]  /*6060*/  @!UP0 UIADD3 UR16, UPT, UPT, UR5, 0x200, URZ ;  /* 0x0000020005108890 */ /* 0x000fe2000fffe0ff */
[----:B------:R-:W-:Y:S01]  /*6070*/  @!P1 R2UR UR7, R11 ;  /* 0x000000000b0792ca */ /* 0x000fe200000e0000 */
[----:B------:R-:W-:Y:S01]  /*6080*/  @!UP0 UIADD3 UR8, UPT, UPT, UR5, 0xa00, URZ ;  /* 0x00000a0005088890 */ /* 0x000fe2000fffe0ff */
[----:B------:R-:W-:Y:S01]  /*6090*/  LOP3.LUT R13, R13, R0, RZ, 0x3c, !PT ;  /* 0x000000000d0d7212 */ /* 0x000fe200078e3cff */
[----:B------:R-:W-:Y:S01]  /*60a0*/  VOTEU.ALL UP0, P1 ;  /* 0x0000000000ff7886 */ /* 0x000fe20000800000 */
[----:B-1----:R-:W-:Y:S02]  /*60b0*/  UPRMT UR5, UR9, 0x654, UR17 ;  /* 0x0000065409057896 */ /* 0x002fe40008000011 */
[----:B------:R-:W-:Y:S01]  /*60c0*/  UIADD3 UR27, UPT, UPT, UR14, UR28, URZ ;  /* 0x0000001c0e1b7290 */ /* 0x000fe2000fffe0ff */
[----:B------:R-:W-:Y:S06]  /*60d0*/  UMOV UR9, UR17 ;  /* 0x0000001100097c82 */ /* 0x000fec0008000000 */
[----:B------:R1:W-:Y:S01]  /*60e0*/  @!UP0 UTMALDG.3D [UR16], [UR6], desc[UR24] ;  /* 0x00001810060085b4 */ /* 0x0003e20008011000 */
[----:B------:R-:W-:Y:S05]  /*60f0*/  VOTEU.ALL UP0, P1 ;  /* 0x0000000000ff7886 */ /* 0x000fea0000800000 */
[----:B------:R2:W-:Y:S01]  /*6100*/  @!UP0 UTMALDG.3D [UR8], [UR6], desc[UR24] ;  /* 0x00001808060085b4 */ /* 0x0005e20008011000 */
[----:B------:R4:W-:Y:S01]  /*6110*/  @!P1 SYNCS.ARRIVE.TRANS64.RED.A0TR RZ, [UR4+0x80], R7 ;  /* 0x00008007ffff99a7 */ /* 0x0009e20008300404 */
[----:B------:R-:W-:Y:S04]  /*6120*/  UIADD3 UR4, UPT, UPT, UR21, 0x1, URZ ;  /* 0x0000000115047890 */ /* 0x000fe8000fffe0ff */
[----:B------:R-:W-:Y:S01]  /*6130*/  UISETP.NE.AND UP0, UPT, UR4, 0x3, UPT ;  /* 0x000000030400788c */ /* 0x000fe2000bf05270 */
[----:B------:R-:W-:Y:S03]  /*6140*/  SYNCS.ARRIVE.TRANS64.RED.A1T0 RZ, [UR5], RZ ;  /* 0x000000ffffff79a7 */ /* 0x000fe60008100405 */
[----:B------:R-:W-:Y:S06]  /*6150*/  USEL UR5, URZ, 0x1, UP0 ;  /* 0x00000001ff057887 */ /* 0x000fec0008000000 */
[----:B------:R-:W-:Y:S01]  /*6160*/  LOP3.LUT R15, R9, UR5, RZ, 0x3c, !PT ;  /* 0x00000005090f7c12 */ /* 0x000fe2000f8e3cff */
[----:B-1----:R-:W-:Y:S02]  /*6170*/  UIADD3 UR20, UPT, UPT, UR13, UR32, URZ ;  /* 0x000000200d147290 */ /* 0x002fe4000fffe0ff */
[----:B--2---:R-:W-:Y:S01]  /*6180*/  USEL UR12, UR4, URZ, UP0 ;  /* 0x000000ff040c7287 */ /* 0x004fe20008000000 */
[----:B------:R-:W-:Y:S11]  /*6190*/  BRA.U UP2, `(.L_x_94) ;  /* 0xffffffed02707547 */ /* 0x000ff6000b83ffff */
[----:B------:R-:W-:Y:S01]  /*61a0*/  UIADD3 UR29, UPT, UPT, UR29, 0x98, URZ ;  /* 0x000000981d1d7890 */ /* 0x000fe2000fffe0ff */
[----:B------:R-:W-:-:S03]  /*61b0*/  SHF.L.U32 R2, R15, 0x1f, RZ ;  /* 0x0000001f0f027819 */ /* 0x000fc600000006ff */
[----:B------:R-:W-:-:S09]  /*61c0*/  ULEA UR4, UR12, UR29, 0x3 ;  /* 0x0000001d0c047291 */ /* 0x000fd2000f8e18ff */
[----:B------:R-:W1:Y:S02]  /*61d0*/  SYNCS.PHASECHK.TRANS64.TRYWAIT P0, [UR4], R2 ;  /* 0x00000002ff0075a7 */ /* 0x000e640008001104 */
[----:B-1----:R-:W-:Y:S05]  /*61e0*/  @!P0 BRA `(.L_x_95) ;  /* 0x0000005c00748947 */ /* 0x002fea0003800000 */
.L_x_203:
        /* <DEDUP_REMOVED lines=9> */
.L_x_205:
[----:B------:R-:W-:-:S04]  /*6280*/  UIADD3 UR4, UPT, UPT, UR4, 0x1, URZ ;  /* 0x0000000104047890 */ /* 0x000fc8000fffe0ff */
[----:B------:R-:W-:-:S04]  /*6290*/  UISETP.NE.AND UP0, UPT, UR4, 0x3, UPT ;  /* 0x000000030400788c */ /* 0x000fc8000bf05270 */
[----:B------:R-:W-:Y:S02]  /*62a0*/  USEL UR5, URZ, 0x1, UP0 ;  /* 0x00000001ff057887 */ /* 0x000fe40008000000 */
[----:B------:R-:W-:-:S04]  /*62b0*/  USEL UR4, UR4, URZ, UP0 ;  /* 0x000000ff04047287 */ /* 0x000fc80008000000 */
[----:B------:R-:W-:Y:S01]  /*62c0*/  ULEA UR4, UR4, UR29, 0x3 ;  /* 0x0000001d04047291 */ /* 0x000fe2000f8e18ff */
[----:B-1----:R-:W-:-:S04]  /*62d0*/  LOP3.LUT R2, R15, UR5, RZ, 0x3c, !PT ;  /* 0x000000050f027c12 */ /* 0x002fc8000f8e3cff */
[----:B------:R-:W-:Y:S01]  /*62e0*/  SHF.L.U32 R2, R2, 0x1f, RZ ;  /* 0x0000001f02027819 */ /* 0x000fe200000006ff */
[----:B------:R-:W-:-:S07]  /*62f0*/  IMAD.U32 R0, RZ, RZ, UR4 ;  /* 0x00000004ff007e24 */ /* 0x000fce000f8e00ff */
.L_x_97:
[----:B-1----:R1:W2:Y:S02]  /*6300*/  SYNCS.PHASECHK.TRANS64.TRYWAIT P0, [R0+URZ], R2 ;  /* 0x00000002000075a7 */ /* 0x0022a400080011ff */
[----:B--2---:R-:W-:Y:S05]  /*6310*/  @!P0 NANOSLEEP.SYNCS 0x989680 ;  /* 0x009896800000895d */ /* 0x004fea0003900000 */
[----:B------:R-:W2:Y:S02]  /*6320*/  @!P0 SYNCS.PHASECHK.TRANS64 P0, [R0+URZ], R2 ;  /* 0x00000002000085a7 */ /* 0x000ea400080010ff */
[----:B--2---:R-:W-:Y:S05]  /*6330*/  @P0 EXIT ;  /* 0x000000000000094d */ /* 0x004fea0003800000 */
[----:B------:R-:W-:Y:S05]  /*6340*/  BRA `(.L_x_97) ;  /* 0xfffffffc00ec7947 */ /* 0x000fea000383ffff */
.L_x_83:
[----:B------:R-:W-:-:S06]  /*6350*/  UISETP.GE.AND UP0, UPT, UR21, 0x4, UPT ;  /* 0x000000041500788c */ /* 0x000fcc000bf06270 */
[----:B------:R-:W-:-:S13]  /*6360*/  PLOP3.LUT P0, PT, PT, PT, UP0, 0x80, 0x8 ;  /* 0x000000000008781c */ /* 0x000fda0003f0f008 */
[----:B------:R-:W-:Y:S05]  /*6370*/  @!P0 EXIT ;  /* 0x000000000000894d */ /* 0x000fea0003800000 */
[----:B------:R-:W1:Y:S08]  /*6380*/  S2UR UR4, SR_CgaCtaId ;  /* 0x00000000000479c3 */ /* 0x000e700000008800 */
[----:B------:R-:W-:Y:S01]  /*6390*/  BAR.SYNC.DEFER_BLOCKING 0x6, 0xa0 ;  /* 0x0182800000007b1d */ /* 0x000fe20000010000 */
[C---:B------:R-:W-:Y:S01]  /*63a0*/  IMAD.SHL.U32 R87, R85.reuse, 0x10, RZ ;  /* 0x0000001055577824 */ /* 0x040fe200078e00ff */
[----:B------:R-:W-:Y:S01]  /*63b0*/  LOP3.LUT R88, R90, 0x3, RZ, 0xc0, !PT ;  /* 0x000000035a587812 */ /* 0x000fe200078ec0ff */
[C---:B------:R-:W-:Y:S01]  /*63c0*/  IMAD.SHL.U32 R86, R85.reuse, 0x2, RZ ;  /* 0x0000000255567824 */ /* 0x040fe200078e00ff */
[----:B------:R-:W-:Y:S01]  /*63d0*/  CS2R R82, SRZ ;  /* 0x0000000000527805 */ /* 0x000fe2000001ff00 */
[----:B------:R-:W-:Y:S01]  /*63e0*/  IMAD.U32 R85, R85, 0x10000, RZ ;  /* 0x0001000055557824 */ /* 0x000fe200078e00ff */
[----:B------:R-:W-:-:S02]  /*63f0*/  UMOV UR43, 0x400 ;  /* 0x00000400002b7882 */ /* 0x000fc40000000000 */
[----:B------:R-:W2:Y:S01]  /*6400*/  LDC.64 R76, c[0x0][0xc88] ;  /* 0x00032200ff4c7b82 */ /* 0x000ea20000000a00 */
[----:B------:R-:W-:Y:S01]  /*6410*/  IMAD.SHL.U32 R4, R90, 0x200, RZ ;  /* 0x000002005a047824 */ /* 0x000fe200078e00ff */
[C---:B------:R-:W-:Y:S01]  /*6420*/  LOP3.LUT R6, R87.reuse, 0x40, RZ, 0xc0, !PT ;  /* 0x0000004057067812 */ /* 0x040fe200078ec0ff */
[----:B------:R-:W-:Y:S01]  /*6430*/  IMAD.MOV.U32 R84, RZ, RZ, RZ ;  /* 0x000000ffff547224 */ /* 0x000fe200078e00ff */
[----:B------:R-:W-:Y:S01]  /*6440*/  LOP3.LUT R5, R87, 0x1b0, RZ, 0xc0, !PT ;  /* 0x000001b057057812 */ /* 0x000fe200078ec0ff */
[----:B------:R-:W-:Y:S01]  /*6450*/  IMAD.MOV.U32 R81, RZ, RZ, RZ ;  /* 0x000000ffff517224 */ /* 0x000fe200078e00ff */
[----:B------:R-:W-:Y:S01]  /*6460*/  LOP3.LUT R85, R85, 0x200000, RZ, 0xc0, !PT ;  /* 0x0020000055557812 */ /* 0x000fe200078ec0ff */
[----:B------:R-:W3:Y:S01]  /*6470*/  LDCU UR42, c[0x0][0xf0c] ;  /* 0x0001e180ff2a77ac */ /* 0x000ee20008000800 */
[----:B------:R-:W4:Y:S01]  /*6480*/  LDC.64 R78, c[0x0][0xc90] ;  /* 0x00032400ff4e7b82 */ /* 0x000f220000000a00 */
[----:B------:R-:W-:Y:S02]  /*6490*/  LOP3.LUT P0, RZ, R87, 0x40, RZ, 0xc0, !PT ;  /* 0x0000004057ff7812 */ /* 0x000fe4000780c0ff */
[----:B------:R-:W-:Y:S01]  /*64a0*/  LOP3.LUT R86, R6, 0x8, R86, 0xf8, !PT ;  /* 0x0000000806567812 */ /* 0x000fe200078ef856 */
[----:B------:R-:W2:Y:S01]  /*64b0*/  LDCU UR38, c[0x0][0xf30] ;  /* 0x0001e600ff2677ac */ /* 0x000ea20008000800 */
[----:B------:R-:W-:Y:S01]  /*64c0*/  LOP3.LUT R4, R5, 0x200, R4, 0xf8, !PT ;  /* 0x0000020005047812 */ /* 0x000fe200078ef804 */
[----:B-1----:R-:W-:-:S02]  /*64d0*/  ULEA UR43, UR4, UR43, 0x18 ;  /* 0x0000002b042b7291 */ /* 0x002fc4000f8ec0ff */
[----:B------:R-:W1:Y:S01]  /*64e0*/  LDC.64 R74, c[0x0][0xcb0] ;  /* 0x00032c00ff4a7b82 */ /* 0x000e620000000a00 */
[----:B------:R-:W3:Y:S01]  /*64f0*/  LDCU UR4, c[0x0][0x370] ;  /* 0x00006e00ff0477ac */ /* 0x000ee20008000800 */
[----:B------:R-:W-:Y:S01]  /*6500*/  LOP3.LUT R86, R4, R86, RZ, 0xfc, !PT ;  /* 0x0000005604567212 */ /* 0x000fe200078efcff */
[----:B------:R-:W1:Y:S04]  /*6510*/  LDCU.64 UR58, c[0x0][0xc88] ;  /* 0x00019100ff3a77ac */ /* 0x000e680008000a00 */
[----:B------:R-:W2:Y:S01]  /*6520*/  LDS R0, [UR43+0x150] ;  /* 0x0001502bff007984 */ /* 0x000ea20008000800 */
[----:B------:R-:W1:Y:S01]  /*6530*/  LDC.64 R72, c[0x0][0xca8] ;  /* 0x00032a00ff487b82 */ /* 0x000e620000000a00 */
[----:B------:R-:W1:Y:S01]  /*6540*/  LDCU.64 UR40, c[0x0][0xf28] ;  /* 0x0001e500ff2877ac */ /* 0x000e620008000a00 */
[----:B------:R-:W1:Y:S01]  /*6550*/  LDCU.128 UR60, c[0x0][0xf10] ;  /* 0x0001e200ff3c77ac */ /* 0x000e620008000c00 */
[----:B------:R-:W-:Y:S01]  /*6560*/  UMOV UR57, 0x1 ;  /* 0x0000000100397882 */ /* 0x000fe20000000000 */
[----:B---3--:R-:W-:Y:S01]  /*6570*/  IMAD.U32 R92, RZ, RZ, UR4 ;  /* 0x00000004ff5c7e24 */ /* 0x008fe2000f8e00ff */
[----:B------:R-:W3:Y:S01]  /*6580*/  LDCU UR4, c[0x0][0x374] ;  /* 0x00006e80ff0477ac */ /* 0x000ee20008000800 */
[----:B------:R-:W-:Y:S01]  /*6590*/  UMOV UR45, URZ ;  /* 0x000000ff002d7c82 */ /* 0x000fe20008000000 */
[----:B------:R-:W-:Y:S01]  /*65a0*/  UMOV UR56, URZ ;  /* 0x000000ff00387c82 */ /* 0x000fe20008000000 */
[----:B------:R-:W-:Y:S01]  /*65b0*/  UMOV UR52, URZ ;  /* 0x000000ff00347c82 */ /* 0x000fe20008000000 */
[----:B---3--:R-:W-:Y:S01]  /*65c0*/  IMAD.U32 R91, RZ, RZ, UR4 ;  /* 0x00000004ff5b7e24 */ /* 0x008fe2000f8e00ff */
[----:B------:R-:W-:Y:S01]  /*65d0*/  UIADD3 UR4, UPT, UPT, UR43, 0x200, URZ ;  /* 0x000002002b047890 */ /* 0x000fe2000fffe0ff */
[----:B--2---:R-:W-:Y:S01]  /*65e0*/  IMAD.IADD R85, R0, 0x1, R85 ;  /* 0x0000000100557824 */ /* 0x004fe200078e0255 */
[----:B------:R-:W-:-:S04]  /*65f0*/  P2R R0, PR, RZ, 0x1 ;  /* 0x00000001ff007803 */ /* 0x000fc80000000000 */
[----:B----4-:R-:W-:-:S07]  /*6600*/  IMAD.U32 R0, RZ, RZ, UR4 ;  /* 0x00000004ff007e24 */ /* 0x010fce000f8e00ff */
.L_x_156:
[C---:B------:R-:W-:Y:S02]  /*6610*/  LEA R0, R81.reuse, UR43, 0x3 ;  /* 0x0000002b51007c11 */ /* 0x040fe4000f8e18ff */
[----:B------:R-:W-:Y:S02]  /*6620*/  SHF.L.U32 R2, R82, 0x1f, RZ ;  /* 0x0000001f52027819 */ /* 0x000fe400000006ff */
[----:B------:R-:W-:Y:S02]  /*6630*/  LEA R4, R81, UR43, 0x4 ;  /* 0x0000002b51047c11 */ /* 0x000fe4000f8e20ff */
[----:B------:R-:W2:Y:S02]  /*6640*/  SYNCS.PHASECHK.TRANS64.TRYWAIT P0, [R0+URZ+0xc0], R2 ;  /* 0x0000c002000075a7 */ /* 0x000ea400080011ff */
[----:B-12---:R-:W-:Y:S05]  /*6650*/  @!P0 BRA `(.L_x_98) ;  /* 0x0000005800888947 */ /* 0x006fea0003800000 */
.L_x_206:
[----:B------:R-:W-:Y:S01]  /*6660*/  R2UR UR7, R95 ;  /* 0x000000005f0772ca */ /* 0x000fe200000e0000 */
[----:B------:R-:W3:Y:S01]  /*6670*/  LDS.128 R4, [R4+0x130] ;  /* 0x0001300004047984 */ /* 0x000ee20000000c00 */
[----:B--2---:R-:W-:Y:S01]  /*6680*/  VIADD R0, R0, 0xd0 ;  /* 0x000000d000007836 */ /* 0x004fe20000000000 */
[----:B------:R-:W-:Y:S04]  /*6690*/  UISETP.GE.AND UP0, UPT, UR39, 0x1, UPT ;  /* 0x000000012700788c */ /* 0x000fe8000bf06270 */
[----:B------:R-:W-:Y:S01]  /*66a0*/  PRMT R0, RZ, 0x654, R0 ;  /* 0x00000654ff007816 */ /* 0x000fe20000000000 */
[----:B------:R-:W-:Y:S01]  /*66b0*/  @!PT LDS RZ, [RZ] ;  /* 0x00000000fffff984 */ /* 0x000fe20000000800 */
[----:B------:R-:W-:Y:S01]  /*66c0*/  @!PT LDS RZ, [RZ] ;  /* 0x00000000fffff984 */ /* 0x000fe20000000800 */
[----:B------:R-:W-:Y:S01]  /*66d0*/  @!PT LDS RZ, [RZ] ;  /* 0x00000000fffff984 */ /* 0x000fe20000000800 */
[----:B------:R-:W-:Y:S01]  /*66e0*/  @!PT LDS RZ, [RZ] ;  /* 0x00000000fffff984 */ /* 0x000fe20000000800 */
[----:B------:R2:W-:Y:S06]  /*66f0*/  MEMBAR.ALL.CTA ;  /* 0x0000000000007992 */ /* 0x0005ec0000008000 */
[----:B--2---:R-:W2:Y:S02]  /*6700*/  FENCE.VIEW.ASYNC.S ;  /* 0x00000000000073c6 */ /* 0x004ea40000000000 */
[----:B--2---:R2:W-:Y:S01]  /*6710*/  SYNCS.ARRIVE.TRANS64.RED.A1T0 RZ, [R0+URZ], RZ ;  /* 0x000000ff00ff79a7 */ /* 0x0045e200081004ff */
[----:B---3--:R-:W-:Y:S11]  /*6720*/  LOP3.LUT P0, RZ, R6, 0x1, RZ, 0xc0, !PT ;  /* 0x0000000106ff7812 */ /* 0x008ff6000780c0ff */
[----:B------:R-:W-:Y:S02]  /*6730*/  @!UPT UIADD3 URZ, UPT, UPT, URZ, URZ, URZ ;  /* 0x000000fffffff290 */ /* 0x000fe4000fffe0ff */
[----:B------:R-:W-:Y:S01]  /*6740*/  VOTEU.ANY UP1, P0 ;  /* 0x0000000000ff7886 */ /* 0x000fe20000020100 */
[----:B------:R-:W-:Y:S01]  /*6750*/  PLOP3.LUT P0, PT, PT, PT, UP1, 0x80, 0x8 ;  /* 0x000000000008781c */ /* 0x000fe20003f0f018 */
[----:B------:R-:W-:Y:S06]  /*6760*/  UP2UR UR4, UPR, URZ, 0x2 ;  /* 0x00000002ff047883 */ /* 0x000fec0008000000 */
[----:B------:R-:W-:Y:S06]  /*6770*/  IMAD.U32 R96, RZ, RZ, UR4 ;  /* 0x00000004ff607e24 */ /* 0x000fec000f8e00ff */
[----:B------:R-:W-:Y:S02]  /*6780*/  @P0 SHF.R.U32.HI R2, RZ, 0x10, R5 ;  /* 0x00000010ff020819 */ /* 0x000fe40000011605 */
[----:B------:R-:W-:Y:S02]  /*6790*/  @P0 MOV R3, R4 ;  /* 0x0000000400030202 */ /* 0x000fe40000000f00 */
[----:B------:R-:W-:Y:S02]  /*67a0*/  @P0 R2UR UR4, R2 ;  /* 0x00000000020402ca */ /* 0x000fe400000e0000 */
[----:B------:R-:W-:Y:S02]  /*67b0*/  @P0 LOP3.LUT R4, R5, 0xffff, RZ, 0xc0, !PT ;  /* 0x0000ffff05040812 */ /* 0x000fe400078ec0ff */
[----:B------:R-:W-:Y:S02]  /*67c0*/  @P0 R2UR UR6, R3 ;  /* 0x00000000030602ca */ /* 0x000fe400000e0000 */
[----:B------:R-:W-:Y:S07]  /*67d0*/  @P0 R2UR UR5, R4 ;  /* 0x00000000040502ca */ /* 0x000fee00000e0000 */
[----:B------:R-:W-:Y:S02]  /*67e0*/  @UP1 UMOV UR7, UR4 ;  /* 0x0000000400071c82 */ /* 0x000fe40008000000 */
[----:B------:R-:W-:Y:S02]  /*67f0*/  IMAD.U32 R95, RZ, RZ, UR7 ;  /* 0x00000007ff5f7e24 */ /* 0x000fe4000f8e00ff */
[----:B------:R-:W-:Y:S02]  /*6800*/  @UP1 UMOV UR37, UR6 ;  /* 0x0000000600251c82 */ /* 0x000fe40008000000 */
[----:B------:R-:W-:Y:S01]  /*6810*/  @UP1 UMOV UR36, UR5 ;  /* 0x0000000500241c82 */ /* 0x000fe20008000000 */
[----:B--2---:R-:W-:Y:S05]  /*6820*/  BRA.U !UP0, `(.L_x_99) ;  /* 0x0000000108d47547 */ /* 0x004fea000b800000 */
[----:B------:R-:W2:Y:S01]  /*6830*/  LDCU UR13, c[0x0][0xf20] ;  /* 0x0001e400ff0d77ac */ /* 0x000ea20008000800 */
[----:B------:R-:W-:Y:S02]  /*6840*/  R2UR UR14, R91 ;  /* 0x000000005b0e72ca */ /* 0x000fe400000e0000 */
[----:B------:R-:W-:Y:S01]  /*6850*/  R2UR UR12, R92 ;  /* 0x000000005c0c72ca */ /* 0x000fe200000e0000 */
[----:B-1----:R-:W-:Y:S02]  /*6860*/  UISETP.NE.AND UP0, UPT, UR62, 0x1, UPT ;  /* 0x000000013e00788c */ /* 0x002fe4000bf05270 */
[----:B------:R-:W-:Y:S02]  /*6870*/  UIMAD.WIDE.U32 UR8, UR36, UR63, URZ ;  /* 0x0000003f240872a5 */ /* 0x000fe4000f8e00ff */
[----:B------:R-:W-:Y:S02]  /*6880*/  UISETP.NE.AND UP1, UPT, UR42, 0x1, UPT ;  /* 0x000000012a00788c */ /* 0x000fe4000bf25270 */
[----:B------:R-:W-:Y:S02]  /*6890*/  UIMAD.WIDE.U32 UR10, UR37, UR60, URZ ;  /* 0x0000003c250a72a5 */ /* 0x000fe4000f8e00ff */
[----:B------:R-:W-:Y:S02]  /*68a0*/  UISETP.NE.AND UP2, UPT, UR39, 0x1, UPT ;  /* 0x000000012700788c */ /* 0x000fe4000bf45270 */
[----:B------:R-:W-:Y:S02]  /*68b0*/  UIMAD.WIDE.U32 UR4, UR14, UR63, URZ ;  /* 0x0000003f0e0472a5 */ /* 0x000fe4000f8e00ff */
[----:B------:R-:W-:Y:S05]  /*68c0*/  UIMAD.WIDE.U32 UR6, UR12, UR60, URZ ;  /* 0x0000003c0c0672a5 */ /* 0x000fea000f8e00ff */
[----:B------:R-:W-:Y:S02]  /*68d0*/  UMOV UR4, UR5 ;  /* 0x0000000500047c82 */ /* 0x000fe40008000000 */
[----:B--2---:R-:W-:Y:S03]  /*68e0*/  USHF.R.U32.HI UR5, URZ, UR13, UR4 ;  /* 0x0000000dff057299 */ /* 0x004fe60008011604 */
[----:B------:R-:W-:Y:S02]  /*68f0*/  UMOV UR4, UR7 ;  /* 0x0000000700047c82 */ /* 0x000fe40008000000 */
[----:B------:R-:W-:Y:S02]  /*6900*/  USHF.R.U32.HI UR7, URZ, UR61, UR4 ;  /* 0x0000003dff077299 */ /* 0x000fe40008011604 */
[----:B------:R-:W-:Y:S02]  /*6910*/  USEL UR4, UR14, UR5, !UP0 ;  /* 0x000000050e047287 */ /* 0x000fe4000c000000 */
[----:B------:R-:W-:Y:S01]  /*6920*/  USEL UR7, UR12, UR7, !UP1 ;  /* 0x000000070c077287 */ /* 0x000fe2000c800000 */
[----:B------:R-:W-:Y:S01]  /*6930*/  UMOV UR5, UR9 ;  /* 0x0000000900057c82 */ /* 0x000fe20008000000 */
[----:B------:R-:W-:Y:S02]  /*6940*/  UIMAD.WIDE.U32 UR8, UR4, UR40, URZ ;  /* 0x00000028040872a5 */ /* 0x000fe4000f8e00ff */
[----:B------:R-:W-:Y:S03]  /*6950*/  USHF.R.U32.HI UR6, URZ, UR13, UR5 ;  /* 0x0000000dff067299 */ /* 0x000fe60008011605 */
[----:B------:R-:W-:Y:S01]  /*6960*/  UMOV UR5, UR11 ;  /* 0x0000000b00057c82 */ /* 0x000fe20008000000 */
[----:B------:R-:W-:Y:S02]  /*6970*/  UIMAD.WIDE.U32 UR10, UR7, UR40, URZ ;  /* 0x00000028070a72a5 */ /* 0x000fe4000f8e00ff */
[----:B------:R-:W-:Y:S02]  /*6980*/  USEL UR6, UR36, UR6, !UP0 ;  /* 0x0000000624067287 */ /* 0x000fe4000c000000 */
[----:B------:R-:W-:Y:S01]  /*6990*/  USHF.R.U32.HI UR5, URZ, UR61, UR5 ;  /* 0x0000003dff057299 */ /* 0x000fe20008011605 */
[----:B------:R-:W-:Y:S02]  /*69a0*/  UMOV UR8, UR9 ;  /* 0x0000000900087c82 */ /* 0x000fe40008000000 */
[----:B------:R-:W-:Y:S01]  /*69b0*/  UMOV UR10, UR11 ;  /* 0x0000000b000a7c82 */ /* 0x000fe20008000000 */
[----:B------:R-:W-:Y:S02]  /*69c0*/  @UP2 USHF.R.U32.HI UR4, URZ, UR41, UR8 ;  /* 0x00000029ff042299 */ /* 0x000fe40008011608 */
[----:B------:R-:W-:Y:S02]  /*69d0*/  @UP2 USHF.R.U32.HI UR7, URZ, UR41, UR10 ;  /* 0x00000029ff072299 */ /* 0x000fe4000801160a */
[----:B------:R-:W-:Y:S02]  /*69e0*/  UIMAD UR4, UR39, UR4, URZ ;  /* 0x00000004270472a4 */ /* 0x000fe4000f8e02ff */
[----:B------:R-:W-:Y:S02]  /*69f0*/  UIMAD.WIDE.U32 UR10, UR6, UR40, URZ ;  /* 0x00000028060a72a5 */ /* 0x000fe4000f8e00ff */
[----:B------:R-:W-:Y:S02]  /*6a00*/  USEL UR5, UR37, UR5, !UP1 ;  /* 0x0000000525057287 */ /* 0x000fe4000c800000 */
[----:B------:R-:W-:Y:S02]  /*6a10*/  UIMAD UR8, UR39, UR7, URZ ;  /* 0x00000007270872a4 */ /* 0x000fe4000f8e02ff */
[----:B------:R-:W-:Y:S03]  /*6a20*/  UISETP.GE.AND UP0, UPT, UR6, UR4, UPT ;  /* 0x000000040600728c */ /* 0x000fe6000bf06270 */
[----:B------:R-:W-:Y:S01]  /*6a30*/  UMOV UR4, UR11 ;  /* 0x0000000b00047c82 */ /* 0x000fe20008000000 */
[----:B------:R-:W-:Y:S02]  /*6a40*/  UISETP.GE.OR UP0, UPT, UR5, UR8, UP0 ;  /* 0x000000080500728c */ /* 0x000fe40008706670 */
[----:B------:R-:W-:Y:S02]  /*6a50*/  USHF.R.U32.HI UR4, URZ, UR41, UR4 ;  /* 0x00000029ff047299 */ /* 0x000fe40008011604 */
[----:B------:R-:W-:Y:S02]  /*6a60*/  UIMAD.WIDE.U32 UR8, UR5, UR40, URZ ;  /* 0x00000028050872a5 */ /* 0x000fe4000f8e00ff */
[----:B------:R-:W-:Y:S02]  /*6a70*/  USEL UR11, UR6, UR4, !UP2 ;  /* 0x00000004060b7287 */ /* 0x000fe4000d000000 */
[----:B------:R-:W-:Y:S02]  /*6a80*/  UIADD3 UR8, UPT, UPT, -UR5, URZ, URZ ;  /* 0x000000ff05087290 */ /* 0x000fe4000fffe1ff */
[----:B------:R-:W-:Y:S01]  /*6a90*/  UIADD3 UR10, UPT, UPT, -UR11, URZ, URZ ;  /* 0x000000ff0b0a7290 */ /* 0x000fe2000fffe1ff */
[----:B------:R-:W-:Y:S01]  /*6aa0*/  @!UP0 UMOV UR4, UR9 ;  /* 0x0000000900048c82 */ /* 0x000fe20008000000 */
[----:B------:R-:W-:Y:S02]  /*6ab0*/  UIADD3 UR9, UPT, UPT, -UR6, URZ, URZ ;  /* 0x000000ff06097290 */ /* 0x000fe4000fffe1ff */
[----:B------:R-:W-:Y:S02]  /*6ac0*/  @!UP0 USHF.R.U32.HI UR4, URZ, UR41, UR4 ;  /* 0x00000029ff048299 */ /* 0x000fe40008011604 */
[----:B------:R-:W-:Y:S02]  /*6ad0*/  UIMAD UR10, UR39, UR10, UR6 ;  /* 0x0000000a270a72a4 */ /* 0x000fe4000f8e0206 */
[----:B------:R-:W-:Y:S04]  /*6ae0*/  @!UP0 USEL UR4, UR5, UR4, !UP2 ;  /* 0x0000000405048287 */ /* 0x000fe8000d000000 */
[----:B------:R-:W-:Y:S02]  /*6af0*/  @!UP0 UIMAD UR10, UR7, UR10, UR4 ;  /* 0x0000000a070a82a4 */ /* 0x000fe4000f8e0204 */
[----:B------:R-:W-:Y:S02]  /*6b00*/  @!UP0 UIADD3 UR11, UPT, UPT, UR11, -UR4, URZ ;  /* 0x800000040b0b8290 */ /* 0x000fe4000fffe0ff */
[----:B------:R-:W-:Y:S02]  /*6b10*/  UIMAD UR7, UR42, UR8, UR37 ;  /* 0x000000082a0772a4 */ /* 0x000fe4000f8e0225 */
[----:B------:R-:W-:Y:S02]  /*6b20*/  @!UP0 UIMAD UR6, UR11, UR39, UR5 ;  /* 0x000000270b0682a4 */ /* 0x000fe4000f8e0205 */
[----:B------:R-:W-:Y:S01]  /*6b30*/  UIMAD UR4, UR62, UR9, UR36 ;  /* 0x000000093e0472a4 */ /* 0x000fe2000f8e0224 */
[----:B------:R-:W-:Y:S02]  /*6b40*/  @!UP0 UMOV UR5, UR10 ;  /* 0x0000000a00058c82 */ /* 0x000fe40008000000 */
[----:B------:R-:W-:Y:S02]  /*6b50*/  UIMAD UR37, UR5, UR42, UR7 ;  /* 0x0000002a052572a4 */ /* 0x000fe4000f8e0207 */
[----:B------:R-:W-:Y:S11]  /*6b60*/  UIMAD UR36, UR6, UR62, UR4 ;  /* 0x0000003e062472a4 */ /* 0x000ff6000f8e0204 */
[----:B------:R-:W-:Y:S01]  /*6b70*/  @!UPT UIADD3 URZ, UPT, UPT, URZ, URZ, URZ ;  /* 0x000000fffffff290 */ /* 0x000fe2000fffe0ff */
.L_x_99:
[----:B------:R-:W-:Y:S01]  /*6b80*/  UISETP.NE.AND UP0, UPT, UR38, 0x1, UPT ;  /* 0x000000012600788c */ /* 0x000fe2000bf05270 */
[----:B------:R-:W-:Y:S01]  /*6b90*/  IADD3 R81, PT, PT, R81, 0x1, RZ ;  /* 0x0000000151517810 */ /* 0x000fe20007ffe0ff */
[----:B------:R-:W-:Y:S02]  /*6ba0*/  UIADD3 UR11, UPT, UPT, UR43, 0x200, URZ ;  /* 0x000002002b0b7890 */ /* 0x000fe4000fffe0ff */
[----:B------:R-:W-:Y:S02]  /*6bb0*/  USHF.L.U32 UR50, UR27, 0x7, URZ ;  /* 0x000000071b327899 */ /* 0x000fe400080006ff */
[----:B------:R-:W-:Y:S05]  /*6bc0*/  USHF.L.U32 UR49, UR20, 0x6, URZ ;  /* 0x0000000614317899 */ /* 0x000fea00080006ff */
[----:B------:R-:W2:Y:S01]  /*6bd0*/  @!UP0 LDCU.128 UR12, c[0x0][0xf10] ;  /* 0x0001e200ff0c87ac */ /* 0x000ea20008000c00 */
[----:B------:R-:W3:Y:S01]  /*6be0*/  @!UP0 LDCU UR5, c[0x0][0xf0c] ;  /* 0x0001e180ff0587ac */ /* 0x000ee20008000800 */
[----:B------:R-:W4:Y:S01]  /*6bf0*/  @!UP0 LDCU UR10, c[0x0][0xf20] ;  /* 0x0001e400ff0a87ac */ /* 0x000f220008000800 */
[----:B--2---:R-:W-:Y:S02]  /*6c00*/  UIMAD.WIDE.U32 UR8, UR37, UR12, URZ ;  /* 0x0000000c250872a5 */ /* 0x004fe4000f8e00ff */
[----:B------:R-:W-:Y:S02]  /*6c10*/  UIMAD.WIDE.U32 UR6, UR36, UR15, URZ ;  /* 0x0000000f240672a5 */ /* 0x000fe4000f8e00ff */
[----:B------:R-:W-:Y:S03]  /*6c20*/  @!UP0 UISETP.NE.AND UP1, UPT, UR14, 0x1, UPT ;  /* 0x000000010e00888c */ /* 0x000fe6000bf25270 */
[----:B------:R-:W-:Y:S01]  /*6c30*/  @!UP0 UMOV UR4, UR9 ;  /* 0x0000000900048c82 */ /* 0x000fe20008000000 */
[----:B---3--:R-:W-:Y:S02]  /*6c40*/  @!UP0 UISETP.NE.AND UP2, UPT, UR5, 0x1, UPT ;  /* 0x000000010500888c */ /* 0x008fe4000bf45270 */
[----:B------:R-:W-:Y:S01]  /*6c50*/  @!UP0 USHF.R.U32.HI UR4, URZ, UR13, UR4 ;  /* 0x0000000dff048299 */ /* 0x000fe20008011604 */
[----:B------:R-:W-:Y:S02]  /*6c60*/  @!UP0 UMOV UR6, UR7 ;  /* 0x0000000700068c82 */ /* 0x000fe40008000000 */
[----:B----4-:R-:W-:Y:S02]  /*6c70*/  @!UP0 USHF.R.U32.HI UR6, URZ, UR10, UR6 ;  /* 0x0000000aff068299 */ /* 0x010fe40008011606 */
[----:B------:R-:W-:Y:S02]  /*6c80*/  @!UP0 USEL UR7, UR37, UR4, !UP2 ;  /* 0x0000000425078287 */ /* 0x000fe4000d000000 */
[----:B------:R-:W-:Y:S04]  /*6c90*/  @!UP0 USEL UR6, UR36, UR6, !UP1 ;  /* 0x0000000624068287 */ /* 0x000fe8000c800000 */
[----:B------:R-:W-:Y:S02]  /*6ca0*/  @!UP0 UIADD3 UR4, UPT, UPT, -UR7, UR6, URZ ;  /* 0x0000000607048290 */ /* 0x000fe4000fffe1ff */
[----:B------:R-:W-:Y:S02]  /*6cb0*/  @!UP0 UIADD3 UR6, UPT, UPT, UR7, -UR6, URZ ;  /* 0x8000000607068290 */ /* 0x000fe4000fffe0ff */
[----:B------:R-:W-:Y:S02]  /*6cc0*/  @!UP0 UIMAD UR37, UR4, UR5, UR37 ;  /* 0x00000005042582a4 */ /* 0x000fe4000f8e0225 */
[----:B------:R-:W-:Y:S02]  /*6cd0*/  @!UP0 UIMAD UR36, UR6, UR14, UR36 ;  /* 0x0000000e062482a4 */ /* 0x000fe4000f8e0224 */
[----:B------:R-:W-:Y:S09]  /*6ce0*/  ULOP3.LUT UP0, URZ, UR11, 0x90, URZ, 0xc0, !UPT ;  /* 0x000000900bff7892 */ /* 0x000ff2000f80c0ff */
[----:B------:R-:W-:Y:S05]  /*6cf0*/  BRA.U !UP0, `(.L_x_100) ;  /* 0x00000001087c7547 */ /* 0x000fea000b800000 */
[----:B------:R-:W2:Y:S01]  /*6d00*/  LDCU.64 UR8, c[0x4][0x80] ;  /* 0x01001000ff0877ac */ /* 0x000ea20008000a00 */
[----:B------:R-:W-:Y:S01]  /*6d10*/  MOV R2, 0x0 ;  /* 0x0000000000027802 */ /* 0x000fe20000000f00 */
[----:B------:R-:W-:Y:S02]  /*6d20*/  HFMA2 R12, -RZ, RZ, 0, 5.9604644775390625e-08 ;  /* 0x00000001ff0c7431 */ /* 0x000fe400000001ff */
[----:B------:R-:W-:Y:S01]  /*6d30*/  IMAD.MOV.U32 R8, RZ, RZ, 0x70 ;  /* 0x00000070ff087424 */ /* 0x000fe200078e00ff */
[----:B------:R3:W4:Y:S01]  /*6d40*/  LDC.64 R14, c[0x4][R2] ;  /* 0x01000000020e7b82 */ /* 0x0007220000000a00 */
[----:B------:R-:W1:Y:S01]  /*6d50*/  LDCU.64 UR6, c[0x4][0x88] ;  /* 0x01001100ff0677ac */ /* 0x000e620008000a00 */
[----:B------:R-:W-:Y:S01]  /*6d60*/  IMAD.MOV.U32 R13, RZ, RZ, RZ ;  /* 0x000000ffff0d7224 */ /* 0x000fe200078e00ff */
[----:B------:R-:W1:Y:S01]  /*6d70*/  LDCU.64 UR4, c[0x4][0x8] ;  /* 0x01000100ff0477ac */ /* 0x000e620008000a00 */
[----:B--2---:R-:W-:Y:S01]  /*6d80*/  MOV R5, UR9 ;  /* 0x0000000900057c02 */ /* 0x004fe20008000f00 */
[----:B------:R-:W-:Y:S01]  /*6d90*/  IMAD.U32 R4, RZ, RZ, UR8 ;  /* 0x00000008ff047e24 */ /* 0x000fe2000f8e00ff */
[----:B-1----:R-:W-:Y:S01]  /*6da0*/  MOV R7, UR7 ;  /* 0x0000000700077c02 */ /* 0x002fe20008000f00 */
[----:B------:R-:W-:Y:S01]  /*6db0*/  IMAD.U32 R6, RZ, RZ, UR6 ;  /* 0x00000006ff067e24 */ /* 0x000fe2000f8e00ff */
[----:B------:R-:W-:Y:S01]  /*6dc0*/  MOV R11, UR5 ;  /* 0x00000005000b7c02 */ /* 0x000fe20008000f00 */
[----:B------:R-:W-:Y:S02]  /*6dd0*/  IMAD.U32 R10, RZ, RZ, UR4 ;  /* 0x00000004ff0a7e24 */ /* 0x000fe4000f8e00ff */
[----:B------:R-:W-:Y:S07]  /*6de0*/  LEPC R20, `(.L_x_101) ;  /* 0x000000001014794e */ /* 0x000fee0000000000 */
[----:B---345:R-:W-:Y:S05]  /*6df0*/  CALL.ABS.NOINC R14 ;  /* 0x000000000e007343 */ /* 0x038fea0003c00000 */
.L_x_101:
[----:B------:R-:W1:Y:S01]  /*6e00*/  LDCU.64 UR8, c[0x4][0x80] ;  /* 0x01001000ff0877ac */ /* 0x000e620008000a00 */
[----:B------:R-:W2:Y:S01]  /*6e10*/  LDC.64 R2, c[0x4][R2] ;  /* 0x0100000002027b82 */ /* 0x000ea20000000a00 */
[----:B------:R-:W-:Y:S02]  /*6e20*/  HFMA2 R12, -RZ, RZ, 0, 5.9604644775390625e-08 ;  /* 0x00000001ff0c7431 */ /* 0x000fe400000001ff */
[----:B------:R-:W-:Y:S02]  /*6e30*/  IMAD.MOV.U32 R8, RZ, RZ, 0x70 ;  /* 0x00000070ff087424 */ /* 0x000fe400078e00ff */
[----:B------:R-:W-:Y:S01]  /*6e40*/  IMAD.MOV.U32 R13, RZ, RZ, RZ ;  /* 0x000000ffff0d7224 */ /* 0x000fe200078e00ff */
[----:B------:R-:W3:Y:S01]  /*6e50*/  LDCU.64 UR6, c[0x4][0x88] ;  /* 0x01001100ff0677ac */ /* 0x000ee20008000a00 */
[----:B------:R-:W4:Y:S01]  /*6e60*/  LDCU.64 UR4, c[0x4][0x8] ;  /* 0x01000100ff0477ac */ /* 0x000f220008000a00 */
[----:B-1----:R-:W-:Y:S02]  /*6e70*/  MOV R4, UR8 ;  /* 0x0000000800047c02 */ /* 0x002fe40008000f00 */
[----:B------:R-:W-:Y:S02]  /*6e80*/  MOV R5, UR9 ;  /* 0x0000000900057c02 */ /* 0x000fe40008000f00 */
[----:B---3--:R-:W-:Y:S01]  /*6e90*/  MOV R7, UR7 ;  /* 0x0000000700077c02 */ /* 0x008fe20008000f00 */
[----:B------:R-:W-:Y:S01]  /*6ea0*/  IMAD.U32 R6, RZ, RZ, UR6 ;  /* 0x00000006ff067e24 */ /* 0x000fe2000f8e00ff */
[----:B----4-:R-:W-:Y:S01]  /*6eb0*/  MOV R11, UR5 ;  /* 0x00000005000b7c02 */ /* 0x010fe20008000f00 */
[----:B------:R-:W-:Y:S02]  /*6ec0*/  IMAD.U32 R10, RZ, RZ, UR4 ;  /* 0x00000004ff0a7e24 */ /* 0x000fe4000f8e00ff */
[----:B------:R-:W-:Y:S07]  /*6ed0*/  LEPC R20, `(.L_x_100) ;  /* 0x000000001014794e */ /* 0x000fee0000000000 */
[----:B--2---:R-:W-:Y:S05]  /*6ee0*/  CALL.ABS.NOINC R2 ;  /* 0x0000000002007343 */ /* 0x004fea0003c00000 */
.L_x_100:
[----:B-1----:R-:W-:Y:S02]  /*6ef0*/  ISETP.NE.U32.AND P0, PT, RZ, UR58, PT ;  /* 0x0000003aff007c0c */ /* 0x002fe4000bf05070 */
[C---:B------:R-:W-:Y:S02]  /*6f00*/  ISETP.NE.U32.AND P1, PT, R78.reuse, RZ, PT ;  /* 0x000000ff4e00720c */ /* 0x040fe40003f25070 */
[----:B------:R-:W-:Y:S02]  /*6f10*/  ISETP.NE.U32.AND P4, PT, R78, RZ, PT ;  /* 0x000000ff4e00720c */ /* 0x000fe40003f85070 */
[----:B------:R-:W-:Y:S02]  /*6f20*/  ISETP.NE.AND.EX P0, PT, RZ, UR59, PT, P0 ;  /* 0x0000003bff007c0c */ /* 0x000fe4000bf05300 */
[C---:B------:R-:W-:Y:S02]  /*6f30*/  ISETP.NE.AND.EX P1, PT, R79.reuse, RZ, PT, P1 ;  /* 0x000000ff4f00720c */ /* 0x040fe40003f25310 */
[----:B------:R-:W-:Y:S02]  /*6f40*/  ISETP.NE.AND.EX P4, PT, R79, RZ, P0, P4 ;  /* 0x000000ff4f00720c */ /* 0x000fe40000785340 */
[----:B------:R-:W-:Y:S02]  /*6f50*/  ISETP.NE.U32.AND P5, PT, R74, RZ, PT ;  /* 0x000000ff4a00720c */ /* 0x000fe40003fa5070 */
[----:B------:R-:W-:Y:S02]  /*6f60*/  ISETP.NE.U32.AND P3, PT, RZ, UR58, PT ;  /* 0x0000003aff007c0c */ /* 0x000fe4000bf65070 */
[----:B------:R-:W-:Y:S02]  /*6f70*/  PLOP3.LUT P2, PT, PT, PT, PT, 0x8, 0x80 ;  /* 0x000000000080781c */ /* 0x000fe40003f4e170 */
[----:B------:R-:W-:Y:S02]  /*6f80*/  ISETP.NE.AND.EX P5, PT, R75, RZ, PT, P5 ;  /* 0x000000ff4b00720c */ /* 0x000fe40003fa5350 */
[----:B------:R-:W-:Y:S03]  /*6f90*/  ISETP.NE.AND.EX P3, PT, RZ, UR59, PT, P3 ;  /* 0x0000003bff007c0c */ /* 0x000fe6000bf65330 */
[----:B------:R-:W-:Y:S01]  /*6fa0*/  @!P4 PLOP3.LUT P2, PT, P1, PT, PT, 0x80, 0x8 ;  /* 0x000000000008c81c */ /* 0x000fe20000f4f070 */
[----:B------:R-:W-:Y:S01]  /*6fb0*/  @!UPT UIADD3 URZ, UPT, UPT, URZ, URZ, URZ ;  /* 0x000000fffffff290 */ /* 0x000fe2000fffe0ff */
[----:B------:R-:W-:Y:S11]  /*6fc0*/  @!P1 BRA `(.L_x_102) ;  /* 0x0000000000309947 */ /* 0x000ff60003800000 */
[----:B------:R-:W-:Y:S01]  /*6fd0*/  ISETP.NE.U32.AND P0, PT, R76, RZ, PT ;  /* 0x000000ff4c00720c */ /* 0x000fe20003f05070 */
[----:B------:R-:W1:Y:S01]  /*6fe0*/  LDCU.64 UR4, c[0x0][0x358] ;  /* 0x00006b00ff0477ac */ /* 0x000e620008000a00 */
[----:B------:R-:W-:Y:S02]  /*6ff0*/  IMAD.MOV.U32 R89, RZ, RZ, 0x1 ;  /* 0x00000001ff597424 */ /* 0x000fe400078e00ff */
[----:B------:R-:W-:Y:S11]  /*7000*/  ISETP.NE.AND.EX P0, PT, R77, RZ, PT, P0 ;  /* 0x000000ff4d00720c */ /* 0x000ff60003f05300 */
[----:B------:R-:W-:Y:S02]  /*7010*/  @!UPT UIADD3 URZ, UPT, UPT, URZ, URZ, URZ ;  /* 0x000000fffffff290 */ /* 0x000fe4000fffe0ff */
[----:B------:R-:W2:Y:S01]  /*7020*/  @P0 LDC.64 R2, c[0x0][0xc88] ;  /* 0x00032200ff020b82 */ /* 0x000ea20000000a00 */
[----:B------:R-:W-:Y:S04]  /*7030*/  @P0 IMAD R0, R78, UR44, RZ ;  /* 0x0000002c4e000c24 */ /* 0x000fe8000f8e02ff */
[----:B--2---:R-:W-:Y:S04]  /*7040*/  @P0 IMAD.WIDE R2, R0, 0x4, R2 ;  /* 0x0000000400020825 */ /* 0x004fe800078e0202 */
[----:B------:R-:W-:Y:S01]  /*7050*/  HFMA2 R0, -RZ, RZ, 0, 5.9604644775390625e-08 ;  /* 0x00000001ff007431 */ /* 0x000fe200000001ff */
[----:B-1---5:R1:W5:Y:S04]  /*7060*/  @P0 LDG.E R45, desc[UR4][R2.64] ;  /* 0x00000004022d0981 */ /* 0x022368000c1e1900 */
[----:B------:R-:W-:Y:S01]  /*7070*/  @!P0 PRMT R89, R0, 0x7610, R89 ;  /* 0x0000761000598816 */ /* 0x000fe20000000059 */
[----:B-1----:R-:W2:Y:S06]  /*7080*/  @!P0 LDC R45, c[0x0][0xc80] ;  /* 0x00032000ff2d8b82 */ /* 0x002eac0000000800 */
.L_x_102:
[----:B------:R-:W-:Y:S05]  /*7090*/  @!P5 BRA `(.L_x_103) ;  /* 0x000000000024d947 */ /* 0x000fea0003800000 */
[----:B------:R-:W-:Y:S01]  /*70a0*/  ISETP.NE.U32.AND P0, PT, R72, RZ, PT ;  /* 0x000000ff4800720c */ /* 0x000fe20003f05070 */
[----:B------:R-:W1:Y:S03]  /*70b0*/  LDCU.64 UR4, c[0x0][0x358] ;  /* 0x00006b00ff0477ac */ /* 0x000e660008000a00 */
[----:B------:R-:W-:Y:S11]  /*70c0*/  ISETP.NE.AND.EX P0, PT, R73, RZ, PT, P0 ;  /* 0x000000ff4900720c */ /* 0x000ff60003f05300 */
[----:B------:R-:W-:Y:S02]  /*70d0*/  @!UPT UIADD3 URZ, UPT, UPT, URZ, URZ, URZ ;  /* 0x000000fffffff290 */ /* 0x000fe4000fffe0ff */
[----:B------:R-:W3:Y:S01]  /*70e0*/  @P0 LDC.64 R2, c[0x0][0xca8] ;  /* 0x00032a00ff020b82 */ /* 0x000ee20000000a00 */
[----:B------:R-:W-:Y:S04]  /*70f0*/  @P0 IMAD R0, R74, UR44, RZ ;  /* 0x0000002c4a000c24 */ /* 0x000fe8000f8e02ff */
[----:B---3--:R-:W-:Y:S05]  /*7100*/  @P0 IMAD.WIDE R2, R0, 0x4, R2 ;  /* 0x0000000400020825 */ /* 0x008fea00078e0202 */
[----:B-1---5:R1:W5:Y:S02]  /*7110*/  @P0 LDG.E R43, desc[UR4][R2.64] ;  /* 0x00000004022b0981 */ /* 0x022364000c1e1900 */
[----:B-1----:R-:W3:Y:S02]  /*7120*/  @!P0 LDC R43, c[0x0][0xca0] ;  /* 0x00032800ff2b8b82 */ /* 0x002ee40000000800 */
.L_x_103:
[----:B--2--5:R-:W-:Y:S01]  /*7130*/  FSETP.NEU.AND P0, PT, R45, RZ, PT ;  /* 0x000000ff2d00720b */ /* 0x024fe20003f0d000 */
[----:B------:R-:W-:Y:S01]  /*7140*/  ULOP3.LUT UR4, UR57, 0x1, URZ, 0x3c, !UPT ;  /* 0x0000000139047892 */ /* 0x000fe2000f8e3cff */
[----:B------:R-:W-:Y:S01]  /*7150*/  SEL R4, RZ, 0xffffffff, P3 ;  /* 0xffffffffff047807 */ /* 0x000fe20001800000 */
[----:B------:R-:W-:Y:S01]  /*7160*/  IMAD.U32 R51, RZ, RZ, UR45 ;  /* 0x0000002dff337e24 */ /* 0x000fe2000f8e00ff */
[----:B------:R-:W-:Y:S01]  /*7170*/  @!P4 LOP3.LUT P3, RZ, R89, 0xff, RZ, 0xc0, !PT ;  /* 0x000000ff59ffc812 */ /* 0x000fe2000786c0ff */
[----:B------:R-:W-:Y:S01]  /*7180*/  IMAD.MOV.U32 R98, RZ, RZ, 0x10 ;  /* 0x00000010ff627424 */ /* 0x000fe200078e00ff */
[----:B------:R-:W-:Y:S01]  /*7190*/  @!P4 SEL R0, RZ, 0xffffffff, P0 ;  /* 0xffffffffff00c807 */ /* 0x000fe20000000000 */
[----:B------:R-:W-:Y:S01]  /*71a0*/  IMAD.U32 R112, RZ, RZ, UR4 ;  /* 0x00000004ff707e24 */ /* 0x000fe2000f8e00ff */
[----:B------:R-:W-:Y:S01]  /*71b0*/  LEA R104, R84, UR43, 0x3 ;  /* 0x0000002b54687c11 */ /* 0x000fe2000f8e18ff */
[----:B------:R-:W-:Y:S01]  /*71c0*/  IMAD.SHL.U32 R99, R86, 0x2, RZ ;  /* 0x0000000256637824 */ /* 0x000fe200078e00ff */
[----:B------:R-:W-:Y:S01]  /*71d0*/  @P2 SEL R0, R4, R0, !P3 ;  /* 0x0000000004002207 */ /* 0x000fe20005800000 */
[----:B------:R-:W-:Y:S01]  /*71e0*/  IMAD.SHL.U32 R51, R51, 0x1000, RZ ;  /* 0x0000100033337824 */ /* 0x000fe200078e00ff */
[----:B------:R-:W-:Y:S01]  /*71f0*/  SEL R3, RZ, 0xffffffff, P0 ;  /* 0xffffffffff037807 */ /* 0x000fe20000000000 */
[----:B------:R-:W-:Y:S01]  /*7200*/  BSSY B1, `(.L_x_104) ;  /* 0x000003a000017945 */ /* 0x000fe20003800000 */
[----:B------:R-:W-:Y:S01]  /*7210*/  @!P4 LOP3.LUT R0, R0, 0x1, RZ, 0xc0, !PT ;  /* 0x000000010000c812 */ /* 0x000fe200078ec0ff */
[----:B------:R-:W-:Y:S01]  /*7220*/  IMAD.MOV.U32 R107, RZ, RZ, 0x1 ;  /* 0x00000001ff6b7424 */ /* 0x000fe200078e00ff */
[----:B------:R-:W-:Y:S01]  /*7230*/  LOP3.LUT P6, RZ, R87, 0x40, RZ, 0xc0, !PT ;  /* 0x0000004057ff7812 */ /* 0x000fe200078cc0ff */
[----:B------:R-:W-:Y:S01]  /*7240*/  IMAD R105, R84, 0x40, R85 ;  /* 0x0000004054697824 */ /* 0x000fe200078e0255 */
[----:B------:R-:W-:Y:S01]  /*7250*/  ISETP.NE.U32.OR P5, PT, R0, 0x1, P4 ;  /* 0x000000010000780c */ /* 0x000fe200027a5470 */
[----:B------:R-:W-:Y:S01]  /*7260*/  IMAD.U32 R0, RZ, RZ, UR45 ;  /* 0x0000002dff007e24 */ /* 0x000fe2000f8e00ff */
[----:B------:R-:W-:Y:S01]  /*7270*/  LOP3.LUT P4, R80, R89, 0xff, RZ, 0xc0, !PT ;  /* 0x000000ff59507812 */ /* 0x000fe2000788c0ff */
[----:B------:R-:W-:Y:S01]  /*7280*/  IMAD.U32 R106, RZ, RZ, UR45 ;  /* 0x0000002dff6a7e24 */ /* 0x000fe2000f8e00ff */
[----:B------:R-:W-:Y:S02]  /*7290*/  SEL R98, R98, 0xfffffff0, !P6 ;  /* 0xfffffff062627807 */ /* 0x000fe40007000000 */
[----:B------:R-:W-:Y:S02]  /*72a0*/  CS2R R70, SRZ ;  /* 0x0000000000467805 */ /* 0x000fe4000001ff00 */
[----:B------:R-:W-:Y:S02]  /*72b0*/  LEA R0, R0, UR43, 0x3 ;  /* 0x0000002b00007c11 */ /* 0x000fe4000f8e18ff */
[----:B------:R-:W-:Y:S02]  /*72c0*/  CS2R R68, SRZ ;  /* 0x0000000000447805 */ /* 0x000fe4000001ff00 */
[----:B------:R-:W-:Y:S02]  /*72d0*/  @P1 SEL R3, R4, R3, !P4 ;  /* 0x0000000304031207 */ /* 0x000fe40006000000 */
[----:B------:R-:W-:Y:S02]  /*72e0*/  CS2R R66, SRZ ;  /* 0x0000000000427805 */ /* 0x000fe4000001ff00 */
[----:B------:R-:W-:Y:S02]  /*72f0*/  IADD3 R50, PT, PT, R51, UR43, R99 ;  /* 0x0000002b33327c10 */ /* 0x000fe4000fffe063 */
[----:B------:R-:W-:Y:S02]  /*7300*/  CS2R R64, SRZ ;  /* 0x0000000000407805 */ /* 0x000fe4000001ff00 */
[----:B------:R-:W-:Y:S02]  /*7310*/  LOP3.LUT R3, R3, 0x1, RZ, 0xc0, !PT ;  /* 0x0000000103037812 */ /* 0x000fe400078ec0ff */
[----:B------:R-:W-:Y:S02]  /*7320*/  CS2R R58, SRZ ;  /* 0x00000000003a7805 */ /* 0x000fe4000001ff00 */
[----:B------:R-:W-:Y:S02]  /*7330*/  @P5 SHF.L.U32 R2, R112, 0x1f, RZ ;  /* 0x0000001f70025819 */ /* 0x000fe400000006ff */
[----:B------:R-:W-:Y:S02]  /*7340*/  CS2R R56, SRZ ;  /* 0x0000000000387805 */ /* 0x000fe4000001ff00 */
[----:B------:R-:W-:Y:S02]  /*7350*/  ISETP.NE.U32.AND P0, PT, R3, 0x1, PT ;  /* 0x000000010300780c */ /* 0x000fe40003f05070 */
[----:B------:R-:W-:Y:S01]  /*7360*/  CS2R R54, SRZ ;  /* 0x0000000000367805 */ /* 0x000fe2000001ff00 */
[----:B------:R1:W2:Y:S01]  /*7370*/  @P5 SYNCS.PHASECHK.TRANS64.TRYWAIT P3, [R0+URZ+0x80], R2 ;  /* 0x00008002000055a7 */ /* 0x0002a200080611ff */
[----:B------:R-:W-:Y:S02]  /*7380*/  P2R R97, PR, RZ, 0x20 ;  /* 0x00000020ff617803 */ /* 0x000fe40000000000 */
[----:B------:R-:W-:Y:S02]  /*7390*/  CS2R R52, SRZ ;  /* 0x0000000000347805 */ /* 0x000fe4000001ff00 */
[----:B------:R-:W-:Y:S01]  /*73a0*/  P2R R113, PR, RZ, 0x1 ;  /* 0x00000001ff717803 */ /* 0x000fe20000000000 */
[----:B------:R-:W-:Y:S01]  /*73b0*/  IMAD.IADD R49, R50, 0x1, R98 ;  /* 0x0000000132317824 */ /* 0x000fe200078e0262 */
[----:B-1----:R-:W-:Y:S04]  /*73c0*/  SHF.L.U32 R2, R83, 0x1f, RZ ;  /* 0x0000001f53027819 */ /* 0x002fe800000006ff */
[----:B------:R1:W4:Y:S01]  /*73d0*/  SYNCS.PHASECHK.TRANS64.TRYWAIT P2, [R104+URZ+0xe0], R2 ;  /* 0x0000e002680075a7 */ /* 0x00032200080411ff */
[----:B--2---:R-:W-:Y:S01]  /*73e0*/  @P5 SEL R107, RZ, 0x1, !P3 ;  /* 0x00000001ff6b5807 */ /* 0x004fe20005800000 */
[----:B-1----:R-:W-:Y:S06]  /*73f0*/  @!P5 BRA `(.L_x_105) ;  /* 0x000000000068d947 */ /* 0x002fec0003800000 */
[----:B------:R-:W-:Y:S01]  /*7400*/  ISETP.NE.AND P0, PT, R107, RZ, PT ;  /* 0x000000ff6b00720c */ /* 0x000fe20003f05270 */
[----:B------:R-:W-:Y:S01]  /*7410*/  BSSY B0, `(.L_x_106) ;  /* 0x000000d000007945 */ /* 0x000fe20003800000 */
[----:B------:R-:W-:Y:S02]  /*7420*/  CS2R R54, SRZ ;  /* 0x0000000000367805 */ /* 0x000fe4000001ff00 */
[----:B------:R-:W-:Y:S02]  /*7430*/  CS2R R52, SRZ ;  /* 0x0000000000347805 */ /* 0x000fe4000001ff00 */
[----:B------:R-:W-:Y:S02]  /*7440*/  CS2R R58, SRZ ;  /* 0x00000000003a7805 */ /* 0x000fe4000001ff00 */
[----:B------:R-:W-:Y:S02]  /*7450*/  CS2R R56, SRZ ;  /* 0x0000000000387805 */ /* 0x000fe4000001ff00 */
[----:B------:R-:W-:Y:S02]  /*7460*/  CS2R R66, SRZ ;  /* 0x0000000000427805 */ /* 0x000fe4000001ff00 */
[----:B------:R-:W-:Y:S02]  /*7470*/  CS2R R64, SRZ ;  /* 0x0000000000407805 */ /* 0x000fe4000001ff00 */
[----:B------:R-:W-:Y:S02]  /*7480*/  CS2R R70, SRZ ;  /* 0x0000000000467805 */ /* 0x000fe4000001ff00 */
[----:B------:R-:W-:Y:S01]  /*7490*/  CS2R R68, SRZ ;  /* 0x0000000000447805 */ /* 0x000fe2000001ff00 */
[----:B------:R-:W-:Y:S06]  /*74a0*/  @P0 BRA `(.L_x_107) ;  /* 0x00000000000c0947 */ /* 0x000fec0003800000 */
[----:B------:R-:W-:Y:S04]  /*74b0*/  SHF.L.U32 R3, R112, 0x1f, RZ ;  /* 0x0000001f70037819 */ /* 0x000fe800000006ff */
[----:B------:R-:W1:Y:S02]  /*74c0*/  SYNCS.PHASECHK.TRANS64.TRYWAIT P0, [R0+URZ+0x80], R3 ;  /* 0x00008003000075a7 */ /* 0x000e6400080011ff */
[----:B-1----:R-:W-:Y:S05]  /*74d0*/  @!P0 BRA `(.L_x_108) ;  /* 0x0000004800fc8947 */ /* 0x002fea0003800000 */
.L_x_107:
[----:B------:R-:W-:Y:S05]  /*74e0*/  BSYNC B0 ;  /* 0x0000000000007941 */ /* 0x000fea0003800000 */
.L_x_106:
[----:B------:R-:W-:Y:S01]  /*74f0*/  ISETP.NE.AND P0, PT, R113, RZ, PT ;  /* 0x000000ff7100720c */ /* 0x000fe20003f05270 */
[----:B------:R-:W-:Y:S04]  /*7500*/  UIADD3 UR4, UPT, UPT, UR45, 0x1, URZ ;  /* 0x000000012d047890 */ /* 0x000fe8000fffe0ff */
[----:B------:R-:W-:Y:S04]  /*7510*/  UISETP.NE.AND UP0, UPT, UR4, 0x3, UPT ;  /* 0x000000030400788c */ /* 0x000fe8000bf05270 */
[----:B------:R-:W-:Y:S02]  /*7520*/  USEL UR5, URZ, 0x1, UP0 ;  /* 0x00000001ff057887 */ /* 0x000fe40008000000 */
[----:B------:R-:W-:Y:S02]  /*7530*/  USEL UR4, UR4, URZ, UP0 ;  /* 0x000000ff04047287 */ /* 0x000fe40008000000 */
[----:B------:R2:W1:Y:S02]  /*7540*/  @P0 LDS.128 R52, [R50+0x200] ;  /* 0x0002000032340984 */ /* 0x0004640000000c00 */
[----:B------:R-:W-:Y:S02]  /*7550*/  LOP3.LUT R112, R112, UR5, RZ, 0x3c, !PT ;  /* 0x0000000570707c12 */ /* 0x000fe4000f8e3cff */
[----:B------:R2:W1:Y:S01]  /*7560*/  @P0 LDS.128 R56, [R49+0x200] ;  /* 0x0002000031380984 */ /* 0x0004620000000c00 */
[----:B------:R-:W-:Y:S03]  /*7570*/  IMAD.U32 R106, RZ, RZ, UR4 ;  /* 0x00000004ff6a7e24 */ /* 0x000fe6000f8e00ff */
[----:B------:R2:W1:Y:S04]  /*7580*/  @P0 LDS.128 R64, [R50+0xa00] ;  /* 0x000a000032400984 */ /* 0x0004680000000c00 */
[----:B------:R2:W1:Y:S02]  /*7590*/  @P0 LDS.128 R68, [R49+0xa00] ;  /* 0x000a000031440984 */ /* 0x0004640000000c00 */
.L_x_105:
[----:B------:R-:W-:Y:S05]  /*75a0*/  BSYNC B1 ;  /* 0x0000000000017941 */ /* 0x000fea0003800000 */
.L_x_104:
[----:B------:R-:W-:Y:S01]  /*75b0*/  HFMA2 R39, -RZ, RZ, 0, 0 ;  /* 0x00000000ff277431 */ /* 0x000fe200000001ff */
[----:B-1----:R-:W-:Y:S01]  /*75c0*/  SHF.R.U32.HI R0, RZ, 0x15, R105 ;  /* 0x00000015ff007819 */ /* 0x002fe20000011669 */
[----:B----4-:R-:W-:Y:S06]  /*75d0*/  @P2 BRA `(.L_x_109) ;  /* 0x0000000000082947 */ /* 0x010fec0003800000 */
[----:B------:R-:W1:Y:S02]  /*75e0*/  SYNCS.PHASECHK.TRANS64.TRYWAIT P0, [R104+URZ+0xe0], R2 ;  /* 0x0000e002680075a7 */ /* 0x000e6400080011ff */
[----:B-1----:R-:W-:Y:S05]  /*75f0*/  @!P0 BRA `(.L_x_110) ;  /* 0x0000004800c88947 */ /* 0x002fea0003800000 */
.L_x_109:
[----:B-1----:R-:W-:Y:S01]  /*7600*/  LOP3.LUT R2, R0, 0x3, RZ, 0xc0, !PT ;  /* 0x0000000300027812 */ /* 0x002fe200078ec0ff */
[----:B------:R-:W-:Y:S01]  /*7610*/  IMAD.MOV.U32 R38, RZ, RZ, RZ ;  /* 0x000000ffff267224 */ /* 0x000fe200078e00ff */
[----:B------:R-:W-:Y:S02]  /*7620*/  CS2R R36, SRZ ;  /* 0x0000000000247805 */ /* 0x000fe4000001ff00 */
[----:B------:R-:W-:Y:S02]  /*7630*/  CS2R R34, SRZ ;  /* 0x0000000000227805 */ /* 0x000fe4000001ff00 */
[----:B------:R-:W-:Y:S02]  /*7640*/  ISETP.NE.AND P0, PT, R88, R2, PT ;  /* 0x000000025800720c */ /* 0x000fe40003f05270 */
[----:B------:R-:W-:Y:S02]  /*7650*/  CS2R R32, SRZ ;  /* 0x0000000000207805 */ /* 0x000fe4000001ff00 */
        /* <DEDUP_REMOVED lines=13> */
[----:B------:R-:W-:Y:S11]  /*7730*/  LOP3.LUT P0, RZ, R0, 0x3, R90, 0x48, !PT ;  /* 0x0000000300ff7812 */ /* 0x000ff6000780485a */
[----:B------:R-:W-:Y:S02]  /*7740*/  @!UPT UIADD3 URZ, UPT, UPT, URZ, URZ, URZ ;  /* 0x000000fffffff290 */ /* 0x000fe4000fffe0ff */
[----:B------:R-:W-:Y:S05]  /*7750*/  @!P0 BRA `(.L_x_112) ;  /* 0x0000000000408947 */ /* 0x000fea0003800000 */
[----:B------:R-:W1:Y:S01]  /*7760*/  LDCU.64 UR8, c[0x4][0x70] ;  /* 0x01000e00ff0877ac */ /* 0x000e620008000a00 */
[----:B------:R-:W-:Y:S01]  /*7770*/  MOV R15, 0x0 ;  /* 0x00000000000f7802 */ /* 0x000fe20000000f00 */
[----:B------:R-:W-:Y:S02]  /*7780*/  HFMA2 R12, -RZ, RZ, 0, 5.9604644775390625e-08 ;  /* 0x00000001ff0c7431 */ /* 0x000fe400000001ff */
[----:B------:R-:W-:Y:S02]  /*7790*/  IMAD.MOV.U32 R8, RZ, RZ, 0x192 ;  /* 0x00000192ff087424 */ /* 0x000fe400078e00ff */
[----:B------:R-:W-:Y:S01]  /*77a0*/  IMAD.MOV.U32 R13, RZ, RZ, RZ ;  /* 0x000000ffff0d7224 */ /* 0x000fe200078e00ff */
[----:B------:R-:W4:Y:S01]  /*77b0*/  LDCU.64 UR6, c[0x4][0x78] ;  /* 0x01000f00ff0677ac */ /* 0x000f220008000a00 */
[----:B------:R-:W2:Y:S01]  /*77c0*/  LDC.64 R14, c[0x4][R15] ;  /* 0x010000000f0e7b82 */ /* 0x000ea20000000a00 */
[----:B------:R-:W5:Y:S01]  /*77d0*/  LDCU.64 UR4, c[0x4][0x10] ;  /* 0x01000200ff0477ac */ /* 0x000f620008000a00 */
[----:B-1----:R-:W-:Y:S01]  /*77e0*/  MOV R5, UR9 ;  /* 0x0000000900057c02 */ /* 0x002fe20008000f00 */
[----:B------:R-:W-:Y:S01]  /*77f0*/  IMAD.U32 R4, RZ, RZ, UR8 ;  /* 0x00000008ff047e24 */ /* 0x000fe2000f8e00ff */
[----:B----4-:R-:W-:Y:S01]  /*7800*/  MOV R7, UR7 ;  /* 0x0000000700077c02 */ /* 0x010fe20008000f00 */
[----:B------:R-:W-:Y:S01]  /*7810*/  IMAD.U32 R6, RZ, RZ, UR6 ;  /* 0x00000006ff067e24 */ /* 0x000fe2000f8e00ff */
[----:B-----5:R-:W-:Y:S01]  /*7820*/  MOV R11, UR5 ;  /* 0x00000005000b7c02 */ /* 0x020fe20008000f00 */
[----:B------:R-:W-:Y:S02]  /*7830*/  IMAD.U32 R10, RZ, RZ, UR4 ;  /* 0x00000004ff0a7e24 */ /* 0x000fe4000f8e00ff */
[----:B------:R-:W-:Y:S07]  /*7840*/  LEPC R20, `(.L_x_112) ;  /* 0x000000001014794e */ /* 0x000fee0000000000 */
[----:B--23--:R-:W-:Y:S05]  /*7850*/  CALL.ABS.NOINC R14 ;  /* 0x000000000e007343 */ /* 0x00cfea0003c00000 */
.L_x_112:
[----:B------:R-:W-:Y:S05]  /*7860*/  WARPSYNC.ALL ;  /* 0x0000000000007948 */ /* 0x000fea0003800000 */
[C---:B------:R-:W-:Y:S01]  /*7870*/  R2UR UR4, R105.reuse ;  /* 0x00000000690472ca */ /* 0x040fe200000e0000 */
[----:B------:R-:W-:Y:S05]  /*7880*/  VIADD R0, R105, 0x20 ;  /* 0x0000002069007836 */ /* 0x000fea0000000000 */
[----:B------:R-:W-:Y:S04]  /*7890*/  SHF.R.U32.HI R0, RZ, 0x15, R0 ;  /* 0x00000015ff007819 */ /* 0x000fe80000011600 */
[----:B------:R-:W-:Y:S03]  /*78a0*/  LOP3.LUT P0, RZ, R0, 0x3, R90, 0x48, !PT ;  /* 0x0000000300ff7812 */ /* 0x000fe6000780485a */
[----:B------:R-:W1:Y:S10]  /*78b0*/  LDTM.x16 R24, tmem[UR4] ;  /* 0x00000004001879ee */ /* 0x000e740008240000 */
[----:B-1----:R-:W-:Y:S05]  /*78c0*/  @!P0 BRA `(.L_x_113) ;  /* 0x0000000000408947 */ /* 0x002fea0003800000 */
        /* <DEDUP_REMOVED lines=16> */
.L_x_113:
[----:B------:R-:W-:Y:S05]  /*79d0*/  WARPSYNC.ALL ;  /* 0x0000000000007948 */ /* 0x000fea0003800000 */
[----:B------:R-:W-:Y:S11]  /*79e0*/  R2UR UR4, R105 ;  /* 0x00000000690472ca */ /* 0x000ff600000e0000 */
[----:B------:R-:W-:Y:S02]  /*79f0*/  @!UPT UIADD3 URZ, UPT, UPT, URZ, URZ, URZ ;  /* 0x000000fffffff290 */ /* 0x000fe4000fffe0ff */
[----:B------:R-:W1:Y:S02]  /*7a00*/  LDTM.x16 R4, tmem[UR4+0x20] ;  /* 0x00002004000479ee */ /* 0x000e640008240000 */
[----:B-1----:R-:W-:Y:S01]  /*7a10*/  NOP ;  /* 0x0000000000007918 */ /* 0x002fe20000000000 */
.L_x_111:
[----:B------:R-:W-:Y:S01]  /*7a20*/  SHF.L.U32 R20, R52, 0x10, RZ ;  /* 0x0000001034147819 */ /* 0x000fe200000006ff */
[C---:B---3--:R-:W-:Y:S01]  /*7a30*/  FMUL R0, R43.reuse, R24 ;  /* 0x000000182b007220 */ /* 0x048fe20000400000 */
[----:B------:R-:W-:Y:S01]  /*7a40*/  ISETP.NE.AND P0, PT, R88, R2, PT ;  /* 0x000000025800720c */ /* 0x000fe20003f05270 */
[----:B------:R-:W-:Y:S01]  /*7a50*/  FMUL R2, R43, R25 ;  /* 0x000000192b027220 */ /* 0x000fe20000400000 */
[----:B------:R-:W-:Y:S01]  /*7a60*/  LOP3.LUT R21, R52, 0xffff0000, RZ, 0xc0, !PT ;  /* 0xffff000034157812 */ /* 0x000fe200078ec0ff */
[----:B------:R-:W-:Y:S01]  /*7a70*/  FFMA R0, R45, R20, R0 ;  /* 0x000000142d007223 */ /* 0x000fe20000000000 */
[----:B------:R-:W-:Y:S01]  /*7a80*/  SHF.L.U32 R22, R53, 0x10, RZ ;  /* 0x0000001035167819 */ /* 0x000fe200000006ff */
[----:B------:R-:W-:Y:S01]  /*7a90*/  FMUL R3, R43, R26 ;  /* 0x0000001a2b037220 */ /* 0x000fe20000400000 */
[----:B------:R-:W-:Y:S01]  /*7aa0*/  LOP3.LUT R23, R53, 0xffff0000, RZ, 0xc0, !PT ;  /* 0xffff000035177812 */ /* 0x000fe200078ec0ff */
[----:B------:R-:W-:Y:S01]  /*7ab0*/  FFMA R2, R45, R21, R2 ;  /* 0x000000152d027223 */ /* 0x000fe20000000002 */
[C---:B------:R-:W-:Y:S01]  /*7ac0*/  SHF.L.U32 R40, R54.reuse, 0x10, RZ ;  /* 0x0000001036287819 */ /* 0x040fe200000006ff */
[----:B------:R-:W-:Y:S01]  /*7ad0*/  FMUL R20, R43, R27 ;  /* 0x0000001b2b147220 */ /* 0x000fe20000400000 */
[----:B------:R-:W-:Y:S01]  /*7ae0*/  LOP3.LUT R41, R54, 0xffff0000, RZ, 0xc0, !PT ;  /* 0xffff000036297812 */ /* 0x000fe200078ec0ff */
[----:B------:R-:W-:Y:S01]  /*7af0*/  FFMA R3, R45, R22, R3 ;  /* 0x000000162d037223 */ /* 0x000fe20000000003 */
[----:B------:R-:W-:Y:S01]  /*7b00*/  F2FP.BF16.F32.PACK_AB R60, R2, R0 ;  /* 0x00000000023c723e */ /* 0x000fe200000010ff */
[----:B------:R-:W-:Y:S01]  /*7b10*/  FMUL R21, R43, R28 ;  /* 0x0000001c2b157220 */ /* 0x000fe20000400000 */
[----:B------:R-:W-:Y:S01]  /*7b20*/  LOP3.LUT R42, R69, 0xffff0000, RZ, 0xc0, !PT ;  /* 0xffff0000452a7812 */ /* 0x000fe200078ec0ff */
[----:B------:R-:W-:Y:S01]  /*7b30*/  FMUL R22, R43, R29 ;  /* 0x0000001d2b167220 */ /* 0x000fe20000400000 */
[----:B------:R-:W-:Y:S01]  /*7b40*/  SHF.L.U32 R44, R70, 0x10, RZ ;  /* 0x00000010462c7819 */ /* 0x000fe200000006ff */
[----:B------:R-:W-:Y:S01]  /*7b50*/  FFMA R20, R45, R23, R20 ;  /* 0x000000172d147223 */ /* 0x000fe20000000014 */
[----:B------:R-:W-:Y:S01]  /*7b60*/  SHF.L.U32 R23, R55, 0x10, RZ ;  /* 0x0000001037177819 */ /* 0x000fe200000006ff */
[----:B------:R-:W-:Y:S01]  /*7b70*/  FFMA R21, R45, R40, R21 ;  /* 0x000000282d157223 */ /* 0x000fe20000000015 */
[----:B------:R-:W-:Y:S01]  /*7b80*/  LOP3.LUT R40, R55, 0xffff0000, RZ, 0xc0, !PT ;  /* 0xffff000037287812 */ /* 0x000fe200078ec0ff */
[----:B------:R-:W-:Y:S01]  /*7b90*/  FFMA R22, R45, R41, R22 ;  /* 0x000000292d167223 */ /* 0x000fe20000000016 */
[----:B------:R-:W-:Y:S01]  /*7ba0*/  F2FP.BF16.F32.PACK_AB R61, R20, R3 ;  /* 0x00000003143d723e */ /* 0x000fe200000010ff */
[C---:B------:R-:W-:Y:S01]  /*7bb0*/  FMUL R0, R43.reuse, R30 ;  /* 0x0000001e2b007220 */ /* 0x040fe20000400000 */
[----:B------:R-:W-:Y:S01]  /*7bc0*/  LOP3.LUT R41, R58, 0xffff0000, RZ, 0xc0, !PT ;  /* 0xffff00003a297812 */ /* 0x000fe200078ec0ff */
[----:B------:R-:W-:Y:S01]  /*7bd0*/  FMUL R2, R43, R31 ;  /* 0x0000001f2b027220 */ /* 0x000fe20000400000 */
[----:B------:R-:W-:Y:S01]  /*7be0*/  F2FP.BF16.F32.PACK_AB R62, R22, R21 ;  /* 0x00000015163e723e */ /* 0x000fe200000010ff */
[C---:B------:R-:W-:Y:S01]  /*7bf0*/  FFMA R0, R45.reuse, R23, R0 ;  /* 0x000000172d007223 */ /* 0x040fe20000000000 */
[C---:B------:R-:W-:Y:S01]  /*7c00*/  SHF.L.U32 R22, R56.reuse, 0x10, RZ ;  /* 0x0000001038167819 */ /* 0x040fe200000006ff */
[----:B------:R-:W-:Y:S01]  /*7c10*/  FFMA R2, R45, R40, R2 ;  /* 0x000000282d027223 */ /* 0x000fe20000000002 */
[----:B------:R-:W-:Y:S01]  /*7c20*/  LOP3.LUT R23, R56, 0xffff0000, RZ, 0xc0, !PT ;  /* 0xffff000038177812 */ /* 0x000fe200078ec0ff */
[----:B------:R-:W-:Y:S01]  /*7c30*/  FMUL R3, R43, R32 ;  /* 0x000000202b037220 */ /* 0x000fe20000400000 */
[----:B------:R-:W-:Y:S01]  /*7c40*/  SHF.L.U32 R40, R57, 0x10, RZ ;  /* 0x0000001039287819 */ /* 0x000fe200000006ff */
[C---:B------:R-:W-:Y:S01]  /*7c50*/  FMUL R20, R43.reuse, R33 ;  /* 0x000000212b147220 */ /* 0x040fe20000400000 */
[----:B------:R-:W-:Y:S01]  /*7c60*/  F2FP.BF16.F32.PACK_AB R63, R2, R0 ;  /* 0x00000000023f723e */ /* 0x000fe200000010ff */
[----:B------:R-:W-:Y:S01]  /*7c70*/  FMUL R21, R43, R34 ;  /* 0x000000222b157220 */ /* 0x000fe20000400000 */
[----:B------:R-:W-:Y:S01]  /*7c80*/  LOP3.LUT R46, R70, 0xffff0000, RZ, 0xc0, !PT ;  /* 0xffff0000462e7812 */ /* 0x000fe200078ec0ff */
[----:B------:R-:W-:Y:S01]  /*7c90*/  FFMA R3, R45, R22, R3 ;  /* 0x000000162d037223 */ /* 0x000fe20000000003 */
[----:B------:R-:W-:Y:S01]  /*7ca0*/  SHF.L.U32 R47, R71, 0x10, RZ ;  /* 0x00000010472f7819 */ /* 0x000fe200000006ff */
[----:B------:R-:W-:Y:S01]  /*7cb0*/  FFMA R20, R45, R23, R20 ;  /* 0x000000172d147223 */ /* 0x000fe20000000014 */
[----:B------:R-:W-:Y:S01]  /*7cc0*/  LOP3.LUT R23, R57, 0xffff0000, RZ, 0xc0, !PT ;  /* 0xffff000039177812 */ /* 0x000fe200078ec0ff */
[----:B------:R-:W-:Y:S01]  /*7cd0*/  FFMA R21, R45, R40, R21 ;  /* 0x000000282d157223 */ /* 0x000fe20000000015 */
[----:B------:R-:W-:Y:S01]  /*7ce0*/  SHF.L.U32 R40, R58, 0x10, RZ ;  /* 0x000000103a287819 */ /* 0x000fe200000006ff */
[C---:B------:R-:W-:Y:S01]  /*7cf0*/  FMUL R0, R43.reuse, R35 ;  /* 0x000000232b007220 */ /* 0x040fe20000400000 */
[----:B------:R-:W-:Y:S01]  /*7d00*/  F2FP.BF16.F32.PACK_AB R100, R20, R3 ;  /* 0x000000031464723e */ /* 0x000fe200000010ff */
[----:B------:R-:W-:Y:S01]  /*7d10*/  FMUL R2, R43, R36 ;  /* 0x000000242b027220 */ /* 0x000fe20000400000 */
[----:B------:R-:W-:Y:S01]  /*7d20*/  LOP3.LUT R48, R71, 0xffff0000, RZ, 0xc0, !PT ;  /* 0xffff000047307812 */ /* 0x000fe200078ec0ff */
[----:B------:R-:W-:Y:S01]  /*7d30*/  FMUL R22, R43, R37 ;  /* 0x000000252b167220 */ /* 0x000fe20000400000 */
[----:B------:R-:W-:Y:S01]  /*7d40*/  ISETP.NE.AND P1, PT, R88, RZ, PT ;  /* 0x000000ff5800720c */ /* 0x000fe20003f25270 */
[----:B------:R-:W-:Y:S01]  /*7d50*/  FFMA R0, R45, R23, R0 ;  /* 0x000000172d007223 */ /* 0x000fe20000000000 */
[----:B------:R-:W-:Y:S01]  /*7d60*/  SHF.L.U32 R23, R59, 0x10, RZ ;  /* 0x000000103b177819 */ /* 0x000fe200000006ff */
[----:B------:R-:W-:Y:S01]  /*7d70*/  FFMA R2, R45, R40, R2 ;  /* 0x000000282d027223 */ /* 0x000fe20000000002 */
[----:B------:R-:W-:Y:S01]  /*7d80*/  LOP3.LUT R40, R59, 0xffff0000, RZ, 0xc0, !PT ;  /* 0xffff00003b287812 */ /* 0x000fe200078ec0ff */
[----:B------:R1:W-:Y:S01]  /*7d90*/  @!P0 STS.128 [R50+0x200], R60 ;  /* 0x0002003c32008388 */ /* 0x0003e20000000c00 */
[----:B------:R-:W-:Y:S01]  /*7da0*/  F2FP.BF16.F32.PACK_AB R101, R0, R21 ;  /* 0x000000150065723e */ /* 0x000fe200000010ff */
[----:B------:R-:W-:Y:S01]  /*7db0*/  FFMA R22, R45, R41, R22 ;  /* 0x000000292d167223 */ /* 0x000fe20000000016 */
[----:B------:R-:W-:Y:S01]  /*7dc0*/  LOP3.LUT R41, R66, 0xffff0000, RZ, 0xc0, !PT ;  /* 0xffff000042297812 */ /* 0x000fe200078ec0ff */
[C---:B------:R-:W-:Y:S01]  /*7dd0*/  FMUL R3, R43.reuse, R38 ;  /* 0x000000262b037220 */ /* 0x040fe20000400000 */
[C---:B------:R-:W-:Y:S01]  /*7de0*/  FMUL R20, R43.reuse, R39 ;  /* 0x000000272b147220 */ /* 0x040fe20000400000 */
        /* <DEDUP_REMOVED lines=8> */
[----:B------:R-:W-:Y:S01]  /*7e70*/  FMUL R21, R43, R6 ;  /* 0x000000062b157220 */ /* 0x000fe20000400000 */
[C---:B------:R-:W-:Y:S01]  /*7e80*/  FFMA R0, R45.reuse, R22, R0 ;  /* 0x000000162d007223 */ /* 0x040fe20000000000 */
[C---:B------:R-:W-:Y:S01]  /*7e90*/  FFMA R2, R45.reuse, R23, R2 ;  /* 0x000000172d027223 */ /* 0x040fe20000000002 */
[----:B------:R-:W-:Y:S01]  /*7ea0*/  F2FP.BF16.F32.PACK_AB R103, R20, R3 ;  /* 0x000000031467723e */ /* 0x000fe200000010ff */
[----:B------:R-:W-:Y:S01]  /*7eb0*/  FFMA R21, R45, R40, R21 ;  /* 0x000000282d157223 */ /* 0x000fe20000000015 */
[----:B------:R-:W-:Y:S01]  /*7ec0*/  LOP3.LUT R23, R65, 0xffff0000, RZ, 0xc0, !PT ;  /* 0xffff000041177812 */ /* 0x000fe200078ec0ff */
[C---:B------:R-:W-:Y:S01]  /*7ed0*/  FMUL R3, R43.reuse, R7 ;  /* 0x000000072b037220 */ /* 0x040fe20000400000 */
[----:B------:R-:W-:Y:S01]  /*7ee0*/  SHF.L.U32 R40, R66, 0x10, RZ ;  /* 0x0000001042287819 */ /* 0x000fe200000006ff */
[----:B------:R1:W-:Y:S01]  /*7ef0*/  @!P0 STS.128 [R49+0x200], R100 ;  /* 0x0002006431008388 */ /* 0x0003e20000000c00 */
[C---:B------:R-:W-:Y:S01]  /*7f00*/  FMUL R20, R43.reuse, R8 ;  /* 0x000000082b147220 */ /* 0x040fe20000400000 */
[----:B------:R-:W-:Y:S01]  /*7f10*/  FMUL R22, R43, R9 ;  /* 0x000000092b167220 */ /* 0x000fe20000400000 */
[C---:B------:R-:W-:Y:S01]  /*7f20*/  FFMA R3, R45.reuse, R23, R3 ;  /* 0x000000172d037223 */ /* 0x040fe20000000003 */
[----:B------:R-:W-:Y:S01]  /*7f30*/  F2FP.BF16.F32.PACK_AB R108, R2, R0 ;  /* 0x00000000026c723e */ /* 0x000fe200000010ff */
[----:B------:R-:W-:Y:S01]  /*7f40*/  FFMA R20, R45, R40, R20 ;  /* 0x000000282d147223 */ /* 0x000fe20000000014 */
[----:B------:R-:W-:Y:S01]  /*7f50*/  SHF.L.U32 R23, R67, 0x10, RZ ;  /* 0x0000001043177819 */ /* 0x000fe200000006ff */
[----:B------:R-:W-:Y:S01]  /*7f60*/  FMUL R0, R43, R10 ;  /* 0x0000000a2b007220 */ /* 0x000fe20000400000 */
[----:B------:R-:W-:Y:S01]  /*7f70*/  LOP3.LUT R40, R67, 0xffff0000, RZ, 0xc0, !PT ;  /* 0xffff000043287812 */ /* 0x000fe200078ec0ff */
[----:B------:R-:W-:Y:S01]  /*7f80*/  FFMA R22, R45, R41, R22 ;  /* 0x000000292d167223 */ /* 0x000fe20000000016 */
[----:B------:R-:W-:Y:S01]  /*7f90*/  FMUL R2, R43, R11 ;  /* 0x0000000b2b027220 */ /* 0x000fe20000400000 */
[----:B------:R-:W-:Y:S01]  /*7fa0*/  FFMA R0, R45, R23, R0 ;  /* 0x000000172d007223 */ /* 0x000fe20000000000 */
[----:B------:R-:W-:Y:S01]  /*7fb0*/  F2FP.BF16.F32.PACK_AB R109, R3, R21 ;  /* 0x00000015036d723e */ /* 0x000fe200000010ff */
[----:B------:R-:W-:Y:S01]  /*7fc0*/  FMUL R3, R43, R12 ;  /* 0x0000000c2b037220 */ /* 0x000fe20000400000 */
[----:B------:R-:W-:Y:S01]  /*7fd0*/  FFMA R2, R45, R40, R2 ;  /* 0x000000282d027223 */ /* 0x000fe20000000002 */
[----:B------:R-:W-:Y:S01]  /*7fe0*/  SHF.L.U32 R23, R68, 0x10, RZ ;  /* 0x0000001044177819 */ /* 0x000fe200000006ff */
[C---:B------:R-:W-:Y:S01]  /*7ff0*/  FMUL R21, R43.reuse, R14 ;  /* 0x0000000e2b157220 */ /* 0x040fe20000400000 */
[----:B------:R-:W-:Y:S01]  /*8000*/  F2FP.BF16.F32.PACK_AB R110, R22, R20 ;  /* 0x00000014166e723e */ /* 0x000fe200000010ff */
[C---:B------:R-:W-:Y:S01]  /*8010*/  FMUL R20, R43.reuse, R13 ;  /* 0x0000000d2b147220 */ /* 0x040fe20000400000 */
[----:B------:R-:W-:Y:S01]  /*8020*/  LOP3.LUT R40, R68, 0xffff0000, RZ, 0xc0, !PT ;  /* 0xffff000044287812 */ /* 0x000fe200078ec0ff */
[----:B------:R-:W-:Y:S01]  /*8030*/  FMUL R22, R43, R15 ;  /* 0x0000000f2b167220 */ /* 0x000fe20000400000 */
[----:B------:R-:W-:Y:S01]  /*8040*/  SHF.L.U32 R41, R69, 0x10, RZ ;  /* 0x0000001045297819 */ /* 0x000fe200000006ff */
[----:B------:R-:W-:Y:S01]  /*8050*/  FFMA R3, R45, R23, R3 ;  /* 0x000000172d037223 */ /* 0x000fe20000000003 */
[----:B------:R-:W-:Y:S01]  /*8060*/  FMUL R23, R43, R16 ;  /* 0x000000102b177220 */ /* 0x000fe20000400000 */
[----:B------:R-:W-:Y:S01]  /*8070*/  FFMA R20, R45, R40, R20 ;  /* 0x000000282d147223 */ /* 0x000fe20000000014 */
[----:B------:R-:W-:Y:S01]  /*8080*/  FMUL R40, R43, R17 ;  /* 0x000000112b287220 */ /* 0x000fe20000400000 */
[C---:B------:R-:W-:Y:S01]  /*8090*/  FFMA R21, R45.reuse, R41, R21 ;  /* 0x000000292d157223 */ /* 0x040fe20000000015 */
[----:B------:R-:W-:Y:S01]  /*80a0*/  FFMA R22, R45, R42, R22 ;  /* 0x0000002a2d167223 */ /* 0x000fe20000000016 */
[C---:B------:R-:W-:Y:S01]  /*80b0*/  FMUL R41, R43.reuse, R18 ;  /* 0x000000122b297220 */ /* 0x040fe20000400000 */
[----:B------:R-:W-:Y:S01]  /*80c0*/  FMUL R42, R43, R19 ;  /* 0x000000132b2a7220 */ /* 0x000fe20000400000 */
[----:B------:R-:W-:Y:S01]  /*80d0*/  F2FP.BF16.F32.PACK_AB R111, R2, R0 ;  /* 0x00000000026f723e */ /* 0x000fe200000010ff */
[C---:B------:R-:W-:Y:S01]  /*80e0*/  FFMA R23, R45.reuse, R44, R23 ;  /* 0x0000002c2d177223 */ /* 0x040fe20000000017 */
[C---:B------:R-:W-:Y:S01]  /*80f0*/  FFMA R40, R45.reuse, R46, R40 ;  /* 0x0000002e2d287223 */ /* 0x040fe20000000028 */
[C---:B------:R-:W-:Y:S01]  /*8100*/  FFMA R41, R45.reuse, R47, R41 ;  /* 0x0000002f2d297223 */ /* 0x040fe20000000029 */
[----:B------:R-:W-:Y:S01]  /*8110*/  FFMA R42, R45, R48, R42 ;  /* 0x000000302d2a7223 */ /* 0x000fe2000000002a */
[----:B------:R1:W-:Y:S01]  /*8120*/  @!P0 STS.128 [R50+0xa00], R108 ;  /* 0x000a006c32008388 */ /* 0x0003e20000000c00 */
[----:B------:R-:W-:Y:S02]  /*8130*/  F2FP.BF16.F32.PACK_AB R21, R22, R21 ;  /* 0x000000151615723e */ /* 0x000fe400000010ff */
[----:B------:R-:W-:Y:S02]  /*8140*/  F2FP.BF16.F32.PACK_AB R22, R40, R23 ;  /* 0x000000172816723e */ /* 0x000fe400000010ff */
[----:B------:R-:W-:Y:S02]  /*8150*/  F2FP.BF16.F32.PACK_AB R20, R20, R3 ;  /* 0x000000031414723e */ /* 0x000fe400000010ff */
[----:B------:R-:W-:Y:S05]  /*8160*/  F2FP.BF16.F32.PACK_AB R23, R42, R41 ;  /* 0x000000292a17723e */ /* 0x000fea00000010ff */
[----:B------:R1:W-:Y:S01]  /*8170*/  @!P0 STS.128 [R49+0xa00], R20 ;  /* 0x000a001431008388 */ /* 0x0003e20000000c00 */
[----:B------:R-:W-:Y:S01]  /*8180*/  @!PT LDS RZ, [RZ] ;  /* 0x00000000fffff984 */ /* 0x000fe20000000800 */
[----:B------:R-:W-:Y:S01]  /*8190*/  @!PT LDS RZ, [RZ] ;  /* 0x00000000fffff984 */ /* 0x000fe20000000800 */
[----:B------:R-:W-:Y:S01]  /*81a0*/  @!PT LDS RZ, [RZ] ;  /* 0x00000000fffff984 */ /* 0x000fe20000000800 */
[----:B------:R-:W-:Y:S01]  /*81b0*/  @!PT LDS RZ, [RZ] ;  /* 0x00000000fffff984 */ /* 0x000fe20000000800 */
[----:B------:R3:W-:Y:S07]  /*81c0*/  MEMBAR.ALL.CTA ;  /* 0x0000000000007992 */ /* 0x0007ee0000008000 */
[----:B---3--:R-:W3:Y:S01]  /*81d0*/  FENCE.VIEW.ASYNC.S ;  /* 0x00000000000073c6 */ /* 0x008ee20000000000 */
[----:B------:R-:W-:Y:S05]  /*81e0*/  WARPSYNC.ALL ;  /* 0x0000000000007948 */ /* 0x000fea0003800000 */
[----:B------:R-:W-:Y:S01]  /*81f0*/  BSSY.RECONVERGENT B0, `(.L_x_114) ;  /* 0x0000011000007945 */ /* 0x000fe20003800200 */
[----:B---3--:R-:W-:Y:S06]  /*8200*/  BAR.SYNC.DEFER_BLOCKING 0x1, 0x80 ;  /* 0x0042000000007b1d */ /* 0x008fec0000010000 */
[----:B------:R-:W-:Y:S05]  /*8210*/  @P1 BRA `(.L_x_115) ;  /* 0x0000000000381947 */ /* 0x000fea0003800000 */
[----:B------:R-:W3:Y:S01]  /*8220*/  LDCU.64 UR6, c[0x0][0x348] ;  /* 0x00006900ff0677ac */ /* 0x000ee20008000a00 */
[----:B------:R-:W-:Y:S01]  /*8230*/  R2UR UR5, R51 ;  /* 0x00000000330572ca */ /* 0x000fe200000e0000 */
[----:B------:R-:W-:Y:S01]  /*8240*/  UMOV UR51, UR44 ;  /* 0x0000002c00337c82 */ /* 0x000fe20008000000 */
[----:B------:R-:W-:Y:S01]  /*8250*/  UIADD3 UR9, UPT, UPT, UR49, 0x20, URZ ;  /* 0x0000002031097890 */ /* 0x000fe2000fffe0ff */
[----:B------:R-:W-:Y:S01]  /*8260*/  UMOV UR10, UR50 ;  /* 0x00000032000a7c82 */ /* 0x000fe20008000000 */
[----:B------:R-:W-:Y:S09]  /*8270*/  UMOV UR11, UR44 ;  /* 0x0000002c000b7c82 */ /* 0x000ff20008000000 */
[----:B------:R-:W-:Y:S02]  /*8280*/  UIADD3 UR5, UPT, UPT, UR43, UR5, URZ ;  /* 0x000000052b057290 */ /* 0x000fe4000fffe0ff */
[----:B---3--:R-:W-:Y:S02]  /*8290*/  UIADD3 UR4, UP0, UPT, UR6, 0xa80, URZ ;  /* 0x00000a8006047890 */ /* 0x008fe4000ff1e0ff */
[----:B------:R-:W-:Y:S02]  /*82a0*/  UIADD3 UR48, UPT, UPT, UR5, 0x200, URZ ;  /* 0x0000020005307890 */ /* 0x000fe4000fffe0ff */
[----:B------:R-:W-:Y:S02]  /*82b0*/  UIADD3 UR8, UPT, UPT, UR5, 0xa00, URZ ;  /* 0x00000a0005087890 */ /* 0x000fe4000fffe0ff */
[----:B------:R-:W-:Y:S09]  /*82c0*/  UIADD3.X UR5, UPT, UPT, URZ, UR7, URZ, UP0, !UPT ;  /* 0x00000007ff057290 */ /* 0x000ff200087fe4ff */
[----:B------:R3:W-:Y:S01]  /*82d0*/  UTMASTG.3D [UR48], [UR4] ;  /* 0x00000030040073b5 */ /* 0x0007e20008010000 */
[----:B------:R3:W-:Y:S02]  /*82e0*/  UTMASTG.3D [UR8], [UR4] ;  /* 0x00000008040073b5 */ /* 0x0007e40008010000 */
[----:B---3--:R0:W-:Y:S02]  /*82f0*/  UTMACMDFLUSH ;  /* 0x00000000000079b7 */ /* 0x0081e40000000000 */
.L_x_115:
[----:B------:R-:W-:Y:S05]  /*8300*/  BSYNC.RECONVERGENT B0 ;  /* 0x0000000000007941 */ /* 0x000fea0003800200 */
.L_x_114:
[----:B------:R-:W-:Y:S01]  /*8310*/  UIADD3 UR47, UPT, UPT, UR45, 0x1, URZ ;  /* 0x000000012d2f7890 */ /* 0x000fe2000fffe0ff */
[----:B------:R-:W-:Y:S03]  /*8320*/  BSSY.RECONVERGENT B0, `(.L_x_116) ;  /* 0x0000005000007945 */ /* 0x000fe60003800200 */
[----:B------:R-:W-:Y:S04]  /*8330*/  UISETP.NE.AND UP0, UPT, UR47, 0x3, UPT ;  /* 0x000000032f00788c */ /* 0x000fe8000bf05270 */
[----:B------:R-:W-:Y:S01]  /*8340*/  USEL UR46, UR47, URZ, UP0 ;  /* 0x000000ff2f2e7287 */ /* 0x000fe20008000000 */
[----:B------:R-:W-:Y:S11]  /*8350*/  @P1 BRA `(.L_x_117) ;  /* 0x0000000000041947 */ /* 0x000ff60003800000 */
[----:B------:R-:W-:Y:S04]  /*8360*/  DEPBAR.LE SB0, 0x1 ;  /* 0x000080400000791a */ /* 0x000fe80000000000 */
.L_x_117:
[----:B------:R-:W-:Y:S05]  /*8370*/  BSYNC.RECONVERGENT B0 ;  /* 0x0000000000007941 */ /* 0x000fea0003800200 */
.L_x_116:
[----:B------:R-:W-:Y:S01]  /*8380*/  BAR.SYNC.DEFER_BLOCKING 0x1, 0x80 ;  /* 0x0042000000007b1d */ /* 0x000fe20000010000 */
[----:B------:R-:W-:Y:S01]  /*8390*/  ISETP.NE.AND P1, PT, R97, RZ, PT ;  /* 0x000000ff6100720c */ /* 0x000fe20003f25270 */
[----:B------:R-:W-:Y:S01]  /*83a0*/  UISETP.NE.AND UP0, UPT, UR56, URZ, UPT ;  /* 0x000000ff3800728c */ /* 0x000fe2000bf05270 */
[----:B-1----:R-:W-:Y:S11]  /*83b0*/  LEA R20, R106, UR43, 0x3 ;  /* 0x0000002b6a147c11 */ /* 0x002ff6000f8e18ff */
[----:B------:R-:W-:Y:S01]  /*83c0*/  @P1 SHF.L.U32 R3, R112, 0x1f, RZ ;  /* 0x0000001f70031819 */ /* 0x000fe200000006ff */
[----:B------:R-:W-:Y:S06]  /*83d0*/  BRA.U !UP0, `(.L_x_118) ;  /* 0x0000000108247547 */ /* 0x000fec000b800000 */
[----:B------:R-:W1:Y:S01]  /*83e0*/  S2R R0, SR_CgaCtaId ;  /* 0x0000000000007919 */ /* 0x000e620000008800 */
[----:B------:R-:W-:Y:S01]  /*83f0*/  IMAD.U32 R2, RZ, RZ, UR52 ;  /* 0x00000034ff027e24 */ /* 0x000fe2000f8e00ff */
[----:B------:R-:W-:Y:S04]  /*8400*/  UIADD3 UR4, UPT, UPT, UR52, 0x1, URZ ;  /* 0x0000000134047890 */ /* 0x000fe8000fffe0ff */
[----:B------:R-:W-:Y:S01]  /*8410*/  @P1 LEA R2, R2, UR43, 0x3 ;  /* 0x0000002b02021c11 */ /* 0x000fe2000f8e18ff */
[----:B------:R-:W-:Y:S04]  /*8420*/  UISETP.NE.AND UP0, UPT, UR4, 0x3, UPT ;  /* 0x000000030400788c */ /* 0x000fe8000bf05270 */
[----:B------:R-:W-:Y:S01]  /*8430*/  @P1 VIADD R2, R2, 0x98 ;  /* 0x0000009802021836 */ /* 0x000fe20000000000 */
[----:B------:R-:W-:Y:S04]  /*8440*/  USEL UR52, UR4, URZ, UP0 ;  /* 0x000000ff04347287 */ /* 0x000fe80008000000 */
[----:B-1----:R-:W-:Y:S04]  /*8450*/  @P1 PRMT R0, R0, 0x654, R2 ;  /* 0x0000065400001816 */ /* 0x002fe80000000002 */
[----:B------:R1:W-:Y:S04]  /*8460*/  @P1 SYNCS.ARRIVE.TRANS64.RED.A1T0 RZ, [R0+URZ], RZ ;  /* 0x000000ff00ff19a7 */ /* 0x0003e800081004ff */
.L_x_118:
[----:B------:R-:W3:Y:S01]  /*8470*/  @P1 SYNCS.PHASECHK.TRANS64.TRYWAIT P0, [R20+URZ+0x80], R3 ;  /* 0x00008003140015a7 */ /* 0x000ee200080011ff */
[----:B------:R-:W-:Y:S01]  /*8480*/  BSSY B1, `(.L_x_119) ;  /* 0x0000019000017945 */ /* 0x000fe20003800000 */
[----:B---3--:R-:W-:Y:S03]  /*8490*/  @P1 SEL R107, RZ, 0x1, !P0 ;  /* 0x00000001ff6b1807 */ /* 0x008fe60004000000 */
[----:B------:R-:W-:Y:S05]  /*84a0*/  @!P1 BRA `(.L_x_120) ;  /* 0x0000000000589947 */ /* 0x000fea0003800000 */
[----:B------:R-:W-:Y:S01]  /*84b0*/  ISETP.NE.AND P1, PT, R113, RZ, PT ;  /* 0x000000ff7100720c */ /* 0x000fe20003f25270 */
[----:B------:R-:W-:Y:S01]  /*84c0*/  BSSY B0, `(.L_x_121) ;  /* 0x0000009000007945 */ /* 0x000fe20003800000 */
[----:B------:R-:W-:Y:S11]  /*84d0*/  ISETP.NE.AND P0, PT, R107, RZ, PT ;  /* 0x000000ff6b00720c */ /* 0x000ff60003f05270 */
[----:B------:R-:W-:Y:S05]  /*84e0*/  @P1 IMAD R3, R106, 0x1000, R99 ;  /* 0x000010006a031824 */ /* 0x000fea00078e0263 */
[----:B------:R-:W-:Y:S05]  /*84f0*/  @P1 IADD3 R2, PT, PT, R3, UR43, RZ ;  /* 0x0000002b03021c10 */ /* 0x000fea000fffe0ff */
[----:B------:R-:W-:Y:S01]  /*8500*/  @P1 IMAD.IADD R2, R98, 0x1, R2 ;  /* 0x0000000162021824 */ /* 0x000fe200078e0202 */
[----:B------:R-:W-:Y:S06]  /*8510*/  @P0 BRA `(.L_x_122) ;  /* 0x00000000000c0947 */ /* 0x000fec0003800000 */
[----:B-1----:R-:W-:Y:S04]  /*8520*/  SHF.L.U32 R0, R112, 0x1f, RZ ;  /* 0x0000001f70007819 */ /* 0x002fe800000006ff */
[----:B------:R-:W1:Y:S02]  /*8530*/  SYNCS.PHASECHK.TRANS64.TRYWAIT P0, [R20+URZ+0x80], R0 ;  /* 0x00008000140075a7 */ /* 0x000e6400080011ff */
[----:B-1----:R-:W-:Y:S05]  /*8540*/  @!P0 BRA `(.L_x_123) ;  /* 0x0000003c00088947 */ /* 0x002fea0003800000 */
.L_x_122:
[----:B------:R-:W-:Y:S05]  /*8550*/  BSYNC B0 ;  /* 0x0000000000007941 */ /* 0x000fea0003800000 */
.L_x_121:
[----:B------:R-:W-:Y:S01]  /*8560*/  ISETP.NE.AND P0, PT, R113, RZ, PT ;  /* 0x000000ff7100720c */ /* 0x000fe20003f05270 */
[----:B------:R-:W-:Y:S11]  /*8570*/  VIADD R106, R106, 0x1 ;  /* 0x000000016a6a7836 */ /* 0x000ff60000000000 */
[----:B------:R-:W-:Y:S01]  /*8580*/  @!UPT UIADD3 URZ, UPT, UPT, URZ, URZ, URZ ;  /* 0x000000fffffff290 */ /* 0x000fe2000fffe0ff */
[----:B------:R3:W4:Y:S04]  /*8590*/  @P0 LDS.128 R52, [R3+UR43+0x200] ;  /* 0x0002002b03340984 */ /* 0x0007280008000c00 */
[----:B------:R3:W2:Y:S04]  /*85a0*/  @P0 LDS.128 R64, [R3+UR43+0xa00] ;  /* 0x000a002b03400984 */ /* 0x0006a80008000c00 */
[----:B------:R3:W2:Y:S04]  /*85b0*/  @P0 LDS.128 R56, [R2+0x200] ;  /* 0x0002000002380984 */ /* 0x0006a80000000c00 */
[----:B------:R3:W2:Y:S01]  /*85c0*/  @P0 LDS.128 R68, [R2+0xa00] ;  /* 0x000a000002440984 */ /* 0x0006a20000000c00 */
[C---:B------:R-:W-:Y:S04]  /*85d0*/  ISETP.NE.AND P0, PT, R106.reuse, 0x3, PT ;  /* 0x000000036a00780c */ /* 0x040fe80003f05270 */
[----:B-1----:R-:W-:Y:S02]  /*85e0*/  SEL R0, RZ, 0x1, P0 ;  /* 0x00000001ff007807 */ /* 0x002fe40000000000 */
[----:B------:R-:W-:Y:S02]  /*85f0*/  SEL R106, R106, RZ, P0 ;  /* 0x000000ff6a6a7207 */ /* 0x000fe40000000000 */
[----:B------:R-:W-:Y:S02]  /*8600*/  LOP3.LUT R112, R112, R0, RZ, 0x3c, !PT ;  /* 0x0000000070707212 */ /* 0x000fe400078e3cff */
.L_x_120:
[----:B------:R-:W-:Y:S05]  /*8610*/  BSYNC B1 ;  /* 0x0000000000017941 */ /* 0x000fea0003800000 */
.L_x_119:
[----:B---3--:R-:W-:Y:S05]  /*8620*/  VIADD R3, R105, 0x400000 ;  /* 0x0040000069037836 */ /* 0x008fea0000000000 */
[----:B-1----:R-:W-:Y:S04]  /*8630*/  SHF.R.U32.HI R0, RZ, 0x15, R3 ;  /* 0x00000015ff007819 */ /* 0x002fe80000011603 */
[----:B------:R-:W-:Y:S04]  /*8640*/  LOP3.LUT R2, R0, 0x3, RZ, 0xc0, !PT ;  /* 0x0000000300027812 */ /* 0x000fe800078ec0ff */
[----:B------:R-:W-:Y:S11]  /*8650*/  ISETP.NE.AND P0, PT, R88, R2, PT ;  /* 0x000000025800720c */ /* 0x000ff60003f05270 */
[----:B------:R-:W-:Y:S02]  /*8660*/  @!UPT UIADD3 URZ, UPT, UPT, URZ, URZ, URZ ;  /* 0x000000fffffff290 */ /* 0x000fe4000fffe0ff */
[----:B------:R-:W-:Y:S05]  /*8670*/  @P0 BRA `(.L_x_124) ;  /* 0x0000000000bc0947 */ /* 0x000fea0003800000 */
[----:B------:R-:W-:Y:S02]  /*8680*/  LOP3.LUT P0, RZ, R0, 0x3, R90, 0x48, !PT ;  /* 0x0000000300ff7812 */ /* 0x000fe4000780485a */
[----:B------:R-:W-:Y:S11]  /*8690*/  MOV R16, R3 ;  /* 0x0000000300107202 */ /* 0x000ff60000000f00 */
[----:B------:R-:W-:Y:S05]  /*86a0*/  @!P0 BRA `(.L_x_125) ;  /* 0x0000000000408947 */ /* 0x000fea0003800000 */
[----:B------:R-:W1:Y:S01]  /*86b0*/  LDCU.64 UR8, c[0x4][0x70] ;  /* 0x01000e00ff0877ac */ /* 0x000e620008000a00 */
[----:B------:R-:W-:Y:S01]  /*86c0*/  MOV R15, 0x0 ;  /* 0x00000000000f7802 */ /* 0x000fe20000000f00 */
[----:B------:R-:W-:Y:S02]  /*86d0*/  HFMA2 R12, -RZ, RZ, 0, 5.9604644775390625e-08 ;  /* 0x00000001ff0c7431 */ /* 0x000fe400000001ff */
[----:B------:R-:W-:Y:S02]  /*86e0*/  IMAD.MOV.U32 R8, RZ, RZ, 0x192 ;  /* 0x00000192ff087424 */ /* 0x000fe400078e00ff */
[----:B------:R-:W-:Y:S01]  /*86f0*/  IMAD.MOV.U32 R13, RZ, RZ, RZ ;  /* 0x000000ffff0d7224 */ /* 0x000fe200078e00ff */
[----:B------:R-:W3:Y:S01]  /*8700*/  LDCU.64 UR6, c[0x4][0x78] ;  /* 0x01000f00ff0677ac */ /* 0x000ee20008000a00 */
[----:B------:R-:W2:Y:S01]  /*8710*/  LDC.64 R14, c[0x4][R15] ;  /* 0x010000000f0e7b82 */ /* 0x000ea20000000a00 */
[----:B------:R-:W5:Y:S01]  /*8720*/  LDCU.64 UR4, c[0x4][0x10] ;  /* 0x01000200ff0477ac */ /* 0x000f620008000a00 */
[----:B-1----:R-:W-:Y:S01]  /*8730*/  MOV R5, UR9 ;  /* 0x0000000900057c02 */ /* 0x002fe20008000f00 */
[----:B------:R-:W-:Y:S01]  /*8740*/  IMAD.U32 R4, RZ, RZ, UR8 ;  /* 0x00000008ff047e24 */ /* 0x000fe2000f8e00ff */
[----:B---3--:R-:W-:Y:S01]  /*8750*/  MOV R7, UR7 ;  /* 0x0000000700077c02 */ /* 0x008fe20008000f00 */
[----:B------:R-:W-:Y:S01]  /*8760*/  IMAD.U32 R6, RZ, RZ, UR6 ;  /* 0x00000006ff067e24 */ /* 0x000fe2000f8e00ff */
[----:B-----5:R-:W-:Y:S01]  /*8770*/  MOV R11, UR5 ;  /* 0x00000005000b7c02 */ /* 0x020fe20008000f00 */
[----:B------:R-:W-:Y:S02]  /*8780*/  IMAD.U32 R10, RZ, RZ, UR4 ;  /* 0x00000004ff0a7e24 */ /* 0x000fe4000f8e00ff */
[----:B------:R-:W-:Y:S07]  /*8790*/  LEPC R20, `(.L_x_125) ;  /* 0x000000001014794e */ /* 0x000fee0000000000 */
[----:B--2-4-:R-:W-:Y:S05]  /*87a0*/  CALL.ABS.NOINC R14 ;  /* 0x000000000e007343 */ /* 0x014fea0003c00000 */
.L_x_125:
        /* <DEDUP_REMOVED lines=23> */
.L_x_126:
[----:B------:R-:W-:Y:S05]  /*8920*/  WARPSYNC.ALL ;  /* 0x0000000000007948 */ /* 0x000fea0003800000 */
[----:B------:R-:W-:Y:S11]  /*8930*/  R2UR UR4, R16 ;  /* 0x00000000100472ca */ /* 0x000ff600000e0000 */
[----:B------:R-:W-:Y:S02]  /*8940*/  @!UPT UIADD3 URZ, UPT, UPT, URZ, URZ, URZ ;  /* 0x000000fffffff290 */ /* 0x000fe4000fffe0ff */
[----:B------:R-:W1:Y:S02]  /*8950*/  LDTM.x16 R4, tmem[UR4+0x20] ;  /* 0x00002004000479ee */ /* 0x000e640008240000 */
[----:B-1----:R-:W-:Y:S01]  /*8960*/  NOP ;  /* 0x0000000000007918 */ /* 0x002fe20000000000 */
.L_x_124:
[----:B----4-:R-:W-:Y:S01]  /*8970*/  SHF.L.U32 R3, R52, 0x10, RZ ;  /* 0x0000001034037819 */ /* 0x010fe200000006ff */
[C---:B------:R-:W-:Y:S01]  /*8980*/  FMUL R0, R43.reuse, R24 ;  /* 0x000000182b007220 */ /* 0x040fe20000400000 */
[----:B------:R-:W-:Y:S01]  /*8990*/  ISETP.NE.AND P1, PT, R88, R2, PT ;  /* 0x000000025800720c */ /* 0x000fe20003f25270 */
[----:B------:R-:W-:Y:S01]  /*89a0*/  FMUL R2, R43, R25 ;  /* 0x000000192b027220 */ /* 0x000fe20000400000 */
[----:B------:R-:W-:Y:S01]  /*89b0*/  LOP3.LUT R21, R52, 0xffff0000, RZ, 0xc0, !PT ;  /* 0xffff000034157812 */ /* 0x000fe200078ec0ff */
[----:B------:R-:W-:Y:S01]  /*89c0*/  FFMA R0, R45, R3, R0 ;  /* 0x000000032d007223 */ /* 0x000fe20000000000 */
[----:B------:R-:W-:Y:S01]  /*89d0*/  SHF.L.U32 R22, R53, 0x10, RZ ;  /* 0x0000001035167819 */ /* 0x000fe200000006ff */
[----:B------:R-:W-:Y:S01]  /*89e0*/  FMUL R3, R43, R26 ;  /* 0x0000001a2b037220 */ /* 0x000fe20000400000 */
[----:B------:R-:W-:Y:S01]  /*89f0*/  LOP3.LUT R23, R53, 0xffff0000, RZ, 0xc0, !PT ;  /* 0xffff000035177812 */ /* 0x000fe200078ec0ff */
[----:B------:R-:W-:Y:S01]  /*8a00*/  FMUL R20, R43, R27 ;  /* 0x0000001b2b147220 */ /* 0x000fe20000400000 */
[----:B------:R-:W-:Y:S01]  /*8a10*/  SHF.L.U32 R40, R54, 0x10, RZ ;  /* 0x0000001036287819 */ /* 0x000fe200000006ff */
[----:B------:R-:W-:Y:S01]  /*8a20*/  FFMA R2, R45, R21, R2 ;  /* 0x000000152d027223 */ /* 0x000fe20000000002 */
[----:B--2---:R-:W-:Y:S01]  /*8a30*/  LOP3.LUT R41, R57, 0xffff0000, RZ, 0xc0, !PT ;  /* 0xffff000039297812 */ /* 0x004fe200078ec0ff */
[C---:B------:R-:W-:Y:S01]  /*8a40*/  FFMA R3, R45.reuse, R22, R3 ;  /* 0x000000162d037223 */ /* 0x040fe20000000003 */
[----:B------:R-:W-:Y:S01]  /*8a50*/  LOP3.LUT R42, R66, 0xffff0000, RZ, 0xc0, !PT ;  /* 0xffff0000422a7812 */ /* 0x000fe200078ec0ff */
[----:B------:R-:W-:Y:S01]  /*8a60*/  FFMA R20, R45, R23, R20 ;  /* 0x000000172d147223 */ /* 0x000fe20000000014 */
[----:B------:R-:W-:Y:S01]  /*8a70*/  LOP3.LUT R23, R54, 0xffff0000, RZ, 0xc0, !PT ;  /* 0xffff000036177812 */ /* 0x000fe200078ec0ff */
[C---:B------:R-:W-:Y:S01]  /*8a80*/  FMUL R21, R43.reuse, R28 ;  /* 0x0000001c2b157220 */ /* 0x040fe20000400000 */
[----:B------:R-:W-:Y:S01]  /*8a90*/  F2FP.BF16.F32.PACK_AB R48, R2, R0 ;  /* 0x000000000230723e */ /* 0x000fe200000010ff */
[----:B------:R-:W-:Y:S01]  /*8aa0*/  FMUL R22, R43, R29 ;  /* 0x0000001d2b167220 */ /* 0x000fe20000400000 */
[----:B------:R-:W-:Y:S01]  /*8ab0*/  F2FP.BF16.F32.PACK_AB R49, R20, R3 ;  /* 0x000000031431723e */ /* 0x000fe200000010ff */
[----:B------:R-:W-:Y:S01]  /*8ac0*/  FFMA R21, R45, R40, R21 ;  /* 0x000000282d157223 */ /* 0x000fe20000000015 */
[----:B------:R-:W-:Y:S01]  /*8ad0*/  SHF.L.U32 R20, R55, 0x10, RZ ;  /* 0x0000001037147819 */ /* 0x000fe200000006ff */
[----:B------:R-:W-:Y:S01]  /*8ae0*/  FFMA R22, R45, R23, R22 ;  /* 0x000000172d167223 */ /* 0x000fe20000000016 */
[----:B------:R-:W-:Y:S01]  /*8af0*/  LOP3.LUT R23, R55, 0xffff0000, RZ, 0xc0, !PT ;  /* 0xffff000037177812 */ /* 0x000fe200078ec0ff */
[C---:B------:R-:W-:Y:S01]  /*8b00*/  FMUL R0, R43.reuse, R30 ;  /* 0x0000001e2b007220 */ /* 0x040fe20000400000 */
[----:B------:R-:W-:Y:S01]  /*8b10*/  SHF.L.U32 R40, R56, 0x10, RZ ;  /* 0x0000001038287819 */ /* 0x000fe200000006ff */
[C---:B------:R-:W-:Y:S01]  /*8b20*/  FMUL R2, R43.reuse, R31 ;  /* 0x0000001f2b027220 */ /* 0x040fe20000400000 */
[----:B------:R-:W-:Y:S01]  /*8b30*/  F2FP.BF16.F32.PACK_AB R50, R22, R21 ;  /* 0x000000151632723e */ /* 0x000fe200000010ff */
[----:B------:R-:W-:Y:S01]  /*8b40*/  FMUL R3, R43, R32 ;  /* 0x000000202b037220 */ /* 0x000fe20000400000 */
[----:B------:R-:W-:Y:S01]  /*8b50*/  SHF.L.U32 R44, R67, 0x10, RZ ;  /* 0x00000010432c7819 */ /* 0x000fe200000006ff */
[----:B------:R-:W-:Y:S01]  /*8b60*/  FFMA R0, R45, R20, R0 ;  /* 0x000000142d007223 */ /* 0x000fe20000000000 */
[----:B------:R-:W-:Y:S01]  /*8b70*/  LOP3.LUT R46, R67, 0xffff0000, RZ, 0xc0, !PT ;  /* 0xffff0000432e7812 */ /* 0x000fe200078ec0ff */
[C---:B------:R-:W-:Y:S01]  /*8b80*/  FFMA R2, R45.reuse, R23, R2 ;  /* 0x000000172d027223 */ /* 0x040fe20000000002 */
[----:B------:R-:W-:Y:S01]  /*8b90*/  LOP3.LUT R23, R56, 0xffff0000, RZ, 0xc0, !PT ;  /* 0xffff000038177812 */ /* 0x000fe200078ec0ff */
[----:B------:R-:W-:Y:S01]  /*8ba0*/  FFMA R3, R45, R40, R3 ;  /* 0x000000282d037223 */ /* 0x000fe20000000003 */
[----:B------:R-:W-:Y:S01]  /*8bb0*/  SHF.L.U32 R40, R57, 0x10, RZ ;  /* 0x0000001039287819 */ /* 0x000fe200000006ff */
[C---:B------:R-:W-:Y:S01]  /*8bc0*/  FMUL R20, R43.reuse, R33 ;  /* 0x000000212b147220 */ /* 0x040fe20000400000 */
[----:B------:R-:W-:Y:S01]  /*8bd0*/  F2FP.BF16.F32.PACK_AB R51, R2, R0 ;  /* 0x000000000233723e */ /* 0x000fe200000010ff */
[C---:B------:R-:W-:Y:S01]  /*8be0*/  FMUL R21, R43.reuse, R34 ;  /* 0x000000222b157220 */ /* 0x040fe20000400000 */
[----:B------:R-:W-:Y:S01]  /*8bf0*/  ISETP.NE.AND P0, PT, R88, RZ, PT ;  /* 0x000000ff5800720c */ /* 0x000fe20003f05270 */
[----:B------:R-:W-:Y:S01]  /*8c00*/  FMUL R22, R43, R35 ;  /* 0x000000232b167220 */ /* 0x000fe20000400000 */
[C---:B------:R-:W-:Y:S01]  /*8c10*/  FFMA R20, R45.reuse, R23, R20 ;  /* 0x000000172d147223 */ /* 0x040fe20000000014 */
[C---:B------:R-:W-:Y:S01]  /*8c20*/  SHF.L.U32 R23, R58.reuse, 0x10, RZ ;  /* 0x000000103a177819 */ /* 0x040fe200000006ff */
[C---:B------:R-:W-:Y:S01]  /*8c30*/  FFMA R21, R45.reuse, R40, R21 ;  /* 0x000000282d157223 */ /* 0x040fe20000000015 */
[----:B------:R-:W-:Y:S01]  /*8c40*/  LOP3.LUT R40, R58, 0xffff0000, RZ, 0xc0, !PT ;  /* 0xffff00003a287812 */ /* 0x000fe200078ec0ff */
[----:B------:R-:W-:Y:S01]  /*8c50*/  FFMA R22, R45, R41, R22 ;  /* 0x000000292d167223 */ /* 0x000fe20000000016 */
[----:B------:R-:W-:Y:S01]  /*8c60*/  F2FP.BF16.F32.PACK_AB R60, R20, R3 ;  /* 0x00000003143c723e */ /* 0x000fe200000010ff */
[----:B------:R-:W-:Y:S01]  /*8c70*/  FMUL R0, R43, R36 ;  /* 0x000000242b007220 */ /* 0x000fe20000400000 */
[----:B------:R-:W-:Y:S01]  /*8c80*/  LOP3.LUT R41, R65, 0xffff0000, RZ, 0xc0, !PT ;  /* 0xffff000041297812 */ /* 0x000fe200078ec0ff */
        /* <DEDUP_REMOVED lines=11> */
[C---:B------:R-:W-:Y:S01]  /*8d40*/  FFMA R3, R45.reuse, R22, R3 ;  /* 0x000000162d037223 */ /* 0x040fe20000000003 */
[C---:B------:R-:W-:Y:S01]  /*8d50*/  FFMA R20, R45.reuse, R23, R20 ;  /* 0x000000172d147223 */ /* 0x040fe20000000014 */
[----:B------:R-:W-:Y:S01]  /*8d60*/  LOP3.LUT R23, R64, 0xffff0000, RZ, 0xc0, !PT ;  /* 0xffff000040177812 */ /* 0x000fe200078ec0ff */
[----:B------:R-:W1:Y:S01]  /*8d70*/  S2R R114, SR_CgaCtaId ;  /* 0x0000000000727919 */ /* 0x000e620000008800 */
[----:B------:R-:W-:Y:S01]  /*8d80*/  FFMA R21, R45, R40, R21 ;  /* 0x000000282d157223 */ /* 0x000fe20000000015 */
[----:B------:R-:W-:Y:S01]  /*8d90*/  SHF.L.U32 R40, R65, 0x10, RZ ;  /* 0x0000001041287819 */ /* 0x000fe200000006ff */
[C---:B------:R-:W-:Y:S01]  /*8da0*/  FMUL R0, R43.reuse, R5 ;  /* 0x000000052b007220 */ /* 0x040fe20000400000 */
[----:B------:R-:W-:Y:S01]  /*8db0*/  F2FP.BF16.F32.PACK_AB R63, R20, R3 ;  /* 0x00000003143f723e */ /* 0x000fe200000010ff */
[C---:B------:R-:W-:Y:S01]  /*8dc0*/  FMUL R2, R43.reuse, R6 ;  /* 0x000000062b027220 */ /* 0x040fe20000400000 */
[----:B------:R-:W-:Y:S01]  /*8dd0*/  FMUL R22, R43, R7 ;  /* 0x000000072b167220 */ /* 0x000fe20000400000 */
[----:B------:R-:W-:Y:S01]  /*8de0*/  FFMA R0, R45, R23, R0 ;  /* 0x000000172d007223 */ /* 0x000fe20000000000 */
[----:B------:R-:W-:Y:S01]  /*8df0*/  FMUL R3, R43, R8 ;  /* 0x000000082b037220 */ /* 0x000fe20000400000 */
[C---:B------:R-:W-:Y:S01]  /*8e00*/  FFMA R2, R45.reuse, R40, R2 ;  /* 0x000000282d027223 */ /* 0x040fe20000000002 */
[----:B------:R-:W-:Y:S01]  /*8e10*/  FFMA R22, R45, R41, R22 ;  /* 0x000000292d167223 */ /* 0x000fe20000000016 */
[----:B------:R-:W-:Y:S01]  /*8e20*/  SHF.L.U32 R41, R66, 0x10, RZ ;  /* 0x0000001042297819 */ /* 0x000fe200000006ff */
[C---:B------:R-:W-:Y:S01]  /*8e30*/  FMUL R20, R43.reuse, R9 ;  /* 0x000000092b147220 */ /* 0x040fe20000400000 */
[C---:B------:R-:W-:Y:S01]  /*8e40*/  FMUL R23, R43.reuse, R10 ;  /* 0x0000000a2b177220 */ /* 0x040fe20000400000 */
[----:B------:R-:W-:Y:S01]  /*8e50*/  FMUL R40, R43, R11 ;  /* 0x0000000b2b287220 */ /* 0x000fe20000400000 */
[----:B------:R-:W-:Y:S01]  /*8e60*/  F2FP.BF16.F32.PACK_AB R100, R0, R21 ;  /* 0x000000150064723e */ /* 0x000fe200000010ff */
[C---:B------:R-:W-:Y:S01]  /*8e70*/  FFMA R3, R45.reuse, R41, R3 ;  /* 0x000000292d037223 */ /* 0x040fe20000000003 */
[C---:B------:R-:W-:Y:S01]  /*8e80*/  FFMA R20, R45.reuse, R42, R20 ;  /* 0x0000002a2d147223 */ /* 0x040fe20000000014 */
[C---:B------:R-:W-:Y:S01]  /*8e90*/  FFMA R23, R45.reuse, R44, R23 ;  /* 0x0000002c2d177223 */ /* 0x040fe20000000017 */
[----:B------:R-:W-:Y:S01]  /*8ea0*/  FFMA R40, R45, R46, R40 ;  /* 0x0000002e2d287223 */ /* 0x000fe20000000028 */
[----:B------:R-:W-:Y:S01]  /*8eb0*/  SHF.L.U32 R42, R68, 0x10, RZ ;  /* 0x00000010442a7819 */ /* 0x000fe200000006ff */
[C---:B------:R-:W-:Y:S01]  /*8ec0*/  FMUL R41, R43.reuse, R12 ;  /* 0x0000000c2b297220 */ /* 0x040fe20000400000 */
[----:B------:R-:W-:Y:S01]  /*8ed0*/  F2FP.BF16.F32.PACK_AB R101, R22, R2 ;  /* 0x000000021665723e */ /* 0x000fe200000010ff */
[C---:B------:R-:W-:Y:S01]  /*8ee0*/  FMUL R0, R43.reuse, R13 ;  /* 0x0000000d2b007220 */ /* 0x040fe20000400000 */
[----:B------:R-:W-:Y:S01]  /*8ef0*/  LOP3.LUT R21, R68, 0xffff0000, RZ, 0xc0, !PT ;  /* 0xffff000044157812 */ /* 0x000fe200078ec0ff */
[----:B------:R-:W-:Y:S01]  /*8f00*/  FMUL R2, R43, R14 ;  /* 0x0000000e2b027220 */ /* 0x000fe20000400000 */
[----:B------:R-:W-:Y:S01]  /*8f10*/  F2FP.BF16.F32.PACK_AB R103, R40, R23 ;  /* 0x000000172867723e */ /* 0x000fe200000010ff */
[----:B------:R-:W-:Y:S01]  /*8f20*/  FFMA R41, R45, R42, R41 ;  /* 0x0000002a2d297223 */ /* 0x000fe20000000029 */
[----:B------:R-:W-:Y:S01]  /*8f30*/  SHF.L.U32 R22, R69, 0x10, RZ ;  /* 0x0000001045167819 */ /* 0x000fe200000006ff */
[----:B------:R-:W-:Y:S01]  /*8f40*/  FFMA R0, R45, R21, R0 ;  /* 0x000000152d007223 */ /* 0x000fe20000000000 */
[----:B------:R-:W-:Y:S01]  /*8f50*/  F2FP.BF16.F32.PACK_AB R102, R20, R3 ;  /* 0x000000031466723e */ /* 0x000fe200000010ff */
[----:B------:R-:W-:Y:S01]  /*8f60*/  FMUL R3, R43, R15 ;  /* 0x0000000f2b037220 */ /* 0x000fe20000400000 */
[----:B------:R-:W-:Y:S01]  /*8f70*/  LOP3.LUT R23, R69, 0xffff0000, RZ, 0xc0, !PT ;  /* 0xffff000045177812 */ /* 0x000fe200078ec0ff */
[----:B------:R-:W-:Y:S01]  /*8f80*/  FMUL R20, R43, R16 ;  /* 0x000000102b147220 */ /* 0x000fe20000400000 */
[C---:B------:R-:W-:Y:S01]  /*8f90*/  SHF.L.U32 R40, R70.reuse, 0x10, RZ ;  /* 0x0000001046287819 */ /* 0x040fe200000006ff */
[C---:B------:R-:W-:Y:S01]  /*8fa0*/  FFMA R2, R45.reuse, R22, R2 ;  /* 0x000000162d027223 */ /* 0x040fe20000000002 */
[----:B------:R-:W-:Y:S01]  /*8fb0*/  MOV R46, UR46 ;  /* 0x0000002e002e7c02 */ /* 0x000fe20008000f00 */
[----:B------:R-:W-:Y:S01]  /*8fc0*/  FFMA R3, R45, R23, R3 ;  /* 0x000000172d037223 */ /* 0x000fe20000000003 */
[----:B------:R-:W-:Y:S01]  /*8fd0*/  FMUL R21, R43, R17 ;  /* 0x000000112b157220 */ /* 0x000fe20000400000 */
[----:B------:R-:W-:Y:S01]  /*8fe0*/  FFMA R20, R45, R40, R20 ;  /* 0x000000282d147223 */ /* 0x000fe20000000014 */
[----:B------:R-:W-:Y:S01]  /*8ff0*/  LOP3.LUT R40, R70, 0xffff0000, RZ, 0xc0, !PT ;  /* 0xffff000046287812 */ /* 0x000fe200078ec0ff */
[C---:B------:R-:W-:Y:S01]  /*9000*/  FMUL R22, R43.reuse, R18 ;  /* 0x000000122b167220 */ /* 0x040fe20000400000 */
[----:B------:R-:W-:Y:S01]  /*9010*/  @!P1 LEA R46, R46, R99, 0xc ;  /* 0x000000632e2e9211 */ /* 0x000fe200078e60ff */
[----:B------:R-:W-:Y:S01]  /*9020*/  FMUL R23, R43, R19 ;  /* 0x000000132b177220 */ /* 0x000fe20000400000 */
[----:B------:R-:W-:Y:S01]  /*9030*/  F2FP.BF16.F32.PACK_AB R108, R0, R41 ;  /* 0x00000029006c723e */ /* 0x000fe200000010ff */
[----:B------:R-:W-:Y:S01]  /*9040*/  FFMA R21, R45, R40, R21 ;  /* 0x000000282d157223 */ /* 0x000fe20000000015 */
[----:B------:R-:W-:Y:S01]  /*9050*/  @!P1 IADD3 R40, PT, PT, R46, UR43, RZ ;  /* 0x0000002b2e289c10 */ /* 0x000fe2000fffe0ff */
[----:B------:R2:W-:Y:S01]  /*9060*/  @!P1 STS.128 [R46+UR43+0x200], R48 ;  /* 0x000200302e009988 */ /* 0x0005e20008000c2b */
[----:B------:R-:W-:Y:S02]  /*9070*/  SHF.L.U32 R42, R71, 0x10, RZ ;  /* 0x00000010472a7819 */ /* 0x000fe400000006ff */
[----:B------:R-:W-:Y:S02]  /*9080*/  @!P1 IADD3 R40, PT, PT, R98, R40, RZ ;  /* 0x0000002862289210 */ /* 0x000fe40007ffe0ff */
[----:B------:R-:W-:Y:S01]  /*9090*/  F2FP.BF16.F32.PACK_AB R109, R3, R2 ;  /* 0x00000002036d723e */ /* 0x000fe200000010ff */
[----:B------:R-:W-:Y:S01]  /*90a0*/  FFMA R22, R45, R42, R22 ;  /* 0x0000002a2d167223 */ /* 0x000fe20000000016 */
[----:B------:R-:W-:Y:S01]  /*90b0*/  F2FP.BF16.F32.PACK_AB R110, R21, R20 ;  /* 0x00000014156e723e */ /* 0x000fe200000010ff */
[----:B------:R2:W-:Y:S01]  /*90c0*/  @!P1 STS.128 [R40+0x200], R60 ;  /* 0x0002003c28009388 */ /* 0x0005e20000000c00 */
[----:B------:R-:W-:Y:S02]  /*90d0*/  LOP3.LUT R44, R71, 0xffff0000, RZ, 0xc0, !PT ;  /* 0xffff0000472c7812 */ /* 0x000fe400078ec0ff */
[----:B------:R-:W-:Y:S03]  /*90e0*/  MOV R0, UR52 ;  /* 0x0000003400007c02 */ /* 0x000fe60008000f00 */
[----:B------:R-:W-:Y:S02]  /*90f0*/  FFMA R23, R45, R44, R23 ;  /* 0x0000002c2d177223 */ /* 0x000fe40000000017 */
[----:B------:R2:W-:Y:S03]  /*9100*/  @!P1 STS.128 [R46+UR43+0xa00], R100 ;  /* 0x000a00642e009988 */ /* 0x0005e60008000c2b */
        /* <DEDUP_REMOVED lines=11> */
[----:B-1----:R-:W-:Y:S05]  /*91c0*/  @P0 BRA `(.L_x_128) ;  /* 0x00000000003c0947 */ /* 0x002fea0003800000 */
[----:B------:R-:W1:Y:S01]  /*91d0*/  LDCU.64 UR6, c[0x0][0x348] ;  /* 0x00006900ff0677ac */ /* 0x000e620008000a00 */
[----:B------:R-:W-:Y:S02]  /*91e0*/  ULEA UR5, UR46, UR43, 0xc ;  /* 0x0000002b2e057291 */ /* 0x000fe4000f8e60ff */
[----:B------:R-:W-:Y:S02]  /*91f0*/  UIADD3 UR10, UPT, UPT, UR50, 0x40, URZ ;  /* 0x00000040320a7890 */ /* 0x000fe4000fffe0ff */
[----:B------:R-:W-:Y:S02]  /*9200*/  UIADD3 UR8, UPT, UPT, UR5, 0x200, URZ ;  /* 0x0000020005087890 */ /* 0x000fe4000fffe0ff */
[----:B------:R-:W-:Y:S01]  /*9210*/  UIADD3 UR12, UPT, UPT, UR5, 0xa00, URZ ;  /* 0x00000a00050c7890 */ /* 0x000fe2000fffe0ff */
[----:B------:R-:W-:Y:S01]  /*9220*/  UMOV UR9, UR49 ;  /* 0x0000003100097c82 */ /* 0x000fe20008000000 */
[----:B------:R-:W-:Y:S01]  /*9230*/  UMOV UR11, UR44 ;  /* 0x0000002c000b7c82 */ /* 0x000fe20008000000 */
[----:B------:R-:W-:Y:S01]  /*9240*/  UIADD3 UR13, UPT, UPT, UR49, 0x20, URZ ;  /* 0x00000020310d7890 */ /* 0x000fe2000fffe0ff */
[----:B------:R-:W-:Y:S01]  /*9250*/  UMOV UR15, UR44 ;  /* 0x0000002c000f7c82 */ /* 0x000fe20008000000 */
[----:B------:R-:W-:Y:S01]  /*9260*/  UMOV UR14, UR10 ;  /* 0x0000000a000e7c82 */ /* 0x000fe20008000000 */
[----:B-1----:R-:W-:Y:S04]  /*9270*/  UIADD3 UR4, UP0, UPT, UR6, 0xa80, URZ ;  /* 0x00000a8006047890 */ /* 0x002fe8000ff1e0ff */
[----:B------:R-:W-:Y:S09]  /*9280*/  UIADD3.X UR5, UPT, UPT, URZ, UR7, URZ, UP0, !UPT ;  /* 0x00000007ff057290 */ /* 0x000ff200087fe4ff */
[----:B------:R1:W-:Y:S01]  /*9290*/  UTMASTG.3D [UR8], [UR4] ;  /* 0x00000008040073b5 */ /* 0x0003e20008010000 */
[----:B------:R1:W-:Y:S02]  /*92a0*/  UTMASTG.3D [UR12], [UR4] ;  /* 0x0000000c040073b5 */ /* 0x0003e40008010000 */
[----:B-1----:R0:W-:Y:S02]  /*92b0*/  UTMACMDFLUSH ;  /* 0x00000000000079b7 */ /* 0x0021e40000000000 */
.L_x_128:
[----:B------:R-:W-:Y:S05]  /*92c0*/  BSYNC.RECONVERGENT B0 ;  /* 0x0000000000007941 */ /* 0x000fea0003800200 */
.L_x_127:
[----:B------:R-:W-:Y:S01]  /*92d0*/  UIADD3 UR4, UPT, UPT, UR46, 0x1, URZ ;  /* 0x000000012e047890 */ /* 0x000fe2000fffe0ff */
[----:B------:R-:W-:Y:S01]  /*92e0*/  ISETP.NE.AND P1, PT, R97, RZ, PT ;  /* 0x000000ff6100720c */ /* 0x000fe20003f25270 */
[----:B------:R-:W-:Y:S01]  /*92f0*/  BSSY.RECONVERGENT B0, `(.L_x_129) ;  /* 0x000000c000007945 */ /* 0x000fe20003800200 */
[----:B------:R-:W-:Y:S01]  /*9300*/  LEA R21, R106, UR43, 0x3 ;  /* 0x0000002b6a157c11 */ /* 0x000fe2000f8e18ff */
[----:B------:R-:W-:Y:S04]  /*9310*/  UISETP.NE.AND UP0, UPT, UR4, 0x3, UPT ;  /* 0x000000030400788c */ /* 0x000fe8000bf05270 */
[----:B------:R-:W-:Y:S02]  /*9320*/  USEL UR45, UR4, URZ, UP0 ;  /* 0x000000ff042d7287 */ /* 0x000fe40008000000 */
[----:B------:R-:W-:Y:S04]  /*9330*/  UISETP.EQ.XOR UP0, UPT, UR47, 0x3, !UP0 ;  /* 0x000000032f00788c */ /* 0x000fe8000c702a70 */
[----:B------:R-:W-:Y:S01]  /*9340*/  @P1 LEA R0, R0, UR43, 0x3 ;  /* 0x0000002b00001c11 */ /* 0x000fe2000f8e18ff */
[----:B------:R-:W-:Y:S04]  /*9350*/  UP2UR UR51, UPR, URZ, 0x1 ;  /* 0x00000001ff337883 */ /* 0x000fe80008000000 */
[----:B------:R-:W-:Y:S01]  /*9360*/  @P1 VIADD R2, R0, 0x98 ;  /* 0x0000009800021836 */ /* 0x000fe20000000000 */
[----:B------:R-:W-:Y:S04]  /*9370*/  @P1 SHF.L.U32 R0, R112, 0x1f, RZ ;  /* 0x0000001f70001819 */ /* 0x000fe800000006ff */
[----:B------:R-:W-:Y:S01]  /*9380*/  @P1 PRMT R2, R114, 0x654, R2 ;  /* 0x0000065472021816 */ /* 0x000fe20000000002 */
[----:B------:R-:W-:Y:S05]  /*9390*/  @P0 BRA `(.L_x_130) ;  /* 0x0000000000040947 */ /* 0x000fea0003800000 */
[----:B------:R-:W-:Y:S04]  /*93a0*/  DEPBAR.LE SB0, 0x1 ;  /* 0x000080400000791a */ /* 0x000fe80000000000 */
.L_x_130:
[----:B------:R-:W-:Y:S05]  /*93b0*/  BSYNC.RECONVERGENT B0 ;  /* 0x0000000000007941 */ /* 0x000fea0003800200 */
.L_x_129:
[----:B------:R-:W-:Y:S01]  /*93c0*/  BAR.SYNC.DEFER_BLOCKING 0x1, 0x80 ;  /* 0x0042000000007b1d */ /* 0x000fe20000010000 */
[----:B------:R-:W-:Y:S02]  /*93d0*/  UIADD3 UR4, UPT, UPT, UR52, 0x1, URZ ;  /* 0x0000000134047890 */ /* 0x000fe4000fffe0ff */
[----:B------:R-:W-:Y:S02]  /*93e0*/  UIADD3 UR53, UPT, UPT, UR49, 0x10, URZ ;  /* 0x0000001031357890 */ /* 0x000fe4000fffe0ff */
[----:B------:R-:W-:Y:S04]  /*93f0*/  UISETP.NE.AND UP0, UPT, UR4, 0x3, UPT ;  /* 0x000000030400788c */ /* 0x000fe8000bf05270 */
[----:B------:R-:W-:Y:S01]  /*9400*/  USEL UR48, UR4, URZ, UP0 ;  /* 0x000000ff04307287 */ /* 0x000fe20008000000 */
[----:B------:R-:W-:Y:S01]  /*9410*/  @P1 SYNCS.ARRIVE.TRANS64.RED.A1T0 RZ, [R2+URZ], RZ ;  /* 0x000000ff02ff19a7 */ /* 0x000fe200081004ff */
[----:B------:R-:W-:Y:S01]  /*9420*/  BSSY B1, `(.L_x_131) ;  /* 0x000001b000017945 */ /* 0x000fe20003800000 */
[----:B------:R1:W3:Y:S02]  /*9430*/  @P1 SYNCS.PHASECHK.TRANS64.TRYWAIT P0, [R21+URZ+0x80], R0 ;  /* 0x00008000150015a7 */ /* 0x0002e400080011ff */
[----:B-1----:R-:W-:Y:S02]  /*9440*/  IADD3 R0, PT, PT, R105, 0x10, RZ ;  /* 0x0000001069007810 */ /* 0x002fe40007ffe0ff */
[----:B---3--:R-:W-:Y:S01]  /*9450*/  @P1 SEL R107, RZ, 0x1, !P0 ;  /* 0x00000001ff6b1807 */ /* 0x008fe20004000000 */
[----:B------:R-:W-:Y:S06]  /*9460*/  @!P1 BRA `(.L_x_132) ;  /* 0x0000000000589947 */ /* 0x000fec0003800000 */
[----:B------:R-:W-:Y:S01]  /*9470*/  ISETP.NE.AND P1, PT, R113, RZ, PT ;  /* 0x000000ff7100720c */ /* 0x000fe20003f25270 */
[----:B------:R-:W-:Y:S01]  /*9480*/  BSSY B0, `(.L_x_133) ;  /* 0x0000009000007945 */ /* 0x000fe20003800000 */
[----:B------:R-:W-:Y:S11]  /*9490*/  ISETP.NE.AND P0, PT, R107, RZ, PT ;  /* 0x000000ff6b00720c */ /* 0x000ff60003f05270 */
[----:B------:R-:W-:Y:S05]  /*94a0*/  @P1 IMAD R3, R106, 0x1000, R99 ;  /* 0x000010006a031824 */ /* 0x000fea00078e0263 */
[----:B------:R-:W-:Y:S05]  /*94b0*/  @P1 IADD3 R2, PT, PT, R3, UR43, RZ ;  /* 0x0000002b03021c10 */ /* 0x000fea000fffe0ff */
[----:B------:R-:W-:Y:S01]  /*94c0*/  @P1 IMAD.IADD R2, R98, 0x1, R2 ;  /* 0x0000000162021824 */ /* 0x000fe200078e0202 */
[----:B------:R-:W-:Y:S06]  /*94d0*/  @P0 BRA `(.L_x_134) ;  /* 0x00000000000c0947 */ /* 0x000fec0003800000 */
[----:B------:R-:W-:Y:S04]  /*94e0*/  SHF.L.U32 R20, R112, 0x1f, RZ ;  /* 0x0000001f70147819 */ /* 0x000fe800000006ff */
[----:B------:R-:W1:Y:S02]  /*94f0*/  SYNCS.PHASECHK.TRANS64.TRYWAIT P0, [R21+URZ+0x80], R20 ;  /* 0x00008014150075a7 */ /* 0x000e6400080011ff */
[----:B-1----:R-:W-:Y:S05]  /*9500*/  @!P0 BRA `(.L_x_135) ;  /* 0x0000002c002c8947 */ /* 0x002fea0003800000 */
.L_x_134:
[----:B------:R-:W-:Y:S05]  /*9510*/  BSYNC B0 ;  /* 0x0000000000007941 */ /* 0x000fea0003800000 */
.L_x_133:
[----:B------:R-:W-:Y:S01]  /*9520*/  ISETP.NE.AND P0, PT, R113, RZ, PT ;  /* 0x000000ff7100720c */ /* 0x000fe20003f05270 */
[----:B------:R-:W-:Y:S11]  /*9530*/  VIADD R106, R106, 0x1 ;  /* 0x000000016a6a7836 */ /* 0x000ff60000000000 */
[----:B------:R-:W-:Y:S01]  /*9540*/  @!UPT UIADD3 URZ, UPT, UPT, URZ, URZ, URZ ;  /* 0x000000fffffff290 */ /* 0x000fe2000fffe0ff */
[----:B------:R-:W3:Y:S04]  /*9550*/  @P0 LDS.128 R52, [R3+UR43+0x200] ;  /* 0x0002002b03340984 */ /* 0x000ee80008000c00 */
[----:B------:R-:W4:Y:S04]  /*9560*/  @P0 LDS.128 R64, [R3+UR43+0xa00] ;  /* 0x000a002b03400984 */ /* 0x000f280008000c00 */
[----:B------:R-:W1:Y:S04]  /*9570*/  @P0 LDS.128 R56, [R2+0x200] ;  /* 0x0002000002380984 */ /* 0x000e680000000c00 */
[----:B------:R5:W1:Y:S01]  /*9580*/  @P0 LDS.128 R68, [R2+0xa00] ;  /* 0x000a000002440984 */ /* 0x000a620000000c00 */
[C---:B------:R-:W-:Y:S04]  /*9590*/  ISETP.NE.AND P0, PT, R106.reuse, 0x3, PT ;  /* 0x000000036a00780c */ /* 0x040fe80003f05270 */
[----:B------:R-:W-:Y:S02]  /*95a0*/  SEL R106, R106, RZ, P0 ;  /* 0x000000ff6a6a7207 */ /* 0x000fe40000000000 */
[----:B-----5:R-:W-:Y:S04]  /*95b0*/  SEL R2, RZ, 0x1, P0 ;  /* 0x00000001ff027807 */ /* 0x020fe80000000000 */
[----:B------:R-:W-:Y:S02]  /*95c0*/  LOP3.LUT R112, R112, R2, RZ, 0x3c, !PT ;  /* 0x0000000270707212 */ /* 0x000fe400078e3cff */
.L_x_132:
[----:B------:R-:W-:Y:S05]  /*95d0*/  BSYNC B1 ;  /* 0x0000000000017941 */ /* 0x000fea0003800000 */
.L_x_131:
[----:B------:R-:W-:Y:S04]  /*95e0*/  SHF.R.U32.HI R3, RZ, 0x15, R0 ;  /* 0x00000015ff037819 */ /* 0x000fe80000011600 */
[----:B------:R-:W-:Y:S04]  /*95f0*/  LOP3.LUT R2, R3, 0x3, RZ, 0xc0, !PT ;  /* 0x0000000303027812 */ /* 0x000fe800078ec0ff */
[----:B------:R-:W-:Y:S11]  /*9600*/  ISETP.NE.AND P0, PT, R88, R2, PT ;  /* 0x000000025800720c */ /* 0x000ff60003f05270 */
[----:B------:R-:W-:Y:S02]  /*9610*/  @!UPT UIADD3 URZ, UPT, UPT, URZ, URZ, URZ ;  /* 0x000000fffffff290 */ /* 0x000fe4000fffe0ff */
[----:B------:R-:W-:Y:S05]  /*9620*/  @P0 BRA `(.L_x_136) ;  /* 0x0000000000bc0947 */ /* 0x000fea0003800000 */
[----:B------:R-:W-:Y:S02]  /*9630*/  LOP3.LUT P0, RZ, R3, 0x3, R90, 0x48, !PT ;  /* 0x0000000303ff7812 */ /* 0x000fe4000780485a */
[----:B------:R-:W-:Y:S11]  /*9640*/  MOV R16, R0 ;  /* 0x0000000000107202 */ /* 0x000ff60000000f00 */
[----:B------:R-:W-:Y:S05]  /*9650*/  @!P0 BRA `(.L_x_137) ;  /* 0x0000000000408947 */ /* 0x000fea0003800000 */
[----:B------:R-:W5:Y:S01]  /*9660*/  LDCU.64 UR8, c[0x4][0x70] ;  /* 0x01000e00ff0877ac */ /* 0x000f620008000a00 */
[----:B------:R-:W-:Y:S01]  /*9670*/  MOV R15, 0x0 ;  /* 0x00000000000f7802 */ /* 0x000fe20000000f00 */
[----:B------:R-:W-:Y:S02]  /*9680*/  HFMA2 R12, -RZ, RZ, 0, 5.9604644775390625e-08 ;  /* 0x00000001ff0c7431 */ /* 0x000fe400000001ff */
[----:B------:R-:W-:Y:S02]  /*9690*/  IMAD.MOV.U32 R8, RZ, RZ, 0x192 ;  /* 0x00000192ff087424 */ /* 0x000fe400078e00ff */
[----:B------:R-:W-:Y:S01]  /*96a0*/  IMAD.MOV.U32 R13, RZ, RZ, RZ ;  /* 0x000000ffff0d7224 */ /* 0x000fe200078e00ff */
[----:B------:R-:W1:Y:S01]  /*96b0*/  LDCU.64 UR6, c[0x4][0x78] ;  /* 0x01000f00ff0677ac */ /* 0x000e620008000a00 */
[----:B------:R-:W2:Y:S01]  /*96c0*/  LDC.64 R14, c[0x4][R15] ;  /* 0x010000000f0e7b82 */ /* 0x000ea20000000a00 */
[----:B------:R-:W3:Y:S01]  /*96d0*/  LDCU.64 UR4, c[0x4][0x10] ;  /* 0x01000200ff0477ac */ /* 0x000ee20008000a00 */
[----:B-----5:R-:W-:Y:S01]  /*96e0*/  MOV R5, UR9 ;  /* 0x0000000900057c02 */ /* 0x020fe20008000f00 */
[----:B------:R-:W-:Y:S01]  /*96f0*/  IMAD.U32 R4, RZ, RZ, UR8 ;  /* 0x00000008ff047e24 */ /* 0x000fe2000f8e00ff */
[----:B-1----:R-:W-:Y:S01]  /*9700*/  MOV R7, UR7 ;  /* 0x0000000700077c02 */ /* 0x002fe20008000f00 */
[----:B------:R-:W-:Y:S01]  /*9710*/  IMAD.U32 R6, RZ, RZ, UR6 ;  /* 0x00000006ff067e24 */ /* 0x000fe2000f8e00ff */
[----:B---3--:R-:W-:Y:S01]  /*9720*/  MOV R11, UR5 ;  /* 0x00000005000b7c02 */ /* 0x008fe20008000f00 */
[----:B------:R-:W-:Y:S02]  /*9730*/  IMAD.U32 R10, RZ, RZ, UR4 ;  /* 0x00000004ff0a7e24 */ /* 0x000fe4000f8e00ff */
[----:B------:R-:W-:Y:S07]  /*9740*/  LEPC R20, `(.L_x_137) ;  /* 0x000000001014794e */ /* 0x000fee0000000000 */
[----:B--2-4-:R-:W-:Y:S05]  /*9750*/  CALL.ABS.NOINC R14 ;  /* 0x000000000e007343 */ /* 0x014fea0003c00000 */
.L_x_137:
        /* <DEDUP_REMOVED lines=12> */
[----:B------:R-:W5:Y:S01]  /*9820*/  LDCU.64 UR6, c[0x4][0x78] ;  /* 0x01000f00ff0677ac */ /* 0x000f620008000a00 */
[----:B------:R-:W2:Y:S01]  /*9830*/  LDC.64 R14, c[0x4][R15] ;  /* 0x010000000f0e7b82 */ /* 0x000ea20000000a00 */
[----:B------:R-:W3:Y:S01]  /*9840*/  LDCU.64 UR4, c[0x4][0x10] ;  /* 0x01000200ff0477ac */ /* 0x000ee20008000a00 */
[----:B-1----:R-:W-:Y:S01]  /*9850*/  MOV R5, UR9 ;  /* 0x0000000900057c02 */ /* 0x002fe20008000f00 */
[----:B------:R-:W-:Y:S01]  /*9860*/  IMAD.U32 R4, RZ, RZ, UR8 ;  /* 0x00000008ff047e24 */ /* 0x000fe2000f8e00ff */
[----:B-----5:R-:W-:Y:S01]  /*9870*/  MOV R7, UR7 ;  /* 0x0000000700077c02 */ /* 0x020fe20008000f00 */
[----:B------:R-:W-:Y:S01]  /*9880*/  IMAD.U32 R6, RZ, RZ, UR6 ;  /* 0x00000006ff067e24 */ /* 0x000fe2000f8e00ff */
[----:B---3--:R-:W-:Y:S01]  /*9890*/  MOV R11, UR5 ;  /* 0x00000005000b7c02 */ /* 0x008fe20008000f00 */
[----:B------:R-:W-:Y:S02]  /*98a0*/  IMAD.U32 R10, RZ, RZ, UR4 ;  /* 0x00000004ff0a7e24 */ /* 0x000fe4000f8e00ff */
[----:B------:R-:W-:Y:S07]  /*98b0*/  LEPC R20, `(.L_x_138) ;  /* 0x000000001014794e */ /* 0x000fee0000000000 */
[----:B--2-4-:R-:W-:Y:S05]  /*98c0*/  CALL.ABS.NOINC R14 ;  /* 0x000000000e007343 */ /* 0x014fea0003c00000 */
.L_x_138:
[----:B------:R-:W-:Y:S05]  /*98d0*/  WARPSYNC.ALL ;  /* 0x0000000000007948 */ /* 0x000fea0003800000 */
[----:B------:R-:W-:Y:S11]  /*98e0*/  R2UR UR4, R16 ;  /* 0x00000000100472ca */ /* 0x000ff600000e0000 */
[----:B------:R-:W-:Y:S02]  /*98f0*/  @!UPT UIADD3 URZ, UPT, UPT, URZ, URZ, URZ ;  /* 0x000000fffffff290 */ /* 0x000fe4000fffe0ff */
[----:B------:R-:W1:Y:S02]  /*9900*/  LDTM.x16 R4, tmem[UR4+0x20] ;  /* 0x00002004000479ee */ /* 0x000e640008240000 */
[----:B-1----:R-:W-:Y:S01]  /*9910*/  NOP ;  /* 0x0000000000007918 */ /* 0x002fe20000000000 */
.L_x_136:
[----:B---3--:R-:W-:Y:S01]  /*9920*/  SHF.L.U32 R3, R52, 0x10, RZ ;  /* 0x0000001034037819 */ /* 0x008fe200000006ff */
[C---:B------:R-:W-:Y:S01]  /*9930*/  FMUL R0, R43.reuse, R24 ;  /* 0x000000182b007220 */ /* 0x040fe20000400000 */
[----:B------:R-:W-:Y:S01]  /*9940*/  ISETP.NE.AND P1, PT, R88, R2, PT ;  /* 0x000000025800720c */ /* 0x000fe20003f25270 */
[----:B------:R-:W-:Y:S01]  /*9950*/  FMUL R2, R43, R25 ;  /* 0x000000192b027220 */ /* 0x000fe20000400000 */
[----:B-1----:R-:W-:Y:S01]  /*9960*/  LOP3.LUT R21, R52, 0xffff0000, RZ, 0xc0, !PT ;  /* 0xffff000034157812 */ /* 0x002fe200078ec0ff */
[----:B------:R-:W-:Y:S01]  /*9970*/  FFMA R0, R45, R3, R0 ;  /* 0x000000032d007223 */ /* 0x000fe20000000000 */
[----:B------:R-:W-:Y:S01]  /*9980*/  SHF.L.U32 R22, R53, 0x10, RZ ;  /* 0x0000001035167819 */ /* 0x000fe200000006ff */
[----:B------:R-:W-:Y:S01]  /*9990*/  FMUL R3, R43, R26 ;  /* 0x0000001a2b037220 */ /* 0x000fe20000400000 */
[----:B------:R-:W-:Y:S01]  /*99a0*/  LOP3.LUT R23, R53, 0xffff0000, RZ, 0xc0, !PT ;  /* 0xffff000035177812 */ /* 0x000fe200078ec0ff */
[----:B------:R-:W-:Y:S01]  /*99b0*/  FMUL R20, R43, R27 ;  /* 0x0000001b2b147220 */ /* 0x000fe20000400000 */
[C---:B------:R-:W-:Y:S01]  /*99c0*/  SHF.L.U32 R41, R54.reuse, 0x10, RZ ;  /* 0x0000001036297819 */ /* 0x040fe200000006ff */
[C---:B------:R-:W-:Y:S01]  /*99d0*/  FFMA R2, R45.reuse, R21, R2 ;  /* 0x000000152d027223 */ /* 0x040fe20000000002 */
[----:B------:R-:W-:Y:S01]  /*99e0*/  LOP3.LUT R42, R54, 0xffff0000, RZ, 0xc0, !PT ;  /* 0xffff0000362a7812 */ /* 0x000fe200078ec0ff */
[----:B------:R-:W-:Y:S01]  /*99f0*/  FFMA R3, R45, R22, R3 ;  /* 0x000000162d037223 */ /* 0x000fe20000000003 */
[----:B------:R-:W-:Y:S01]  /*9a00*/  SHF.L.U32 R44, R55, 0x10, RZ ;  /* 0x00000010372c7819 */ /* 0x000fe200000006ff */
[----:B------:R-:W-:Y:S01]  /*9a10*/  FMUL R21, R43, R28 ;  /* 0x0000001c2b157220 */ /* 0x000fe20000400000 */
[----:B--2---:R-:W-:Y:S01]  /*9a20*/  LOP3.LUT R46, R55, 0xffff0000, RZ, 0xc0, !PT ;  /* 0xffff0000372e7812 */ /* 0x004fe200078ec0ff */
[----:B------:R-:W-:Y:S01]  /*9a30*/  FFMA R20, R45, R23, R20 ;  /* 0x000000172d147223 */ /* 0x000fe20000000014 */
[----:B------:R-:W-:Y:S01]  /*9a40*/  MOV R47, UR45 ;  /* 0x0000002d002f7c02 */ /* 0x000fe20008000f00 */
[C---:B------:R-:W-:Y:S01]  /*9a50*/  FMUL R22, R43.reuse, R29 ;  /* 0x0000001d2b167220 */ /* 0x040fe20000400000 */
[----:B------:R-:W-:Y:S01]  /*9a60*/  F2FP.BF16.F32.PACK_AB R48, R2, R0 ;  /* 0x000000000230723e */ /* 0x000fe200000010ff */
[C---:B------:R-:W-:Y:S01]  /*9a70*/  FMUL R23, R43.reuse, R30 ;  /* 0x0000001e2b177220 */ /* 0x040fe20000400000 */
[----:B------:R-:W-:Y:S01]  /*9a80*/  F2FP.BF16.F32.PACK_AB R49, R20, R3 ;  /* 0x000000031431723e */ /* 0x000fe200000010ff */
[----:B------:R-:W-:Y:S01]  /*9a90*/  FMUL R40, R43, R31 ;  /* 0x0000001f2b287220 */ /* 0x000fe20000400000 */
[----:B------:R-:W-:Y:S01]  /*9aa0*/  @!P1 LEA R47, R47, R99, 0xc ;  /* 0x000000632f2f9211 */ /* 0x000fe200078e60ff */
[C---:B------:R-:W-:Y:S01]  /*9ab0*/  FFMA R21, R45.reuse, R41, R21 ;  /* 0x000000292d157223 */ /* 0x040fe20000000015 */
[----:B------:R-:W-:Y:S01]  /*9ac0*/  SHF.L.U32 R2, R56, 0x10, RZ ;  /* 0x0000001038027819 */ /* 0x000fe200000006ff */
[----:B------:R-:W-:Y:S01]  /*9ad0*/  FFMA R22, R45, R42, R22 ;  /* 0x0000002a2d167223 */ /* 0x000fe20000000016 */
[----:B----4-:R-:W-:Y:S01]  /*9ae0*/  LOP3.LUT R41, R65, 0xffff0000, RZ, 0xc0, !PT ;  /* 0xffff000041297812 */ /* 0x010fe200078ec0ff */
[C---:B------:R-:W-:Y:S01]  /*9af0*/  FFMA R23, R45.reuse, R44, R23 ;  /* 0x0000002c2d177223 */ /* 0x040fe20000000017 */
[----:B------:R-:W-:Y:S01]  /*9b00*/  LOP3.LUT R42, R66, 0xffff0000, RZ, 0xc0, !PT ;  /* 0xffff0000422a7812 */ /* 0x000fe200078ec0ff */
[----:B------:R-:W-:Y:S01]  /*9b10*/  FFMA R40, R45, R46, R40 ;  /* 0x0000002e2d287223 */ /* 0x000fe20000000028 */
[----:B------:R-:W-:Y:S01]  /*9b20*/  F2FP.BF16.F32.PACK_AB R50, R22, R21 ;  /* 0x000000151632723e */ /* 0x000fe200000010ff */
[C---:B------:R-:W-:Y:S01]  /*9b30*/  FMUL R0, R43.reuse, R32 ;  /* 0x000000202b007220 */ /* 0x040fe20000400000 */
[----:B------:R-:W-:Y:S01]  /*9b40*/  LOP3.LUT R21, R56, 0xffff0000, RZ, 0xc0, !PT ;  /* 0xffff000038157812 */ /* 0x000fe200078ec0ff */
[----:B------:R-:W-:Y:S01]  /*9b50*/  FMUL R3, R43, R34 ;  /* 0x000000222b037220 */ /* 0x000fe20000400000 */
[----:B------:R-:W-:Y:S01]  /*9b60*/  F2FP.BF16.F32.PACK_AB R51, R40, R23 ;  /* 0x000000172833723e */ /* 0x000fe200000010ff */
[----:B------:R-:W-:Y:S01]  /*9b70*/  FFMA R0, R45, R2, R0 ;  /* 0x000000022d007223 */ /* 0x000fe20000000000 */
[----:B------:R-:W-:Y:S01]  /*9b80*/  SHF.L.U32 R22, R57, 0x10, RZ ;  /* 0x0000001039167819 */ /* 0x000fe200000006ff */
[----:B------:R-:W-:Y:S01]  /*9b90*/  FMUL R2, R43, R33 ;  /* 0x000000212b027220 */ /* 0x000fe20000400000 */
[----:B------:R-:W-:Y:S01]  /*9ba0*/  LOP3.LUT R23, R57, 0xffff0000, RZ, 0xc0, !PT ;  /* 0xffff000039177812 */ /* 0x000fe200078ec0ff */
[----:B------:R1:W-:Y:S01]  /*9bb0*/  @!P1 STS.128 [R47+UR43+0x200], R48 ;  /* 0x000200302f009988 */ /* 0x0003e20008000c2b */
[----:B------:R-:W-:Y:S01]  /*9bc0*/  SHF.L.U32 R40, R58, 0x10, RZ ;  /* 0x000000103a287819 */ /* 0x000fe200000006ff */
[----:B------:R-:W-:Y:S01]  /*9bd0*/  FMUL R20, R43, R35 ;  /* 0x000000232b147220 */ /* 0x000fe20000400000 */
[----:B------:R-:W-:Y:S01]  /*9be0*/  SHF.L.U32 R44, R67, 0x10, RZ ;  /* 0x00000010432c7819 */ /* 0x000fe200000006ff */
[----:B------:R-:W-:Y:S01]  /*9bf0*/  FFMA R2, R45, R21, R2 ;  /* 0x000000152d027223 */ /* 0x000fe20000000002 */
[----:B------:R-:W-:Y:S01]  /*9c00*/  LOP3.LUT R46, R67, 0xffff0000, RZ, 0xc0, !PT ;  /* 0xffff0000432e7812 */ /* 0x000fe200078ec0ff */
[C---:B------:R-:W-:Y:S01]  /*9c10*/  FFMA R3, R45.reuse, R22, R3 ;  /* 0x000000162d037223 */ /* 0x040fe20000000003 */
[----:B------:R-:W-:Y:S01]  /*9c20*/  ISETP.NE.AND P0, PT, R88, RZ, PT ;  /* 0x000000ff5800720c */ /* 0x000fe20003f05270 */
[----:B------:R-:W-:Y:S01]  /*9c30*/  FFMA R20, R45, R23, R20 ;  /* 0x000000172d147223 */ /* 0x000fe20000000014 */
[----:B------:R-:W-:Y:S01]  /*9c40*/  LOP3.LUT R23, R58, 0xffff0000, RZ, 0xc0, !PT ;  /* 0xffff00003a177812 */ /* 0x000fe200078ec0ff */
[----:B------:R-:W-:Y:S01]  /*9c50*/  FMUL R21, R43, R36 ;  /* 0x000000242b157220 */ /* 0x000fe20000400000 */
[----:B------:R-:W-:Y:S01]  /*9c60*/  ISETP.NE.AND P2, PT, R97, RZ, PT ;  /* 0x000000ff6100720c */ /* 0x000fe20003f45270 */
[----:B------:R-:W-:Y:S02]  /*9c70*/  FMUL R22, R43, R37 ;  /* 0x000000252b167220 */ /* 0x000fe40000400000 */
[C---:B------:R-:W-:Y:S01]  /*9c80*/  FFMA R21, R45.reuse, R40, R21 ;  /* 0x000000282d157223 */ /* 0x040fe20000000015 */
[----:B------:R-:W-:Y:S01]  /*9c90*/  SHF.L.U32 R40, R64, 0x10, RZ ;  /* 0x0000001040287819 */ /* 0x000fe200000006ff */
[----:B------:R-:W-:Y:S01]  /*9ca0*/  FFMA R22, R45, R23, R22 ;  /* 0x000000172d167223 */ /* 0x000fe20000000016 */
[----:B------:R-:W-:Y:S02]  /*9cb0*/  LOP3.LUT R23, R59, 0xffff0000, RZ, 0xc0, !PT ;  /* 0xffff00003b177812 */ /* 0x000fe400078ec0ff */
[----:B-1----:R-:W-:Y:S01]  /*9cc0*/  F2FP.BF16.F32.PACK_AB R49, R20, R3 ;  /* 0x000000031431723e */ /* 0x002fe200000010ff */
[C---:B------:R-:W-:Y:S01]  /*9cd0*/  FMUL R3, R43.reuse, R4 ;  /* 0x000000042b037220 */ /* 0x040fe20000400000 */
[----:B------:R-:W-:Y:S01]  /*9ce0*/  F2FP.BF16.F32.PACK_AB R48, R2, R0 ;  /* 0x000000000230723e */ /* 0x000fe200000010ff */
[----:B------:R-:W-:Y:S01]  /*9cf0*/  FMUL R0, R43, R38 ;  /* 0x000000262b007220 */ /* 0x000fe20000400000 */
[----:B------:R-:W-:Y:S01]  /*9d00*/  SHF.L.U32 R20, R59, 0x10, RZ ;  /* 0x000000103b147819 */ /* 0x000fe200000006ff */
[C---:B------:R-:W-:Y:S01]  /*9d10*/  FMUL R2, R43.reuse, R39 ;  /* 0x000000272b027220 */ /* 0x040fe20000400000 */
[----:B------:R-:W-:Y:S01]  /*9d20*/  F2FP.BF16.F32.PACK_AB R50, R22, R21 ;  /* 0x000000151632723e */ /* 0x000fe200000010ff */
[C---:B------:R-:W-:Y:S01]  /*9d30*/  FMUL R21, R43.reuse, R6 ;  /* 0x000000062b157220 */ /* 0x040fe20000400000 */
[----:B------:R-:W-:Y:S01]  /*9d40*/  FMUL R22, R43, R7 ;  /* 0x000000072b167220 */ /* 0x000fe20000400000 */
[C---:B------:R-:W-:Y:S01]  /*9d50*/  FFMA R0, R45.reuse, R20, R0 ;  /* 0x000000142d007223 */ /* 0x040fe20000000000 */
[C---:B------:R-:W-:Y:S01]  /*9d60*/  FFMA R2, R45.reuse, R23, R2 ;  /* 0x000000172d027223 */ /* 0x040fe20000000002 */
[----:B------:R-:W-:Y:S01]  /*9d70*/  LOP3.LUT R23, R64, 0xffff0000, RZ, 0xc0, !PT ;  /* 0xffff000040177812 */ /* 0x000fe200078ec0ff */
[----:B------:R-:W-:Y:S01]  /*9d80*/  FFMA R3, R45, R40, R3 ;  /* 0x000000282d037223 */ /* 0x000fe20000000003 */
[----:B------:R-:W-:Y:S01]  /*9d90*/  SHF.L.U32 R40, R65, 0x10, RZ ;  /* 0x0000001041287819 */ /* 0x000fe200000006ff */
[C---:B------:R-:W-:Y:S01]  /*9da0*/  FMUL R20, R43.reuse, R5 ;  /* 0x000000052b147220 */ /* 0x040fe20000400000 */
[----:B------:R-:W-:Y:S01]  /*9db0*/  F2FP.BF16.F32.PACK_AB R51, R2, R0 ;  /* 0x000000000233723e */ /* 0x000fe200000010ff */
[C---:B------:R-:W-:Y:S01]  /*9dc0*/  FMUL R0, R43.reuse, R8 ;  /* 0x000000082b007220 */ /* 0x040fe20000400000 */
[----:B------:R-:W-:Y:S01]  /*9dd0*/  FMUL R2, R43, R9 ;  /* 0x000000092b027220 */ /* 0x000fe20000400000 */
[C---:B------:R-:W-:Y:S01]  /*9de0*/  FFMA R20, R45.reuse, R23, R20 ;  /* 0x000000172d147223 */ /* 0x040fe20000000014 */
[C---:B------:R-:W-:Y:S01]  /*9df0*/  FFMA R21, R45.reuse, R40, R21 ;  /* 0x000000282d157223 */ /* 0x040fe20000000015 */
[----:B------:R-:W-:Y:S01]  /*9e00*/  FFMA R22, R45, R41, R22 ;  /* 0x000000292d167223 */ /* 0x000fe20000000016 */
[----:B------:R-:W-:Y:S01]  /*9e10*/  SHF.L.U32 R41, R66, 0x10, RZ ;  /* 0x0000001042297819 */ /* 0x000fe200000006ff */
[C---:B------:R-:W-:Y:S01]  /*9e20*/  FMUL R23, R43.reuse, R10 ;  /* 0x0000000a2b177220 */ /* 0x040fe20000400000 */
[----:B------:R-:W-:Y:S01]  /*9e30*/  F2FP.BF16.F32.PACK_AB R60, R20, R3 ;  /* 0x00000003143c723e */ /* 0x000fe200000010ff */
        /* <DEDUP_REMOVED lines=11> */
[C---:B------:R-:W-:Y:S01]  /*9ef0*/  FMUL R2, R43.reuse, R14 ;  /* 0x0000000e2b027220 */ /* 0x040fe20000400000 */
[----:B------:R-:W-:Y:S01]  /*9f00*/  F2FP.BF16.F32.PACK_AB R63, R40, R23 ;  /* 0x00000017283f723e */ /* 0x000fe200000010ff */
[----:B------:R-:W-:Y:S01]  /*9f10*/  FMUL R3, R43, R15 ;  /* 0x0000000f2b037220 */ /* 0x000fe20000400000 */
[----:B------:R-:W-:Y:S01]  /*9f20*/  SHF.L.U32 R22, R69, 0x10, RZ ;  /* 0x0000001045167819 */ /* 0x000fe200000006ff */
[----:B------:R-:W-:Y:S01]  /*9f30*/  FFMA R41, R45, R42, R41 ;  /* 0x0000002a2d297223 */ /* 0x000fe20000000029 */
[----:B------:R-:W-:Y:S01]  /*9f40*/  LOP3.LUT R23, R69, 0xffff0000, RZ, 0xc0, !PT ;  /* 0xffff000045177812 */ /* 0x000fe200078ec0ff */
[----:B------:R-:W-:Y:S01]  /*9f50*/  FMUL R20, R43, R16 ;  /* 0x000000102b147220 */ /* 0x000fe20000400000 */
[C---:B------:R-:W-:Y:S01]  /*9f60*/  SHF.L.U32 R40, R70.reuse, 0x10, RZ ;  /* 0x0000001046287819 */ /* 0x040fe200000006ff */
[C---:B------:R-:W-:Y:S01]  /*9f70*/  FFMA R0, R45.reuse, R21, R0 ;  /* 0x000000152d007223 */ /* 0x040fe20000000000 */
[C---:B------:R-:W-:Y:S01]  /*9f80*/  FFMA R2, R45.reuse, R22, R2 ;  /* 0x000000162d027223 */ /* 0x040fe20000000002 */
[----:B------:R-:W-:Y:S01]  /*9f90*/  FFMA R3, R45, R23, R3 ;  /* 0x000000172d037223 */ /* 0x000fe20000000003 */
[----:B------:R-:W-:Y:S01]  /*9fa0*/  FMUL R21, R43, R17 ;  /* 0x000000112b157220 */ /* 0x000fe20000400000 */
[----:B------:R-:W-:Y:S01]  /*9fb0*/  FFMA R20, R45, R40, R20 ;  /* 0x000000282d147223 */ /* 0x000fe20000000014 */
[----:B------:R-:W-:Y:S01]  /*9fc0*/  LOP3.LUT R40, R70, 0xffff0000, RZ, 0xc0, !PT ;  /* 0xffff000046287812 */ /* 0x000fe200078ec0ff */
[----:B------:R-:W-:Y:S01]  /*9fd0*/  FMUL R22, R43, R18 ;  /* 0x000000122b167220 */ /* 0x000fe20000400000 */
[----:B------:R-:W-:Y:S01]  /*9fe0*/  SHF.L.U32 R42, R71, 0x10, RZ ;  /* 0x00000010472a7819 */ /* 0x000fe200000006ff */
[----:B------:R-:W-:Y:S01]  /*9ff0*/  FMUL R23, R43, R19 ;  /* 0x000000132b177220 */ /* 0x000fe20000400000 */
[----:B------:R-:W-:Y:S01]  /*a000*/  LOP3.LUT R44, R71, 0xffff0000, RZ, 0xc0, !PT ;  /* 0xffff0000472c7812 */ /* 0x000fe200078ec0ff */
[----:B------:R-:W-:Y:S01]  /*a010*/  FFMA R21, R45, R40, R21 ;  /* 0x000000282d157223 */ /* 0x000fe20000000015 */
[----:B------:R-:W-:Y:S01]  /*a020*/  @!P1 IADD3 R40, PT, PT, R47, UR43, RZ ;  /* 0x0000002b2f289c10 */ /* 0x000fe2000fffe0ff */
[C---:B------:R-:W-:Y:S01]  /*a030*/  FFMA R22, R45.reuse, R42, R22 ;  /* 0x0000002a2d167223 */ /* 0x040fe20000000016 */
[----:B------:R-:W-:Y:S01]  /*a040*/  F2FP.BF16.F32.PACK_AB R100, R0, R41 ;  /* 0x000000290064723e */ /* 0x000fe200000010ff */
[----:B------:R-:W-:Y:S01]  /*a050*/  FFMA R23, R45, R44, R23 ;  /* 0x0000002c2d177223 */ /* 0x000fe20000000017 */
[----:B------:R-:W-:Y:S02]  /*a060*/  @!P1 IADD3 R40, PT, PT, R98, R40, RZ ;  /* 0x0000002862289210 */ /* 0x000fe40007ffe0ff */
[----:B------:R-:W-:Y:S02]  /*a070*/  F2FP.BF16.F32.PACK_AB R101, R3, R2 ;  /* 0x000000020365723e */ /* 0x000fe400000010ff */
[----:B------:R-:W-:Y:S01]  /*a080*/  F2FP.BF16.F32.PACK_AB R102, R21, R20 ;  /* 0x000000141566723e */ /* 0x000fe200000010ff */
[----:B------:R1:W-:Y:S01]  /*a090*/  @!P1 STS.128 [R40+0x200], R48 ;  /* 0x0002003028009388 */ /* 0x0003e20000000c00 */
[----:B------:R-:W-:Y:S02]  /*a0a0*/  F2FP.BF16.F32.PACK_AB R103, R23, R22 ;  /* 0x000000161767723e */ /* 0x000fe400000010ff */
[----:B------:R-:W-:Y:S04]  /*a0b0*/  MOV R0, UR48 ;  /* 0x0000003000007c02 */ /* 0x000fe80008000f00 */
[----:B------:R-:W-:Y:S01]  /*a0c0*/  @P2 LEA R0, R0, UR43, 0x3 ;  /* 0x0000002b00002c11 */ /* 0x000fe2000f8e18ff */
[----:B------:R1:W-:Y:S08]  /*a0d0*/  @!P1 STS.128 [R47+UR43+0xa00], R60 ;  /* 0x000a003c2f009988 */ /* 0x0003f00008000c2b */
[----:B------:R1:W-:Y:S01]  /*a0e0*/  @!P1 STS.128 [R40+0xa00], R100 ;  /* 0x000a006428009388 */ /* 0x0003e20000000c00 */
[----:B------:R-:W-:Y:S01]  /*a0f0*/  @!PT LDS RZ, [RZ] ;  /* 0x00000000fffff984 */ /* 0x000fe20000000800 */
[----:B------:R-:W-:Y:S01]  /*a100*/  @!PT LDS RZ, [RZ] ;  /* 0x00000000fffff984 */ /* 0x000fe20000000800 */
[----:B------:R-:W-:Y:S01]  /*a110*/  @!PT LDS RZ, [RZ] ;  /* 0x00000000fffff984 */ /* 0x000fe20000000800 */
[----:B------:R-:W-:Y:S01]  /*a120*/  @!PT LDS RZ, [RZ] ;  /* 0x00000000fffff984 */ /* 0x000fe20000000800 */
[----:B------:R2:W-:Y:S07]  /*a130*/  MEMBAR.ALL.CTA ;  /* 0x0000000000007992 */ /* 0x0005ee0000008000 */
[----:B--2---:R-:W2:Y:S01]  /*a140*/  FENCE.VIEW.ASYNC.S ;  /* 0x00000000000073c6 */ /* 0x004ea20000000000 */
[----:B------:R-:W-:Y:S05]  /*a150*/  WARPSYNC.ALL ;  /* 0x0000000000007948 */ /* 0x000fea0003800000 */
[----:B------:R-:W-:Y:S01]  /*a160*/  BSSY.RECONVERGENT B0, `(.L_x_139) ;  /* 0x0000011000007945 */ /* 0x000fe20003800200 */
[----:B--2---:R-:W-:Y:S06]  /*a170*/  BAR.SYNC.DEFER_BLOCKING 0x1, 0x80 ;  /* 0x0042000000007b1d */ /* 0x004fec0000010000 */
[----:B------:R-:W-:Y:S05]  /*a180*/  @P0 BRA `(.L_x_140) ;  /* 0x0000000000380947 */ /* 0x000fea0003800000 */
[----:B------:R-:W2:Y:S01]  /*a190*/  LDCU.64 UR6, c[0x0][0x348] ;  /* 0x00006900ff0677ac */ /* 0x000ea20008000a00 */
[----:B------:R-:W-:Y:S01]  /*a1a0*/  ULEA UR5, UR45, UR43, 0xc ;  /* 0x0000002b2d057291 */ /* 0x000fe2000f8e60ff */
[----:B------:R-:W-:Y:S01]  /*a1b0*/  UMOV UR54, UR50 ;  /* 0x0000003200367c82 */ /* 0x000fe20008000000 */
[----:B------:R-:W-:Y:S02]  /*a1c0*/  UMOV UR55, UR44 ;  /* 0x0000002c00377c82 */ /* 0x000fe40008000000 */
[----:B------:R-:W-:Y:S02]  /*a1d0*/  UIADD3 UR52, UPT, UPT, UR5, 0x200, URZ ;  /* 0x0000020005347890 */ /* 0x000fe4000fffe0ff */
[----:B------:R-:W-:Y:S02]  /*a1e0*/  UIADD3 UR8, UPT, UPT, UR5, 0xa00, URZ ;  /* 0x00000a0005087890 */ /* 0x000fe4000fffe0ff */
[----:B------:R-:W-:Y:S01]  /*a1f0*/  UIADD3 UR9, UPT, UPT, UR49, 0x30, URZ ;  /* 0x0000003031097890 */ /* 0x000fe2000fffe0ff */
[----:B------:R-:W-:Y:S01]  /*a200*/  UMOV UR10, UR50 ;  /* 0x00000032000a7c82 */ /* 0x000fe20008000000 */
[----:B------:R-:W-:Y:S01]  /*a210*/  UMOV UR11, UR44 ;  /* 0x0000002c000b7c82 */ /* 0x000fe20008000000 */
[----:B--2---:R-:W-:Y:S04]  /*a220*/  UIADD3 UR4, UP0, UPT, UR6, 0xa80, URZ ;  /* 0x00000a8006047890 */ /* 0x004fe8000ff1e0ff */
[----:B------:R-:W-:Y:S09]  /*a230*/  UIADD3.X UR5, UPT, UPT, URZ, UR7, URZ, UP0, !UPT ;  /* 0x00000007ff057290 */ /* 0x000ff200087fe4ff */
[----:B------:R2:W-:Y:S01]  /*a240*/  UTMASTG.3D [UR52], [UR4] ;  /* 0x00000034040073b5 */ /* 0x0005e20008010000 */
[----:B------:R2:W-:Y:S02]  /*a250*/  UTMASTG.3D [UR8], [UR4] ;  /* 0x00000008040073b5 */ /* 0x0005e40008010000 */
[----:B--2---:R0:W-:Y:S02]  /*a260*/  UTMACMDFLUSH ;  /* 0x00000000000079b7 */ /* 0x0041e40000000000 */
.L_x_140:
[----:B------:R-:W-:Y:S05]  /*a270*/  BSYNC.RECONVERGENT B0 ;  /* 0x0000000000007941 */ /* 0x000fea0003800200 */
.L_x_139:
[----:B------:R-:W-:Y:S01]  /*a280*/  UISETP.NE.AND UP1, UPT, UR51, URZ, UPT ;  /* 0x000000ff3300728c */ /* 0x000fe2000bf25270 */
[----:B------:R-:W-:Y:S01]  /*a290*/  @P2 VIADD R3, R0, 0x98 ;  /* 0x0000009800032836 */ /* 0x000fe20000000000 */
[----:B------:R-:W-:Y:S01]  /*a2a0*/  UIADD3 UR4, UPT, UPT, UR45, 0x1, URZ ;  /* 0x000000012d047890 */ /* 0x000fe2000fffe0ff */
[----:B------:R-:W-:Y:S01]  /*a2b0*/  BSSY.RECONVERGENT B0, `(.L_x_141) ;  /* 0x000000a000007945 */ /* 0x000fe20003800200 */
[----:B------:R-:W-:Y:S02]  /*a2c0*/  LEA R2, R106, UR43, 0x3 ;  /* 0x0000002b6a027c11 */ /* 0x000fe4000f8e18ff */
[----:B------:R-:W-:Y:S01]  /*a2d0*/  UISETP.NE.AND UP0, UPT, UR4, 0x3, UPT ;  /* 0x000000030400788c */ /* 0x000fe2000bf05270 */
[----:B------:R-:W-:Y:S01]  /*a2e0*/  @P2 SHF.L.U32 R0, R112, 0x1f, RZ ;  /* 0x0000001f70002819 */ /* 0x000fe200000006ff */
[----:B------:R-:W-:Y:S01]  /*a2f0*/  UISETP.EQ.XOR UP1, UPT, UR4, 0x3, UP1 ;  /* 0x000000030400788c */ /* 0x000fe20008f22a70 */
[----:B------:R-:W-:Y:S01]  /*a300*/  @P2 PRMT R3, R114, 0x654, R3 ;  /* 0x0000065472032816 */ /* 0x000fe20000000003 */
[----:B------:R-:W-:Y:S02]  /*a310*/  USEL UR46, UR4, URZ, UP0 ;  /* 0x000000ff042e7287 */ /* 0x000fe40008000000 */
[----:B------:R-:W-:Y:S01]  /*a320*/  UP2UR UR47, UPR, URZ, 0x2 ;  /* 0x00000002ff2f7883 */ /* 0x000fe20008000000 */
[----:B------:R-:W-:Y:S11]  /*a330*/  @P0 BRA `(.L_x_142) ;  /* 0x0000000000040947 */ /* 0x000ff60003800000 */
[----:B------:R-:W-:Y:S04]  /*a340*/  DEPBAR.LE SB0, 0x1 ;  /* 0x000080400000791a */ /* 0x000fe80000000000 */
.L_x_142:
[----:B------:R-:W-:Y:S05]  /*a350*/  BSYNC.RECONVERGENT B0 ;  /* 0x0000000000007941 */ /* 0x000fea0003800200 */
.L_x_141:
[----:B------:R-:W-:Y:S01]  /*a360*/  BAR.SYNC.DEFER_BLOCKING 0x1, 0x80 ;  /* 0x0042000000007b1d */ /* 0x000fe20000010000 */
[----:B------:R-:W-:Y:S04]  /*a370*/  UIADD3 UR4, UPT, UPT, UR48, 0x1, URZ ;  /* 0x0000000130047890 */ /* 0x000fe8000fffe0ff */
[----:B------:R-:W-:Y:S04]  /*a380*/  UISETP.NE.AND UP0, UPT, UR4, 0x3, UPT ;  /* 0x000000030400788c */ /* 0x000fe8000bf05270 */
[----:B------:R-:W-:Y:S01]  /*a390*/  USEL UR52, UR4, URZ, UP0 ;  /* 0x000000ff04347287 */ /* 0x000fe20008000000 */
[----:B------:R2:W-:Y:S01]  /*a3a0*/  @P2 SYNCS.ARRIVE.TRANS64.RED.A1T0 RZ, [R3+URZ], RZ ;  /* 0x000000ff03ff29a7 */ /* 0x0005e200081004ff */
[----:B------:R-:W-:Y:S01]  /*a3b0*/  BSSY B1, `(.L_x_143) ;  /* 0x0000015000017945 */ /* 0x000fe20003800000 */
[----:B------:R-:W3:Y:S02]  /*a3c0*/  @P2 SYNCS.PHASECHK.TRANS64.TRYWAIT P0, [R2+URZ+0x80], R0 ;  /* 0x00008000020025a7 */ /* 0x000ee400080011ff */
[----:B---3--:R-:W-:Y:S01]  /*a3d0*/  @P2 SEL R107, RZ, 0x1, !P0 ;  /* 0x00000001ff6b2807 */ /* 0x008fe20004000000 */
[----:B--2---:R-:W-:Y:S06]  /*a3e0*/  @!P2 BRA `(.L_x_144) ;  /* 0x000000000044a947 */ /* 0x004fec0003800000 */
        /* <DEDUP_REMOVED lines=8> */
[----:B------:R-:W2:Y:S02]  /*a470*/  SYNCS.PHASECHK.TRANS64.TRYWAIT P0, [R2+URZ+0x80], R112 ;  /* 0x00008070020075a7 */ /* 0x000ea400080011ff */
[----:B--2---:R-:W-:Y:S05]  /*a480*/  @!P0 BRA `(.L_x_147) ;  /* 0x0000001c00608947 */ /* 0x004fea0003800000 */
.L_x_146:
[----:B------:R-:W-:Y:S05]  /*a490*/  BSYNC B0 ;  /* 0x0000000000007941 */ /* 0x000fea0003800000 */
.L_x_145:
[----:B------:R-:W-:Y:S11]  /*a4a0*/  ISETP.NE.AND P0, PT, R113, RZ, PT ;  /* 0x000000ff7100720c */ /* 0x000ff60003f05270 */
[----:B------:R-:W-:Y:S02]  /*a4b0*/  @!UPT UIADD3 URZ, UPT, UPT, URZ, URZ, URZ ;  /* 0x000000fffffff290 */ /* 0x000fe4000fffe0ff */
[----:B------:R3:W4:Y:S04]  /*a4c0*/  @P0 LDS.128 R52, [R106+UR43+0x200] ;  /* 0x0002002b6a340984 */ /* 0x0007280008000c00 */
[----:B------:R3:W1:Y:S04]  /*a4d0*/  @P0 LDS.128 R64, [R106+UR43+0xa00] ;  /* 0x000a002b6a400984 */ /* 0x0006680008000c00 */
[----:B------:R3:W1:Y:S04]  /*a4e0*/  @P0 LDS.128 R56, [R0+0x200] ;  /* 0x0002000000380984 */ /* 0x0006680000000c00 */
[----:B------:R3:W1:Y:S02]  /*a4f0*/  @P0 LDS.128 R68, [R0+0xa00] ;  /* 0x000a000000440984 */ /* 0x0006640000000c00 */
.L_x_144:
[----:B------:R-:W-:Y:S05]  /*a500*/  BSYNC B1 ;  /* 0x0000000000017941 */ /* 0x000fea0003800000 */
.L_x_143:
[----:B------:R-:W-:Y:S05]  /*a510*/  VIADD R105, R105, 0x400010 ;  /* 0x0040001069697836 */ /* 0x000fea0000000000 */
[----:B---3--:R-:W-:Y:S04]  /*a520*/  SHF.R.U32.HI R0, RZ, 0x15, R105 ;  /* 0x00000015ff007819 */ /* 0x008fe80000011669 */
[----:B--2---:R-:W-:Y:S04]  /*a530*/  LOP3.LUT R2, R0, 0x3, RZ, 0xc0, !PT ;  /* 0x0000000300027812 */ /* 0x004fe800078ec0ff */
[----:B------:R-:W-:Y:S11]  /*a540*/  ISETP.NE.AND P0, PT, R88, R2, PT ;  /* 0x000000025800720c */ /* 0x000ff60003f05270 */
[----:B------:R-:W-:Y:S02]  /*a550*/  @!UPT UIADD3 URZ, UPT, UPT, URZ, URZ, URZ ;  /* 0x000000fffffff290 */ /* 0x000fe4000fffe0ff */
[----:B------:R-:W-:Y:S05]  /*a560*/  @P0 BRA `(.L_x_148) ;  /* 0x0000000000bc0947 */ /* 0x000fea0003800000 */
[----:B------:R-:W-:Y:S02]  /*a570*/  LOP3.LUT P0, RZ, R0, 0x3, R90, 0x48, !PT ;  /* 0x0000000300ff7812 */ /* 0x000fe4000780485a */
[----:B------:R-:W-:Y:S11]  /*a580*/  MOV R16, R105 ;  /* 0x0000006900107202 */ /* 0x000ff60000000f00 */
[----:B------:R-:W-:Y:S05]  /*a590*/  @!P0 BRA `(.L_x_149) ;  /* 0x0000000000408947 */ /* 0x000fea0003800000 */
[----:B------:R-:W2:Y:S01]  /*a5a0*/  LDCU.64 UR8, c[0x4][0x70] ;  /* 0x01000e00ff0877ac */ /* 0x000ea20008000a00 */
[----:B------:R-:W-:Y:S01]  /*a5b0*/  MOV R15, 0x0 ;  /* 0x00000000000f7802 */ /* 0x000fe20000000f00 */
[----:B------:R-:W-:Y:S02]  /*a5c0*/  HFMA2 R12, -RZ, RZ, 0, 5.9604644775390625e-08 ;  /* 0x00000001ff0c7431 */ /* 0x000fe400000001ff */
[----:B------:R-:W-:Y:S02]  /*a5d0*/  IMAD.MOV.U32 R8, RZ, RZ, 0x192 ;  /* 0x00000192ff087424 */ /* 0x000fe400078e00ff */
[----:B------:R-:W-:Y:S01]  /*a5e0*/  IMAD.MOV.U32 R13, RZ, RZ, RZ ;  /* 0x000000ffff0d7224 */ /* 0x000fe200078e00ff */
[----:B------:R-:W3:Y:S01]  /*a5f0*/  LDCU.64 UR6, c[0x4][0x78] ;  /* 0x01000f00ff0677ac */ /* 0x000ee20008000a00 */
[----:B------:R-:W1:Y:S01]  /*a600*/  LDC.64 R14, c[0x4][R15] ;  /* 0x010000000f0e7b82 */ /* 0x000e620000000a00 */
[----:B------:R-:W5:Y:S01]  /*a610*/  LDCU.64 UR4, c[0x4][0x10] ;  /* 0x01000200ff0477ac */ /* 0x000f620008000a00 */
[----:B--2---:R-:W-:Y:S01]  /*a620*/  MOV R5, UR9 ;  /* 0x0000000900057c02 */ /* 0x004fe20008000f00 */
[----:B------:R-:W-:Y:S01]  /*a630*/  IMAD.U32 R4, RZ, RZ, UR8 ;  /* 0x00000008ff047e24 */ /* 0x000fe2000f8e00ff */
[----:B---3--:R-:W-:Y:S01]  /*a640*/  MOV R7, UR7 ;  /* 0x0000000700077c02 */ /* 0x008fe20008000f00 */
[----:B------:R-:W-:Y:S01]  /*a650*/  IMAD.U32 R6, RZ, RZ, UR6 ;  /* 0x00000006ff067e24 */ /* 0x000fe2000f8e00ff */
[----:B-----5:R-:W-:Y:S01]  /*a660*/  MOV R11, UR5 ;  /* 0x00000005000b7c02 */ /* 0x020fe20008000f00 */
[----:B------:R-:W-:Y:S02]  /*a670*/  IMAD.U32 R10, RZ, RZ, UR4 ;  /* 0x00000004ff0a7e24 */ /* 0x000fe4000f8e00ff */
[----:B------:R-:W-:Y:S07]  /*a680*/  LEPC R20, `(.L_x_149) ;  /* 0x000000001014794e */ /* 0x000fee0000000000 */
[----:B-1--4-:R-:W-:Y:S05]  /*a690*/  CALL.ABS.NOINC R14 ;  /* 0x000000000e007343 */ /* 0x012fea0003c00000 */
.L_x_149:
[----:B------:R-:W-:Y:S05]  /*a6a0*/  WARPSYNC.ALL ;  /* 0x0000000000007948 */ /* 0x000fea0003800000 */
[C---:B------:R-:W-:Y:S01]  /*a6b0*/  R2UR UR4, R16.reuse ;  /* 0x00000000100472ca */ /* 0x040fe200000e0000 */
[----:B------:R-:W-:Y:S05]  /*a6c0*/  VIADD R0, R16, 0x20 ;  /* 0x0000002010007836 */ /* 0x000fea0000000000 */
[----:B------:R-:W-:Y:S04]  /*a6d0*/  SHF.R.U32.HI R0, RZ, 0x15, R0 ;  /* 0x00000015ff007819 */ /* 0x000fe80000011600 */
[----:B------:R-:W-:Y:S03]  /*a6e0*/  LOP3.LUT P0, RZ, R0, 0x3, R90, 0x48, !PT ;  /* 0x0000000300ff7812 */ /* 0x000fe6000780485a */
[----:B------:R-:W2:Y:S10]  /*a6f0*/  LDTM.x16 R24, tmem[UR4] ;  /* 0x00000004001879ee */ /* 0x000eb40008240000 */
[----:B--2---:R-:W-:Y:S05]  /*a700*/  @!P0 BRA `(.L_x_150) ;  /* 0x0000000000408947 */ /* 0x004fea0003800000 */
        /* <DEDUP_REMOVED lines=16> */
.L_x_150:
[----:B------:R-:W-:Y:S05]  /*a810*/  WARPSYNC.ALL ;  /* 0x0000000000007948 */ /* 0x000fea0003800000 */
[----:B------:R-:W-:Y:S11]  /*a820*/  R2UR UR4, R16 ;  /* 0x00000000100472ca */ /* 0x000ff600000e0000 */
[----:B------:R-:W-:Y:S02]  /*a830*/  @!UPT UIADD3 URZ, UPT, UPT, URZ, URZ, URZ ;  /* 0x000000fffffff290 */ /* 0x000fe4000fffe0ff */
[----:B------:R-:W2:Y:S02]  /*a840*/  LDTM.x16 R4, tmem[UR4+0x20] ;  /* 0x00002004000479ee */ /* 0x000ea40008240000 */
[----:B--2---:R-:W-:Y:S01]  /*a850*/  NOP ;  /* 0x0000000000007918 */ /* 0x004fe20000000000 */
.L_x_148:
[----:B------:R-:W-:Y:S01]  /*a860*/  ISETP.NE.AND P1, PT, R88, R2, PT ;  /* 0x000000025800720c */ /* 0x000fe20003f25270 */
[----:B------:R-:W-:Y:S05]  /*a870*/  WARPSYNC.ALL ;  /* 0x0000000000007948 */ /* 0x000fea0003800000 */
[C---:B----4-:R-:W-:Y:S01]  /*a880*/  SHF.L.U32 R3, R52.reuse, 0x10, RZ ;  /* 0x0000001034037819 */ /* 0x050fe200000006ff */
[----:B------:R-:W-:Y:S01]  /*a890*/  NOP ;  /* 0x0000000000007918 */ /* 0x000fe20000000000 */
[----:B-1----:R-:W-:Y:S01]  /*a8a0*/  LOP3.LUT R40, R52, 0xffff0000, RZ, 0xc0, !PT ;  /* 0xffff000034287812 */ /* 0x002fe200078ec0ff */
[----:B------:R-:W1:Y:S01]  /*a8b0*/  S2UR UR5, SR_CgaCtaId ;  /* 0x00000000000579c3 */ /* 0x000e620000008800 */
[----:B------:R-:W-:Y:S01]  /*a8c0*/  SHF.L.U32 R41, R53, 0x10, RZ ;  /* 0x0000001035297819 */ /* 0x000fe200000006ff */
[----:B------:R-:W-:Y:S01]  /*a8d0*/  FMUL R0, R43, R24 ;  /* 0x000000182b007220 */ /* 0x000fe20000400000 */
[----:B------:R-:W-:Y:S01]  /*a8e0*/  LOP3.LUT R42, R53, 0xffff0000, RZ, 0xc0, !PT ;  /* 0xffff0000352a7812 */ /* 0x000fe200078ec0ff */
[C---:B------:R-:W-:Y:S01]  /*a8f0*/  FMUL R20, R43.reuse, R4 ;  /* 0x000000042b147220 */ /* 0x040fe20000400000 */
[----:B------:R-:W-:Y:S01]  /*a900*/  MOV R4, UR46 ;  /* 0x0000002e00047c02 */ /* 0x000fe20008000f00 */
[----:B------:R-:W-:Y:S01]  /*a910*/  FMUL R2, R43, R25 ;  /* 0x000000192b027220 */ /* 0x000fe20000400000 */
[----:B------:R-:W-:Y:S01]  /*a920*/  R2UR UR4, R104 ;  /* 0x00000000680472ca */ /* 0x000fe200000e0000 */
[C---:B------:R-:W-:Y:S01]  /*a930*/  FFMA R0, R45.reuse, R3, R0 ;  /* 0x000000032d007223 */ /* 0x040fe20000000000 */
[----:B------:R-:W-:Y:S01]  /*a940*/  @!P1 LEA R99, R4, R99, 0xc ;  /* 0x0000006304639211 */ /* 0x000fe200078e60ff */
[----:B------:R-:W-:Y:S01]  /*a950*/  FFMA R2, R45, R40, R2 ;  /* 0x000000282d027223 */ /* 0x000fe20000000002 */
[C---:B------:R-:W-:Y:S01]  /*a960*/  SHF.L.U32 R44, R54.reuse, 0x10, RZ ;  /* 0x00000010362c7819 */ /* 0x040fe200000006ff */
[C---:B------:R-:W-:Y:S01]  /*a970*/  FMUL R3, R43.reuse, R26 ;  /* 0x0000001a2b037220 */ /* 0x040fe20000400000 */
[----:B------:R-:W-:Y:S01]  /*a980*/  LOP3.LUT R46, R54, 0xffff0000, RZ, 0xc0, !PT ;  /* 0xffff0000362e7812 */ /* 0x000fe200078ec0ff */
[C---:B------:R-:W-:Y:S01]  /*a990*/  FMUL R4, R43.reuse, R27 ;  /* 0x0000001b2b047220 */ /* 0x040fe20000400000 */
[----:B------:R-:W-:Y:S01]  /*a9a0*/  F2FP.BF16.F32.PACK_AB R100, R2, R0 ;  /* 0x000000000264723e */ /* 0x000fe200000010ff */
[----:B------:R-:W-:Y:S01]  /*a9b0*/  FMUL R21, R43, R5 ;  /* 0x000000052b157220 */ /* 0x000fe20000400000 */
[----:B------:R-:W-:Y:S01]  /*a9c0*/  @!P1 IADD3 R5, PT, PT, R99, UR43, RZ ;  /* 0x0000002b63059c10 */ /* 0x000fe2000fffe0ff */
[----:B------:R-:W-:Y:S01]  /*a9d0*/  FFMA R3, R45, R41, R3 ;  /* 0x000000292d037223 */ /* 0x000fe20000000003 */
[----:B------:R-:W-:Y:S01]  /*a9e0*/  SHF.L.U32 R47, R55, 0x10, RZ ;  /* 0x00000010372f7819 */ /* 0x000fe200000006ff */
[----:B------:R-:W-:Y:S01]  /*a9f0*/  FFMA R4, R45, R42, R4 ;  /* 0x0000002a2d047223 */ /* 0x000fe20000000004 */
[----:B------:R-:W-:Y:S01]  /*aa00*/  @!P1 IADD3 R98, PT, PT, R98, R5, RZ ;  /* 0x0000000562629210 */ /* 0x000fe20007ffe0ff */
[----:B------:R-:W-:Y:S01]  /*aa10*/  FMUL R0, R43, R28 ;  /* 0x0000001c2b007220 */ /* 0x000fe20000400000 */
[----:B------:R-:W-:Y:S01]  /*aa20*/  LOP3.LUT R48, R55, 0xffff0000, RZ, 0xc0, !PT ;  /* 0xffff000037307812 */ /* 0x000fe200078ec0ff */
[C---:B------:R-:W-:Y:S01]  /*aa30*/  FMUL R2, R43.reuse, R29 ;  /* 0x0000001d2b027220 */ /* 0x040fe20000400000 */
[C---:B------:R-:W-:Y:S01]  /*aa40*/  SHF.L.U32 R49, R56.reuse, 0x10, RZ ;  /* 0x0000001038317819 */ /* 0x040fe200000006ff */
        /* <DEDUP_REMOVED lines=10> */
[----:B------:R-:W-:Y:S01]  /*aaf0*/  FFMA R2, R45, R46, R2 ;  /* 0x0000002e2d027223 */ /* 0x000fe20000000002 */
[----:B------:R-:W-:Y:S01]  /*ab00*/  LOP3.LUT R54, R58, 0xffff0000, RZ, 0xc0, !PT ;  /* 0xffff00003a367812 */ /* 0x000fe200078ec0ff */
[----:B------:R-:W-:Y:S01]  /*ab10*/  FMUL R7, R43, R32 ;  /* 0x000000202b077220 */ /* 0x000fe20000400000 */
[----:B------:R-:W-:Y:S01]  /*ab20*/  SHF.L.U32 R55, R59, 0x10, RZ ;  /* 0x000000103b377819 */ /* 0x000fe200000006ff */
[----:B------:R-:W-:Y:S01]  /*ab30*/  FMUL R3, R43, R33 ;  /* 0x000000212b037220 */ /* 0x000fe20000400000 */
[----:B------:R-:W-:Y:S01]  /*ab40*/  F2FP.BF16.F32.PACK_AB R102, R2, R0 ;  /* 0x000000000266723e */ /* 0x000fe200000010ff */
[----:B------:R-:W-:Y:S01]  /*ab50*/  FFMA R5, R45, R47, R5 ;  /* 0x0000002f2d057223 */ /* 0x000fe20000000005 */
[----:B------:R-:W-:Y:S01]  /*ab60*/  LOP3.LUT R56, R59, 0xffff0000, RZ, 0xc0, !PT ;  /* 0xffff00003b387812 */ /* 0x000fe200078ec0ff */
[C---:B------:R-:W-:Y:S01]  /*ab70*/  FFMA R6, R45.reuse, R48, R6 ;  /* 0x000000302d067223 */ /* 0x040fe20000000006 */
[C---:B------:R-:W-:Y:S01]  /*ab80*/  SHF.L.U32 R57, R64.reuse, 0x10, RZ ;  /* 0x0000001040397819 */ /* 0x040fe200000006ff */
[C---:B------:R-:W-:Y:S01]  /*ab90*/  FFMA R7, R45.reuse, R49, R7 ;  /* 0x000000312d077223 */ /* 0x040fe20000000007 */
[----:B------:R-:W-:Y:S01]  /*aba0*/  LOP3.LUT R58, R64, 0xffff0000, RZ, 0xc0, !PT ;  /* 0xffff0000403a7812 */ /* 0x000fe200078ec0ff */
[----:B------:R-:W-:Y:S01]  /*abb0*/  UIADD3 UR4, UPT, UPT, UR4, 0xf0, URZ ;  /* 0x000000f004047890 */ /* 0x000fe2000fffe0ff */
[----:B------:R-:W-:Y:S01]  /*abc0*/  F2FP.BF16.F32.PACK_AB R103, R6, R5 ;  /* 0x000000050667723e */ /* 0x000fe200000010ff */
[----:B------:R-:W-:Y:S01]  /*abd0*/  FFMA R3, R45, R50, R3 ;  /* 0x000000322d037223 */ /* 0x000fe20000000003 */
[----:B------:R-:W-:Y:S01]  /*abe0*/  SHF.L.U32 R59, R65, 0x10, RZ ;  /* 0x00000010413b7819 */ /* 0x000fe200000006ff */
[----:B------:R-:W-:Y:S01]  /*abf0*/  FMUL R0, R43, R34 ;  /* 0x000000222b007220 */ /* 0x000fe20000400000 */
[----:B------:R-:W-:Y:S01]  /*ac00*/  LOP3.LUT R60, R65, 0xffff0000, RZ, 0xc0, !PT ;  /* 0xffff0000413c7812 */ /* 0x000fe200078ec0ff */
[----:B------:R-:W-:Y:S01]  /*ac10*/  FMUL R2, R43, R35 ;  /* 0x000000232b027220 */ /* 0x000fe20000400000 */
[----:B------:R-:W-:Y:S01]  /*ac20*/  F2FP.BF16.F32.PACK_AB R28, R3, R7 ;  /* 0x00000007031c723e */ /* 0x000fe200000010ff */
[----:B-1----:R-:W-:Y:S01]  /*ac30*/  UPRMT UR4, UR5, 0x654, UR4 ;  /* 0x0000065405047896 */ /* 0x002fe20008000004 */
[C---:B------:R-:W-:Y:S01]  /*ac40*/  SHF.L.U32 R61, R66.reuse, 0x10, RZ ;  /* 0x00000010423d7819 */ /* 0x040fe200000006ff */
[C---:B------:R-:W-:Y:S01]  /*ac50*/  FMUL R4, R43.reuse, R36 ;  /* 0x000000242b047220 */ /* 0x040fe20000400000 */
[----:B------:R-:W-:Y:S01]  /*ac60*/  LOP3.LUT R62, R66, 0xffff0000, RZ, 0xc0, !PT ;  /* 0xffff0000423e7812 */ /* 0x000fe200078ec0ff */
[----:B------:R-:W-:Y:S01]  /*ac70*/  FMUL R5, R43, R37 ;  /* 0x000000252b057220 */ /* 0x000fe20000400000 */
[----:B------:R-:W-:Y:S01]  /*ac80*/  FFMA R0, R45, R51, R0 ;  /* 0x000000332d007223 */ /* 0x000fe20000000000 */
[----:B------:R-:W-:Y:S01]  /*ac90*/  FMUL R6, R43, R38 ;  /* 0x000000262b067220 */ /* 0x000fe20000400000 */
[----:B------:R-:W-:Y:S01]  /*aca0*/  FFMA R2, R45, R52, R2 ;  /* 0x000000342d027223 */ /* 0x000fe20000000002 */
[----:B------:R-:W-:Y:S01]  /*acb0*/  FMUL R3, R43, R39 ;  /* 0x000000272b037220 */ /* 0x000fe20000400000 */
[C---:B------:R-:W-:Y:S01]  /*acc0*/  FFMA R4, R45.reuse, R53, R4 ;  /* 0x000000352d047223 */ /* 0x040fe20000000004 */
[C---:B------:R-:W-:Y:S01]  /*acd0*/  FFMA R5, R45.reuse, R54, R5 ;  /* 0x000000362d057223 */ /* 0x040fe20000000005 */
[C---:B------:R-:W-:Y:S01]  /*ace0*/  FFMA R6, R45.reuse, R55, R6 ;  /* 0x000000372d067223 */ /* 0x040fe20000000006 */
[C---:B------:R-:W-:Y:S01]  /*acf0*/  FFMA R3, R45.reuse, R56, R3 ;  /* 0x000000382d037223 */ /* 0x040fe20000000003 */
[----:B------:R-:W-:Y:S01]  /*ad00*/  FFMA R20, R45, R57, R20 ;  /* 0x000000392d147223 */ /* 0x000fe20000000014 */
[----:B------:R-:W-:Y:S01]  /*ad10*/  FMUL R8, R43, R8 ;  /* 0x000000082b087220 */ /* 0x000fe20000400000 */
[----:B------:R-:W-:Y:S01]  /*ad20*/  SYNCS.ARRIVE.TRANS64.RED.A1T0 RZ, [UR4], RZ ;  /* 0x000000ffffff79a7 */ /* 0x000fe20008100404 */
[----:B------:R1:W-:Y:S01]  /*ad30*/  @!P1 STS.128 [R99+UR43+0x200], R100 ;  /* 0x0002006463009988 */ /* 0x0003e20008000c2b */
        /* <DEDUP_REMOVED lines=8> */
[----:B------:R-:W-:Y:S01]  /*adc0*/  FFMA R23, R45, R60, R23 ;  /* 0x0000003c2d177223 */ /* 0x000fe20000000017 */
[----:B------:R-:W-:Y:S01]  /*add0*/  FMUL R11, R43, R11 ;  /* 0x0000000b2b0b7220 */ /* 0x000fe20000400000 */
[----:B------:R-:W-:Y:S01]  /*ade0*/  F2FP.BF16.F32.PACK_AB R29, R2, R0 ;  /* 0x00000000021d723e */ /* 0x000fe200000010ff */
[----:B------:R-:W-:Y:S01]  /*adf0*/  FFMA R8, R45, R61, R8 ;  /* 0x0000003d2d087223 */ /* 0x000fe20000000008 */
[----:B------:R-:W-:Y:S01]  /*ae00*/  F2FP.BF16.F32.PACK_AB R30, R5, R4 ;  /* 0x00000004051e723e */ /* 0x000fe200000010ff */
[----:B------:R-:W-:Y:S01]  /*ae10*/  FMUL R12, R43, R12 ;  /* 0x0000000c2b0c7220 */ /* 0x000fe20000400000 */
[----:B------:R-:W-:Y:S01]  /*ae20*/  F2FP.BF16.F32.PACK_AB R31, R3, R6 ;  /* 0x00000006031f723e */ /* 0x000fe200000010ff */
[----:B------:R-:W-:Y:S01]  /*ae30*/  FFMA R9, R45, R62, R9 ;  /* 0x0000003e2d097223 */ /* 0x000fe20000000009 */
[----:B------:R-:W-:Y:S01]  /*ae40*/  FMUL R13, R43, R13 ;  /* 0x0000000d2b0d7220 */ /* 0x000fe20000400000 */
[----:B------:R-:W-:Y:S01]  /*ae50*/  SHF.L.U32 R26, R69, 0x10, RZ ;  /* 0x00000010451a7819 */ /* 0x000fe200000006ff */
[----:B------:R-:W-:Y:S01]  /*ae60*/  FFMA R10, R45, R63, R10 ;  /* 0x0000003f2d0a7223 */ /* 0x000fe2000000000a */
[----:B------:R1:W-:Y:S01]  /*ae70*/  @!P1 STS.128 [R98+0x200], R28 ;  /* 0x0002001c62009388 */ /* 0x0003e20000000c00 */
[----:B------:R-:W-:Y:S01]  /*ae80*/  FMUL R14, R43, R14 ;  /* 0x0000000e2b0e7220 */ /* 0x000fe20000400000 */
[----:B------:R-:W-:Y:S01]  /*ae90*/  LOP3.LUT R40, R69, 0xffff0000, RZ, 0xc0, !PT ;  /* 0xffff000045287812 */ /* 0x000fe200078ec0ff */
[----:B------:R-:W-:Y:S01]  /*aea0*/  FFMA R11, R45, R64, R11 ;  /* 0x000000402d0b7223 */ /* 0x000fe2000000000b */
[----:B------:R-:W-:Y:S01]  /*aeb0*/  FMUL R15, R43, R15 ;  /* 0x0000000f2b0f7220 */ /* 0x000fe20000400000 */
[C---:B------:R-:W-:Y:S01]  /*aec0*/  SHF.L.U32 R65, R70.reuse, 0x10, RZ ;  /* 0x0000001046417819 */ /* 0x040fe200000006ff */
[----:B------:R-:W-:Y:S01]  /*aed0*/  FFMA R12, R45, R24, R12 ;  /* 0x000000182d0c7223 */ /* 0x000fe2000000000c */
[----:B------:R-:W-:Y:S01]  /*aee0*/  FMUL R16, R43, R16 ;  /* 0x000000102b107220 */ /* 0x000fe20000400000 */
[----:B------:R-:W-:Y:S01]  /*aef0*/  LOP3.LUT R66, R70, 0xffff0000, RZ, 0xc0, !PT ;  /* 0xffff000046427812 */ /* 0x000fe200078ec0ff */
[----:B------:R-:W-:Y:S01]  /*af00*/  FFMA R13, R45, R25, R13 ;  /* 0x000000192d0d7223 */ /* 0x000fe2000000000d */
[----:B------:R-:W-:Y:S01]  /*af10*/  FMUL R17, R43, R17 ;  /* 0x000000112b117220 */ /* 0x000fe20000400000 */
[----:B------:R-:W-:Y:S01]  /*af20*/  SHF.L.U32 R67, R71, 0x10, RZ ;  /* 0x0000001047437819 */ /* 0x000fe200000006ff */
[----:B------:R-:W-:Y:S01]  /*af30*/  FFMA R14, R45, R26, R14 ;  /* 0x0000001a2d0e7223 */ /* 0x000fe2000000000e */
[----:B------:R-:W-:Y:S01]  /*af40*/  F2FP.BF16.F32.PACK_AB R20, R21, R20 ;  /* 0x000000141514723e */ /* 0x000fe200000010ff */
[----:B------:R-:W-:Y:S01]  /*af50*/  FMUL R18, R43, R18 ;  /* 0x000000122b127220 */ /* 0x000fe20000400000 */
[----:B------:R-:W-:Y:S01]  /*af60*/  LOP3.LUT R68, R71, 0xffff0000, RZ, 0xc0, !PT ;  /* 0xffff000047447812 */ /* 0x000fe200078ec0ff */
[----:B------:R-:W-:Y:S01]  /*af70*/  FFMA R15, R45, R40, R15 ;  /* 0x000000282d0f7223 */ /* 0x000fe2000000000f */
[----:B------:R-:W-:Y:S01]  /*af80*/  F2FP.BF16.F32.PACK_AB R21, R23, R22 ;  /* 0x000000161715723e */ /* 0x000fe200000010ff */
[----:B------:R-:W-:Y:S01]  /*af90*/  FMUL R19, R43, R19 ;  /* 0x000000132b137220 */ /* 0x000fe20000400000 */
[----:B------:R-:W-:Y:S01]  /*afa0*/  F2FP.BF16.F32.PACK_AB R22, R9, R8 ;  /* 0x000000080916723e */ /* 0x000fe200000010ff */
[----:B------:R-:W-:Y:S01]  /*afb0*/  FFMA R16, R45, R65, R16 ;  /* 0x000000412d107223 */ /* 0x000fe20000000010 */
[----:B------:R-:W-:Y:S01]  /*afc0*/  F2FP.BF16.F32.PACK_AB R23, R11, R10 ;  /* 0x0000000a0b17723e */ /* 0x000fe200000010ff */
[C---:B------:R-:W-:Y:S01]  /*afd0*/  FFMA R17, R45.reuse, R66, R17 ;  /* 0x000000422d117223 */ /* 0x040fe20000000011 */
[C---:B------:R-:W-:Y:S01]  /*afe0*/  FFMA R18, R45.reuse, R67, R18 ;  /* 0x000000432d127223 */ /* 0x040fe20000000012 */
[----:B------:R-:W-:Y:S01]  /*aff0*/  FFMA R19, R45, R68, R19 ;  /* 0x000000442d137223 */ /* 0x000fe20000000013 */
[----:B------:R-:W-:Y:S01]  /*b000*/  F2FP.BF16.F32.PACK_AB R12, R13, R12 ;  /* 0x0000000c0d0c723e */ /* 0x000fe200000010ff */
[----:B------:R1:W-:Y:S01]  /*b010*/  @!P1 STS.128 [R99+UR43+0xa00], R20 ;  /* 0x000a001463009988 */ /* 0x0003e20008000c2b */
[----:B------:R-:W-:Y:S01]  /*b020*/  F2FP.BF16.F32.PACK_AB R13, R15, R14 ;  /* 0x0000000e0f0d723e */ /* 0x000fe200000010ff */
[----:B------:R-:W-:Y:S01]  /*b030*/  BSSY.RECONVERGENT B0, `(.L_x_151) ;  /* 0x000001c000007945 */ /* 0x000fe20003800200 */
[----:B------:R-:W-:Y:S02]  /*b040*/  F2FP.BF16.F32.PACK_AB R14, R17, R16 ;  /* 0x00000010110e723e */ /* 0x000fe400000010ff */
[----:B------:R-:W-:Y:S02]  /*b050*/  F2FP.BF16.F32.PACK_AB R15, R19, R18 ;  /* 0x00000012130f723e */ /* 0x000fe400000010ff */
[----:B------:R-:W-:Y:S03]  /*b060*/  ISETP.NE.AND P0, PT, R88, RZ, PT ;  /* 0x000000ff5800720c */ /* 0x000fe60003f05270 */
[----:B------:R1:W-:Y:S01]  /*b070*/  @!P1 STS.128 [R98+0xa00], R12 ;  /* 0x000a000c62009388 */ /* 0x0003e20000000c00 */
[----:B------:R-:W-:Y:S01]  /*b080*/  @!PT LDS RZ, [RZ] ;  /* 0x00000000fffff984 */ /* 0x000fe20000000800 */
[----:B------:R-:W-:Y:S01]  /*b090*/  @!PT LDS RZ, [RZ] ;  /* 0x00000000fffff984 */ /* 0x000fe20000000800 */
[----:B------:R-:W-:Y:S01]  /*b0a0*/  @!PT LDS RZ, [RZ] ;  /* 0x00000000fffff984 */ /* 0x000fe20000000800 */
[----:B------:R-:W-:Y:S01]  /*b0b0*/  @!PT LDS RZ, [RZ] ;  /* 0x00000000fffff984 */ /* 0x000fe20000000800 */
[----:B------:R2:W-:Y:S07]  /*b0c0*/  MEMBAR.ALL.CTA ;  /* 0x0000000000007992 */ /* 0x0005ee0000008000 */
[----:B--2---:R-:W2:Y:S02]  /*b0d0*/  FENCE.VIEW.ASYNC.S ;  /* 0x00000000000073c6 */ /* 0x004ea40000000000 */
[----:B--2---:R-:W-:Y:S06]  /*b0e0*/  BAR.SYNC.DEFER_BLOCKING 0x1, 0x80 ;  /* 0x0042000000007b1d */ /* 0x004fec0000010000 */
[----:B------:R-:W-:Y:S05]  /*b0f0*/  @P0 BRA `(.L_x_152) ;  /* 0x00000000003c0947 */ /* 0x000fea0003800000 */
[----:B------:R-:W2:Y:S01]  /*b100*/  LDCU.64 UR6, c[0x0][0x348] ;  /* 0x00006900ff0677ac */ /* 0x000ea20008000a00 */
        /* <DEDUP_REMOVED lines=14> */
.L_x_152:
[----:B------:R-:W-:Y:S05]  /*b1f0*/  BSYNC.RECONVERGENT B0 ;  /* 0x0000000000007941 */ /* 0x000fea0003800200 */
.L_x_151:
[----:B------:R-:W-:Y:S01]  /*b200*/  UISETP.NE.AND UP0, UPT, UR47, URZ, UPT ;  /* 0x000000ff2f00728c */ /* 0x000fe2000bf05270 */
[----:B------:R-:W-:Y:S01]  /*b210*/  BSSY.RECONVERGENT B0, `(.L_x_153) ;  /* 0x0000009000007945 */ /* 0x000fe20003800200 */
[----:B------:R-:W-:Y:S04]  /*b220*/  UIADD3 UR4, UPT, UPT, UR46, 0x1, URZ ;  /* 0x000000012e047890 */ /* 0x000fe8000fffe0ff */
[----:B------:R-:W-:Y:S02]  /*b230*/  UISETP.EQ.XOR UP1, UPT, UR4, 0x3, UP0 ;  /* 0x000000030400788c */ /* 0x000fe40008722a70 */
[----:B------:R-:W-:Y:S02]  /*b240*/  UISETP.NE.AND UP0, UPT, UR4, 0x3, UPT ;  /* 0x000000030400788c */ /* 0x000fe4000bf05270 */
[----:B------:R-:W-:Y:S02]  /*b250*/  USEL UR5, URZ, 0x1, !UP1 ;  /* 0x00000001ff057887 */ /* 0x000fe4000c800000 */
[----:B------:R-:W-:Y:S02]  /*b260*/  USEL UR45, UR4, URZ, UP0 ;  /* 0x000000ff042d7287 */ /* 0x000fe40008000000 */
[----:B------:R-:W-:Y:S01]  /*b270*/  ULOP3.LUT UR57, UR57, UR5, URZ, 0x3c, !UPT ;  /* 0x0000000539397292 */ /* 0x000fe2000f8e3cff */
[----:B------:R-:W-:Y:S11]  /*b280*/  @P0 BRA `(.L_x_154) ;  /* 0x0000000000040947 */ /* 0x000ff60003800000 */
[----:B------:R-:W-:Y:S04]  /*b290*/  DEPBAR.LE SB0, 0x1 ;  /* 0x000080400000791a */ /* 0x000fe80000000000 */
.L_x_154:
[----:B------:R-:W-:Y:S05]  /*b2a0*/  BSYNC.RECONVERGENT B0 ;  /* 0x0000000000007941 */ /* 0x000fea0003800200 */
.L_x_153:
[----:B------:R-:W-:Y:S01]  /*b2b0*/  BAR.SYNC.DEFER_BLOCKING 0x1, 0x80 ;  /* 0x0042000000007b1d */ /* 0x000fe20000010000 */
[----:B------:R-:W-:Y:S01]  /*b2c0*/  UISETP.NE.AND UP0, UPT, UR56, -0x4, UPT ;  /* 0xfffffffc3800788c */ /* 0x000fe2000bf05270 */
[----:B------:R-:W-:Y:S08]  /*b2d0*/  IADD3 R84, PT, PT, R84, 0x1, RZ ;  /* 0x0000000154547810 */ /* 0x000ff00007ffe0ff */
[----:B------:R-:W-:Y:S05]  /*b2e0*/  BRA.U !UP0, `(.L_x_155) ;  /* 0x0000000108247547 */ /* 0x000fea000b800000 */
[----:B------:R-:W-:Y:S01]  /*b2f0*/  ISETP.NE.AND P0, PT, R97, RZ, PT ;  /* 0x000000ff6100720c */ /* 0x000fe20003f05270 */
[----:B------:R-:W-:Y:S01]  /*b300*/  IMAD.U32 R0, RZ, RZ, UR52 ;  /* 0x00000034ff007e24 */ /* 0x000fe2000f8e00ff */
[----:B------:R-:W-:Y:S04]  /*b310*/  UIADD3 UR4, UPT, UPT, UR52, 0x1, URZ ;  /* 0x0000000134047890 */ /* 0x000fe8000fffe0ff */
[----:B------:R-:W-:Y:S04]  /*b320*/  UISETP.NE.AND UP0, UPT, UR4, 0x3, UPT ;  /* 0x000000030400788c */ /* 0x000fe8000bf05270 */
[----:B------:R-:W-:Y:S03]  /*b330*/  USEL UR52, UR4, URZ, UP0 ;  /* 0x000000ff04347287 */ /* 0x000fe60008000000 */
[----:B------:R-:W-:Y:S05]  /*b340*/  @P0 LEA R0, R0, UR43, 0x3 ;  /* 0x0000002b00000c11 */ /* 0x000fea000f8e18ff */
[----:B------:R-:W-:Y:S05]  /*b350*/  @P0 VIADD R0, R0, 0x98 ;  /* 0x0000009800000836 */ /* 0x000fea0000000000 */
[----:B------:R-:W-:Y:S04]  /*b360*/  @P0 PRMT R0, R114, 0x654, R0 ;  /* 0x0000065472000816 */ /* 0x000fe80000000000 */
[----:B------:R2:W-:Y:S03]  /*b370*/  @P0 SYNCS.ARRIVE.TRANS64.RED.A1T0 RZ, [R0+URZ], RZ ;  /* 0x000000ff00ff09a7 */ /* 0x0005e600081004ff */
.L_x_155:
[----:B------:R-:W-:Y:S01]  /*b380*/  R2UR UR6, R96 ;  /* 0x00000000600672ca */ /* 0x000fe200000e0000 */
[----:B------:R-:W-:Y:S01]  /*b390*/  UIADD3 UR56, UPT, UPT, UR56, 0x4, URZ ;  /* 0x0000000438387890 */ /* 0x000fe2000fffe0ff */
[----:B------:R-:W-:Y:S02]  /*b3a0*/  R2UR UR5, R93 ;  /* 0x000000005d0572ca */ /* 0x000fe400000e0000 */
[----:B------:R-:W-:Y:S02]  /*b3b0*/  R2UR UR4, R94 ;  /* 0x000000005e0472ca */ /* 0x000fe400000e0000 */
[----:B------:R-:W-:Y:S02]  /*b3c0*/  R2UR UR44, R95 ;  /* 0x000000005f2c72ca */ /* 0x000fe400000e0000 */
[----:B------:R-:W-:Y:S02]  /*b3d0*/  ISETP.NE.AND P0, PT, R81, 0x2, PT ;  /* 0x000000025100780c */ /* 0x000fe40003f05270 */
[----:B------:R-:W-:Y:S02]  /*b3e0*/  ISETP.NE.AND P1, PT, R84, 0x2, PT ;  /* 0x000000025400780c */ /* 0x000fe40003f25270 */
[----:B------:R-:W-:Y:S01]  /*b3f0*/  SEL R2, RZ, 0x1, P0 ;  /* 0x00000001ff027807 */ /* 0x000fe20000000000 */
[----:B------:R-:W-:Y:S01]  /*b400*/  UISETP.NE.AND UP0, UPT, UR6, URZ, UPT ;  /* 0x000000ff0600728c */ /* 0x000fe2000bf05270 */
[----:B--2---:R-:W-:Y:S01]  /*b410*/  SEL R0, RZ, 0x1, P1 ;  /* 0x00000001ff007807 */ /* 0x004fe20000800000 */
[----:B------:R-:W-:Y:S01]  /*b420*/  UIADD3 UR20, UPT, UPT, UR36, UR5, URZ ;  /* 0x0000000524147290 */ /* 0x000fe2000fffe0ff */
[----:B------:R-:W-:Y:S01]  /*b430*/  LOP3.LUT R82, R82, R2, RZ, 0x3c, !PT ;  /* 0x0000000252527212 */ /* 0x000fe200078e3cff */
[----:B------:R-:W-:Y:S01]  /*b440*/  UIADD3 UR27, UPT, UPT, UR37, UR4, URZ ;  /* 0x00000004251b7290 */ /* 0x000fe2000fffe0ff */
[----:B------:R-:W-:Y:S02]  /*b450*/  LOP3.LUT R83, R83, R0, RZ, 0x3c, !PT ;  /* 0x0000000053537212 */ /* 0x000fe400078e3cff */
[----:B------:R-:W-:Y:S02]  /*b460*/  SEL R81, R81, RZ, P0 ;  /* 0x000000ff51517207 */ /* 0x000fe40000000000 */
[----:B------:R-:W-:Y:S01]  /*b470*/  SEL R84, R84, RZ, P1 ;  /* 0x000000ff54547207 */ /* 0x000fe20000800000 */
[----:B------:R-:W-:Y:S06]  /*b480*/  BRA.U UP0, `(.L_x_156) ;  /* 0xffffffb100607547 */ /* 0x000fec000b83ffff */
[----:B------:R-:W2:Y:S01]  /*b490*/  LDCU.64 UR4, c[0x0][0xc88] ;  /* 0x00019100ff0477ac */ /* 0x000ea20008000a00 */
[----:B------:R-:W3:Y:S01]  /*b4a0*/  LDCU.64 UR6, c[0x0][0xc90] ;  /* 0x00019200ff0677ac */ /* 0x000ee20008000a00 */
[----:B--2---:R-:W-:Y:S02]  /*b4b0*/  ISETP.NE.U32.AND P2, PT, RZ, UR4, PT ;  /* 0x00000004ff007c0c */ /* 0x004fe4000bf45070 */
[----:B---3--:R-:W-:Y:S02]  /*b4c0*/  ISETP.NE.U32.AND P1, PT, RZ, UR6, PT ;  /* 0x00000006ff007c0c */ /* 0x008fe4000bf25070 */
[----:B------:R-:W-:Y:S02]  /*b4d0*/  ISETP.NE.AND.EX P2, PT, RZ, UR5, PT, P2 ;  /* 0x00000005ff007c0c */ /* 0x000fe4000bf45320 */
[----:B------:R-:W-:-:S13]  /*b4e0*/  ISETP.NE.AND.EX P0, PT, RZ, UR7, PT, P1 ;  /* 0x00000007ff007c0c */ /* 0x000fda000bf05310 */
[----:B------:R-:W-:Y:S05]  /*b4f0*/  @P2 BRA P0, `(.L_x_157) ;  /* 0x00000000003c2947 */ /* 0x000fea0000000000 */
[----:B------:R-:W-:-:S13]  /*b500*/  ISETP.NE.AND.EX P1, PT, RZ, UR7, PT, P1 ;  /* 0x00000007ff007c0c */ /* 0x000fda000bf25310 */
[----:B------:R-:W-:Y:S05]  /*b510*/  @P1 BRA `(.L_x_158) ;  /* 0x00000000000c1947 */ /* 0x000fea0003800000 */
[----:B------:R-:W-:-:S13]  /*b520*/  FSETP.NEU.AND P0, PT, R45, RZ, PT ;  /* 0x000000ff2d00720b */ /* 0x000fda0003f0d000 */
[----:B------:R-:W-:Y:S05]  /*b530*/  @!P0 EXIT ;  /* 0x000000000000894d */ /* 0x000fea0003800000 */
[----:B------:R-:W-:Y:S05]  /*b540*/  BRA `(.L_x_157) ;  /* 0x0000000000287947 */ /* 0x000fea0003800000 */
.L_x_158:
[----:B------:R-:W-:Y:S01]  /*b550*/  ISETP.NE.AND P0, PT, R80, RZ, PT ;  /* 0x000000ff5000720c */ /* 0x000fe20003f05270 */
[----:B------:R-:W-:-:S12]  /*b560*/  BSSY.RECONVERGENT B0, `(.L_x_157) ;  /* 0x0000008000007945 */ /* 0x000fd80003800200 */
[----:B------:R-:W-:Y:S05]  /*b570*/  @P0 BRA `(.L_x_159) ;  /* 0x0000000000100947 */ /* 0x000fea0003800000 */
[----:B------:R-:W-:-:S04]  /*b580*/  ISETP.NE.U32.AND P0, PT, RZ, UR4, PT ;  /* 0x00000004ff007c0c */ /* 0x000fc8000bf05070 */
[----:B------:R-:W-:-:S13]  /*b590*/  ISETP.NE.AND.EX P0, PT, RZ, UR5, PT, P0 ;  /* 0x00000005ff007c0c */ /* 0x000fda000bf05300 */
[----:B------:R-:W-:Y:S05]  /*b5a0*/  @!P0 EXIT ;  /* 0x000000000000894d */ /* 0x000fea0003800000 */
[----:B------:R-:W-:Y:S05]  /*b5b0*/  BRA `(.L_x_160) ;  /* 0x0000000000087947 */ /* 0x000fea0003800000 */
.L_x_159:
[----:B------:R-:W-:-:S13]  /*b5c0*/  FSETP.NEU.AND P0, PT, R45, RZ, PT ;  /* 0x000000ff2d00720b */ /* 0x000fda0003f0d000 */
[----:B------:R-:W-:Y:S05]  /*b5d0*/  @!P0 EXIT ;  /* 0x000000000000894d */ /* 0x000fea0003800000 */
.L_x_160:
[----:B------:R-:W-:Y:S05]  /*b5e0*/  BSYNC.RECONVERGENT B0 ;  /* 0x0000000000007941 */ /* 0x000fea0003800200 */
.L_x_157:
[----:B------:R-:W2:Y:S01]  /*b5f0*/  S2UR UR7, SR_CgaCtaId ;  /* 0x00000000000779c3 */ /* 0x000ea20000008800 */
[----:B------:R-:W-:Y:S01]  /*b600*/  ULEA UR6, UR52, UR43, 0x3 ;  /* 0x0000002b34067291 */ /* 0x000fe2000f8e18ff */
[----:B------:R-:W-:-:S04]  /*b610*/  DEPBAR.LE SB0, 0x0 ;  /* 0x000080000000791a */ /* 0x000fc80000000000 */
[----:B------:R-:W-:-:S04]  /*b620*/  UIADD3 UR6, UPT, UPT, UR6, 0x98, URZ ;  /* 0x0000009806067890 */ /* 0x000fc8000fffe0ff */
[----:B--2---:R-:W-:-:S09]  /*b630*/  UPRMT UR6, UR7, 0x654, UR6 ;  /* 0x0000065407067896 */ /* 0x004fd20008000006 */
[----:B------:R-:W-:Y:S01]  /*b640*/  SYNCS.ARRIVE.TRANS64.RED.A1T0 RZ, [UR6], RZ ;  /* 0x000000ffffff79a7 */ /* 0x000fe20008100406 */
[----:B------:R-:W-:Y:S05]  /*b650*/  EXIT ;  /* 0x000000000000794d */ /* 0x000fea0003800000 */
.L_x_25:
[----:B-1----:R1:W2:Y:S02]  /*b660*/  SYNCS.PHASECHK.TRANS64.TRYWAIT P0, [R0+URZ+0x110], R2 ;  /* 0x00011002000075a7 */ /* 0x0022a400080011ff */
[----:B--2---:R-:W-:Y:S05]  /*b670*/  @!P0 NANOSLEEP.SYNCS 0x989680 ;  /* 0x009896800000895d */ /* 0x004fea0003900000 */
[----:B------:R-:W2:Y:S02]  /*b680*/  @!P0 SYNCS.PHASECHK.TRANS64 P0, [R0+URZ+0x110], R2 ;  /* 0x00011002000085a7 */ /* 0x000ea400080010ff */
[----:B--2---:R-:W-:Y:S05]  /*b690*/  @!P0 BRA `(.L_x_25) ;  /* 0xfffffffc00f08947 */ /* 0x004fea000383ffff */
[----:B------:R-:W-:Y:S05]  /*b6a0*/  BRA `(.L_x_161) ;  /* 0xffffff64005c7947 */ /* 0x000fea000383ffff */
.L_x_28:
[----:B-1----:R-:W-:-:S07]  /*b6b0*/  MOV R0, UR41 ;  /* 0x0000002900007c02 */ /* 0x002fce0008000f00 */
.L_x_162:
[----:B-1----:R1:W2:Y:S02]  /*b6c0*/  SYNCS.PHASECHK.TRANS64.TRYWAIT P0, [R0+URZ+0x40], R3 ;  /* 0x00004003000075a7 */ /* 0x0022a400080011ff */
[----:B--2---:R-:W-:Y:S05]  /*b6d0*/  @!P0 NANOSLEEP.SYNCS 0x989680 ;  /* 0x009896800000895d */ /* 0x004fea0003900000 */
[----:B------:R-:W2:Y:S02]  /*b6e0*/  @!P0 SYNCS.PHASECHK.TRANS64 P0, [R0+URZ+0x40], R3 ;  /* 0x00004003000085a7 */ /* 0x000ea400080010ff */
[----:B--2---:R-:W-:Y:S05]  /*b6f0*/  @!P0 BRA `(.L_x_162) ;  /* 0xfffffffc00f08947 */ /* 0x004fea000383ffff */
[----:B------:R-:W-:Y:S05]  /*b700*/  BRA `(.L_x_27) ;  /* 0xffffff6400a87947 */ /* 0x000fea000383ffff */
.L_x_37:
[----:B-1----:R-:W-:-:S07]  /*b710*/  MOV R0, UR41 ;  /* 0x0000002900007c02 */ /* 0x002fce0008000f00 */
.L_x_163:
[----:B-1----:R1:W2:Y:S02]  /*b720*/  SYNCS.PHASECHK.TRANS64.TRYWAIT P0, [R0+URZ+0x40], R3 ;  /* 0x00004003000075a7 */ /* 0x0022a400080011ff */
[----:B--2---:R-:W-:Y:S05]  /*b730*/  @!P0 NANOSLEEP.SYNCS 0x989680 ;  /* 0x009896800000895d */ /* 0x004fea0003900000 */
[----:B------:R-:W2:Y:S02]  /*b740*/  @!P0 SYNCS.PHASECHK.TRANS64 P0, [R0+URZ+0x40], R3 ;  /* 0x00004003000085a7 */ /* 0x000ea400080010ff */
[----:B--2---:R-:W-:Y:S05]  /*b750*/  @!P0 BRA `(.L_x_163) ;  /* 0xfffffffc00f08947 */ /* 0x004fea000383ffff */
[----:B------:R-:W-:Y:S05]  /*b760*/  BRA `(.L_x_36) ;  /* 0xffffff6800bc7947 */ /* 0x000fea000383ffff */
.L_x_44:
[----:B-1----:R1:W4:Y:S02]  /*b770*/  SYNCS.PHASECHK.TRANS64.TRYWAIT P0, [R3+URZ+0xc0], R0 ;  /* 0x0000c000030075a7 */ /* 0x00232400080011ff */
[----:B----4-:R-:W-:Y:S05]  /*b780*/  @!P0 NANOSLEEP.SYNCS 0x989680 ;  /* 0x009896800000895d */ /* 0x010fea0003900000 */
[----:B------:R-:W4:Y:S02]  /*b790*/  @!P0 SYNCS.PHASECHK.TRANS64 P0, [R3+URZ+0xc0], R0 ;  /* 0x0000c000030085a7 */ /* 0x000f2400080010ff */
[----:B----4-:R-:W-:Y:S05]  /*b7a0*/  @!P0 BRA `(.L_x_44) ;  /* 0xfffffffc00f08947 */ /* 0x010fea000383ffff */
[----:B------:R-:W-:Y:S05]  /*b7b0*/  BRA `(.L_x_164) ;  /* 0xffffff6c00b07947 */ /* 0x000fea000383ffff */
.L_x_48:
[----:B------:R-:W-:-:S07]  /*b7c0*/  MOV R0, UR4 ;  /* 0x0000000400007c02 */ /* 0x000fce0008000f00 */
.L_x_165:
[----:B-1----:R1:W2:Y:S02]  /*b7d0*/  SYNCS.PHASECHK.TRANS64.TRYWAIT P0, [R0+URZ], R2 ;  /* 0x00000002000075a7 */ /* 0x0022a400080011ff */
[----:B--2---:R-:W-:Y:S05]  /*b7e0*/  @!P0 NANOSLEEP.SYNCS 0x989680 ;  /* 0x009896800000895d */ /* 0x004fea0003900000 */
[----:B------:R-:W2:Y:S02]  /*b7f0*/  @!P0 SYNCS.PHASECHK.TRANS64 P0, [R0+URZ], R2 ;  /* 0x00000002000085a7 */ /* 0x000ea400080010ff */
[----:B--2---:R-:W-:Y:S05]  /*b800*/  @!P0 BRA `(.L_x_165) ;  /* 0xfffffffc00f08947 */ /* 0x004fea000383ffff */
[----:B------:R-:W-:Y:S05]  /*b810*/  BRA `(.L_x_166) ;  /* 0xffffff74005c7947 */ /* 0x000fea000383ffff */
.L_x_49:
[----:B------:R-:W-:-:S07]  /*b820*/  MOV R0, UR5 ;  /* 0x0000000500007c02 */ /* 0x000fce0008000f00 */
.L_x_167:
[----:B-1----:R1:W2:Y:S02]  /*b830*/  SYNCS.PHASECHK.TRANS64.TRYWAIT P0, [R0+URZ], R3 ;  /* 0x00000003000075a7 */ /* 0x0022a400080011ff */
[----:B--2---:R-:W-:Y:S05]  /*b840*/  @!P0 NANOSLEEP.SYNCS 0x989680 ;  /* 0x009896800000895d */ /* 0x004fea0003900000 */
[----:B------:R-:W2:Y:S02]  /*b850*/  @!P0 SYNCS.PHASECHK.TRANS64 P0, [R0+URZ], R3 ;  /* 0x00000003000085a7 */ /* 0x000ea400080010ff */
[----:B--2---:R-:W-:Y:S05]  /*b860*/  @!P0 BRA `(.L_x_167) ;  /* 0xfffffffc00f08947 */ /* 0x004fea000383ffff */
[----:B------:R-:W-:Y:S05]  /*b870*/  BRA `(.L_x_168) ;  /* 0xffffff7400687947 */ /* 0x000fea000383ffff */
.L_x_50:
[----:B------:R-:W-:-:S07]  /*b880*/  MOV R0, UR5 ;  /* 0x0000000500007c02 */ /* 0x000fce0008000f00 */
.L_x_169:
[----:B-1----:R1:W2:Y:S02]  /*b890*/  SYNCS.PHASECHK.TRANS64.TRYWAIT P0, [R0+URZ], R3 ;  /* 0x00000003000075a7 */ /* 0x0022a400080011ff */
[----:B--2---:R-:W-:Y:S05]  /*b8a0*/  @!P0 NANOSLEEP.SYNCS 0x989680 ;  /* 0x009896800000895d */ /* 0x004fea0003900000 */
[----:B------:R-:W2:Y:S02]  /*b8b0*/  @!P0 SYNCS.PHASECHK.TRANS64 P0, [R0+URZ], R3 ;  /* 0x00000003000085a7 */ /* 0x000ea400080010ff */
[----:B--2---:R-:W-:Y:S05]  /*b8c0*/  @!P0 BRA `(.L_x_169) ;  /* 0xfffffffc00f08947 */ /* 0x004fea000383ffff */
[----:B------:R-:W-:Y:S05]  /*b8d0*/  BRA `(.L_x_170) ;  /* 0xffffff7400747947 */ /* 0x000fea000383ffff */
.L_x_51:
[----:B------:R-:W-:-:S07]  /*b8e0*/  MOV R0, UR5 ;  /* 0x0000000500007c02 */ /* 0x000fce0008000f00 */
.L_x_171:
[----:B-1----:R1:W2:Y:S02]  /*b8f0*/  SYNCS.PHASECHK.TRANS64.TRYWAIT P0, [R0+URZ], R3 ;  /* 0x00000003000075a7 */ /* 0x0022a400080011ff */
[----:B--2---:R-:W-:Y:S05]  /*b900*/  @!P0 NANOSLEEP.SYNCS 0x989680 ;  /* 0x009896800000895d */ /* 0x004fea0003900000 */
[----:B------:R-:W2:Y:S02]  /*b910*/  @!P0 SYNCS.PHASECHK.TRANS64 P0, [R0+URZ], R3 ;  /* 0x00000003000085a7 */ /* 0x000ea400080010ff */
[----:B--2---:R-:W-:Y:S05]  /*b920*/  @!P0 BRA `(.L_x_171) ;  /* 0xfffffffc00f08947 */ /* 0x004fea000383ffff */
[----:B------:R-:W-:Y:S05]  /*b930*/  BRA `(.L_x_172) ;  /* 0xffffff7400807947 */ /* 0x000fea000383ffff */
.L_x_52:
[----:B------:R-:W-:-:S07]  /*b940*/  MOV R0, UR5 ;  /* 0x0000000500007c02 */ /* 0x000fce0008000f00 */
.L_x_173:
[----:B-1----:R1:W2:Y:S02]  /*b950*/  SYNCS.PHASECHK.TRANS64.TRYWAIT P0, [R0+URZ], R3 ;  /* 0x00000003000075a7 */ /* 0x0022a400080011ff */
[----:B--2---:R-:W-:Y:S05]  /*b960*/  @!P0 NANOSLEEP.SYNCS 0x989680 ;  /* 0x009896800000895d */ /* 0x004fea0003900000 */
[----:B------:R-:W2:Y:S02]  /*b970*/  @!P0 SYNCS.PHASECHK.TRANS64 P0, [R0+URZ], R3 ;  /* 0x00000003000085a7 */ /* 0x000ea400080010ff */
[----:B--2---:R-:W-:Y:S05]  /*b980*/  @!P0 BRA `(.L_x_173) ;  /* 0xfffffffc00f08947 */ /* 0x004fea000383ffff */
[----:B------:R-:W-:Y:S05]  /*b990*/  BRA `(.L_x_174) ;  /* 0xffffff74008c7947 */ /* 0x000fea000383ffff */
.L_x_53:
[----:B------:R-:W-:-:S07]  /*b9a0*/  MOV R0, UR5 ;  /* 0x0000000500007c02 */ /* 0x000fce0008000f00 */
.L_x_175:
[----:B-1----:R1:W2:Y:S02]  /*b9b0*/  SYNCS.PHASECHK.TRANS64.TRYWAIT P0, [R0+URZ], R3 ;  /* 0x00000003000075a7 */ /* 0x0022a400080011ff */
[----:B--2---:R-:W-:Y:S05]  /*b9c0*/  @!P0 NANOSLEEP.SYNCS 0x989680 ;  /* 0x009896800000895d */ /* 0x004fea0003900000 */
[----:B------:R-:W2:Y:S02]  /*b9d0*/  @!P0 SYNCS.PHASECHK.TRANS64 P0, [R0+URZ], R3 ;  /* 0x00000003000085a7 */ /* 0x000ea400080010ff */
[----:B--2---:R-:W-:Y:S05]  /*b9e0*/  @!P0 BRA `(.L_x_175) ;  /* 0xfffffffc00f08947 */ /* 0x004fea000383ffff */
[----:B------:R-:W-:Y:S05]  /*b9f0*/  BRA `(.L_x_176) ;  /* 0xffffff7400987947 */ /* 0x000fea000383ffff */
.L_x_54:
[----:B------:R-:W-:-:S07]  /*ba00*/  MOV R0, UR5 ;  /* 0x0000000500007c02 */ /* 0x000fce0008000f00 */
.L_x_177:
[----:B-1----:R1:W2:Y:S02]  /*ba10*/  SYNCS.PHASECHK.TRANS64.TRYWAIT P0, [R0+URZ], R3 ;  /* 0x00000003000075a7 */ /* 0x0022a400080011ff */
[----:B--2---:R-:W-:Y:S05]  /*ba20*/  @!P0 NANOSLEEP.SYNCS 0x989680 ;  /* 0x009896800000895d */ /* 0x004fea0003900000 */
[----:B------:R-:W2:Y:S02]  /*ba30*/  @!P0 SYNCS.PHASECHK.TRANS64 P0, [R0+URZ], R3 ;  /* 0x00000003000085a7 */ /* 0x000ea400080010ff */
[----:B--2---:R-:W-:Y:S05]  /*ba40*/  @!P0 BRA `(.L_x_177) ;  /* 0xfffffffc00f08947 */ /* 0x004fea000383ffff */
[----:B------:R-:W-:Y:S05]  /*ba50*/  BRA `(.L_x_178) ;  /* 0xffffff7400a47947 */ /* 0x000fea000383ffff */
.L_x_57:
[----:B-1----:R1:W2:Y:S02]  /*ba60*/  SYNCS.PHASECHK.TRANS64.TRYWAIT P0, [R2+URZ+0x100], R4 ;  /* 0x00010004020075a7 */ /* 0x0022a400080011ff */
[----:B--2---:R-:W-:Y:S05]  /*ba70*/  @!P0 NANOSLEEP.SYNCS 0x989680 ;  /* 0x009896800000895d */ /* 0x004fea0003900000 */
[----:B------:R-:W2:Y:S02]  /*ba80*/  @!P0 SYNCS.PHASECHK.TRANS64 P0, [R2+URZ+0x100], R4 ;  /* 0x00010004020085a7 */ /* 0x000ea400080010ff */
[----:B--2---:R-:W-:Y:S05]  /*ba90*/  @!P0 BRA `(.L_x_57) ;  /* 0xfffffffc00f08947 */ /* 0x004fea000383ffff */
[----:B------:R-:W-:Y:S05]  /*baa0*/  BRA `(.L_x_179) ;  /* 0xffffff7800087947 */ /* 0x000fea000383ffff */
.L_x_58:
[----:B------:R-:W-:-:S07]  /*bab0*/  MOV R2, UR4 ;  /* 0x0000000400027c02 */ /* 0x000fce0008000f00 */
.L_x_180:
[----:B-1----:R1:W2:Y:S02]  /*bac0*/  SYNCS.PHASECHK.TRANS64.TRYWAIT P0, [R2+URZ+0xd0], R5 ;  /* 0x0000d005020075a7 */ /* 0x0022a400080011ff */
[----:B--2---:R-:W-:Y:S05]  /*bad0*/  @!P0 NANOSLEEP.SYNCS 0x989680 ;  /* 0x009896800000895d */ /* 0x004fea0003900000 */
[----:B------:R-:W2:Y:S02]  /*bae0*/  @!P0 SYNCS.PHASECHK.TRANS64 P0, [R2+URZ+0xd0], R5 ;  /* 0x0000d005020085a7 */ /* 0x000ea400080010ff */
[----:B--2---:R-:W-:Y:S05]  /*baf0*/  @!P0 BRA `(.L_x_180) ;  /* 0xfffffffc00f08947 */ /* 0x004fea000383ffff */
[----:B------:R-:W-:Y:S05]  /*bb00*/  BRA `(.L_x_181) ;  /* 0xffffff7800187947 */ /* 0x000fea000383ffff */
.L_x_59:
[----:B-1----:R1:W2:Y:S02]  /*bb10*/  SYNCS.PHASECHK.TRANS64.TRYWAIT P1, [R2+URZ+0xc0], R4 ;  /* 0x0000c004020075a7 */ /* 0x0022a400080211ff */
[----:B--2---:R-:W-:Y:S05]  /*bb20*/  @!P1 NANOSLEEP.SYNCS 0x989680 ;  /* 0x009896800000995d */ /* 0x004fea0003900000 */
[----:B------:R-:W2:Y:S02]  /*bb30*/  @!P1 SYNCS.PHASECHK.TRANS64 P1, [R2+URZ+0xc0], R4 ;  /* 0x0000c004020095a7 */ /* 0x000ea400080210ff */
[----:B--2---:R-:W-:Y:S05]  /*bb40*/  @!P1 BRA `(.L_x_59) ;  /* 0xfffffffc00f09947 */ /* 0x004fea000383ffff */
[----:B------:R-:W-:Y:S05]  /*bb50*/  BRA `(.L_x_182) ;  /* 0xffffff7800487947 */ /* 0x000fea000383ffff */
.L_x_62:
[----:B------:R-:W-:-:S07]  /*bb60*/  MOV R0, UR4 ;  /* 0x0000000400007c02 */ /* 0x000fce0008000f00 */
.L_x_183:
[----:B-1----:R1:W2:Y:S02]  /*bb70*/  SYNCS.PHASECHK.TRANS64.TRYWAIT P0, [R0+URZ+0xd0], R2 ;  /* 0x0000d002000075a7 */ /* 0x0022a400080011ff */
[----:B--2---:R-:W-:Y:S05]  /*bb80*/  @!P0 NANOSLEEP.SYNCS 0x989680 ;  /* 0x009896800000895d */ /* 0x004fea0003900000 */
[----:B------:R-:W2:Y:S02]  /*bb90*/  @!P0 SYNCS.PHASECHK.TRANS64 P0, [R0+URZ+0xd0], R2 ;  /* 0x0000d002000085a7 */ /* 0x000ea400080010ff */
[----:B--2---:R-:W-:Y:S05]  /*bba0*/  @!P0 BRA `(.L_x_183) ;  /* 0xfffffffc00f08947 */ /* 0x004fea000383ffff */
[----:B------:R-:W-:Y:S05]  /*bbb0*/  BRA `(.L_x_61) ;  /* 0xffffff78009c7947 */ /* 0x000fea000383ffff */
.L_x_69:
[----:B-1----:R1:W2:Y:S02]  /*bbc0*/  SYNCS.PHASECHK.TRANS64.TRYWAIT P0, [R2+URZ+0xc0], R0 ;  /* 0x0000c000020075a7 */ /* 0x0022a400080011ff */
[----:B--2---:R-:W-:Y:S05]  /*bbd0*/  @!P0 NANOSLEEP.SYNCS 0x989680 ;  /* 0x009896800000895d */ /* 0x004fea0003900000 */
[----:B------:R-:W2:Y:S02]  /*bbe0*/  @!P0 SYNCS.PHASECHK.TRANS64 P0, [R2+URZ+0xc0], R0 ;  /* 0x0000c000020085a7 */ /* 0x000ea400080010ff */
[----:B--2---:R-:W-:Y:S05]  /*bbf0*/  @!P0 BRA `(.L_x_69) ;  /* 0xfffffffc00f08947 */ /* 0x004fea000383ffff */
[----:B------:R-:W-:Y:S05]  /*bc00*/  BRA `(.L_x_184) ;  /* 0xffffff80005c7947 */ /* 0x000fea000383ffff */
.L_x_72:
[----:B------:R-:W-:-:S07]  /*bc10*/  MOV R0, UR56 ;  /* 0x0000003800007c02 */ /* 0x000fce0008000f00 */
.L_x_185:
[----:B-1----:R1:W2:Y:S02]  /*bc20*/  SYNCS.PHASECHK.TRANS64.TRYWAIT P0, [R0+URZ+0xf0], R2 ;  /* 0x0000f002000075a7 */ /* 0x0022a400080011ff */
[----:B--2---:R-:W-:Y:S05]  /*bc30*/  @!P0 NANOSLEEP.SYNCS 0x989680 ;  /* 0x009896800000895d */ /* 0x004fea0003900000 */
[----:B------:R-:W2:Y:S02]  /*bc40*/  @!P0 SYNCS.PHASECHK.TRANS64 P0, [R0+URZ+0xf0], R2 ;  /* 0x0000f002000085a7 */ /* 0x000ea400080010ff */
[----:B--2---:R-:W-:Y:S05]  /*bc50*/  @!P0 BRA `(.L_x_185) ;  /* 0xfffffffc00f08947 */ /* 0x004fea000383ffff */
[----:B------:R-:W-:Y:S05]  /*bc60*/  BRA `(.L_x_186) ;  /* 0xffffff8400ec7947 */ /* 0x000fea000383ffff */
.L_x_75:
[----:B------:R-:W-:Y:S07]  /*bc70*/  MOV R0, UR7 ;  /* 0x0000000700007c02 */ /* 0x000fee0008000f00 */
.L_x_187:
[----:B-1----:R1:W2:Y:S02]  /*bc80*/  SYNCS.PHASECHK.TRANS64.TRYWAIT P0, [R0+URZ], R2 ;  /* 0x00000002000075a7 */ /* 0x0022a400080011ff */
[----:B--2---:R-:W-:Y:S05]  /*bc90*/  @!P0 NANOSLEEP.SYNCS 0x989680 ;  /* 0x009896800000895d */ /* 0x004fea0003900000 */
[----:B------:R-:W2:Y:S02]  /*bca0*/  @!P0 SYNCS.PHASECHK.TRANS64 P0, [R0+URZ], R2 ;  /* 0x00000002000085a7 */ /* 0x000ea400080010ff */
[----:B--2---:R-:W-:Y:S05]  /*bcb0*/  @!P0 BRA `(.L_x_187) ;  /* 0xfffffffc00f08947 */ /* 0x004fea000383ffff */
[----:B------:R-:W-:Y:S05]  /*bcc0*/  BRA `(.L_x_74) ;  /* 0xffffff8800547947 */ /* 0x000fea000383ffff */
.L_x_78:
[----:B------:R-:W-:-:S07]  /*bcd0*/  MOV R0, UR4 ;  /* 0x0000000400007c02 */ /* 0x000fce0008000f00 */
.L_x_188:
[----:B--2---:R2:W4:Y:S02]  /*bce0*/  SYNCS.PHASECHK.TRANS64.TRYWAIT P0, [R0+URZ], R2 ;  /* 0x00000002000075a7 */ /* 0x00452400080011ff */
[----:B----4-:R-:W-:Y:S05]  /*bcf0*/  @!P0 NANOSLEEP.SYNCS 0x989680 ;  /* 0x009896800000895d */ /* 0x010fea0003900000 */
[----:B------:R-:W4:Y:S02]  /*bd00*/  @!P0 SYNCS.PHASECHK.TRANS64 P0, [R0+URZ], R2 ;  /* 0x00000002000085a7 */ /* 0x000f2400080010ff */
[----:B----4-:R-:W-:Y:S05]  /*bd10*/  @!P0 BRA `(.L_x_188) ;  /* 0xfffffffc00f08947 */ /* 0x010fea000383ffff */
[----:B------:R-:W-:Y:S05]  /*bd20*/  BRA `(.L_x_189) ;  /* 0xffffff8c00547947 */ /* 0x000fea000383ffff */
.L_x_79:
[----:B------:R-:W-:-:S07]  /*bd30*/  MOV R0, UR4 ;  /* 0x0000000400007c02 */ /* 0x000fce0008000f00 */
.L_x_190:
[----:B-1----:R1:W2:Y:S02]  /*bd40*/  SYNCS.PHASECHK.TRANS64.TRYWAIT P0, [R0+URZ], R2 ;  /* 0x00000002000075a7 */ /* 0x0022a400080011ff */
[----:B--2---:R-:W-:Y:S05]  /*bd50*/  @!P0 NANOSLEEP.SYNCS 0x989680 ;  /* 0x009896800000895d */ /* 0x004fea0003900000 */
[----:B------:R-:W2:Y:S02]  /*bd60*/  @!P0 SYNCS.PHASECHK.TRANS64 P0, [R0+URZ], R2 ;  /* 0x00000002000085a7 */ /* 0x000ea400080010ff */
[----:B--2---:R-:W-:Y:S05]  /*bd70*/  @!P0 BRA `(.L_x_190) ;  /* 0xfffffffc00f08947 */ /* 0x004fea000383ffff */
[----:B------:R-:W-:Y:S05]  /*bd80*/  BRA `(.L_x_191) ;  /* 0xffffff8c00607947 */ /* 0x000fea000383ffff */
.L_x_84:
[----:B--2---:R2:W4:Y:S02]  /*bd90*/  SYNCS.PHASECHK.TRANS64.TRYWAIT P0, [R12+URZ+0xc0], R0 ;  /* 0x0000c0000c0075a7 */ /* 0x00452400080011ff */
[----:B----4-:R-:W-:Y:S05]  /*bda0*/  @!P0 NANOSLEEP.SYNCS 0x989680 ;  /* 0x009896800000895d */ /* 0x010fea0003900000 */
[----:B------:R-:W4:Y:S02]  /*bdb0*/  @!P0 SYNCS.PHASECHK.TRANS64 P0, [R12+URZ+0xc0], R0 ;  /* 0x0000c0000c0085a7 */ /* 0x000f2400080010ff */
[----:B----4-:R-:W-:Y:S05]  /*bdc0*/  @!P0 BRA `(.L_x_84) ;  /* 0xfffffffc00f08947 */ /* 0x010fea000383ffff */
[----:B------:R-:W-:Y:S05]  /*bdd0*/  BRA `(.L_x_192) ;  /* 0xffffff9000747947 */ /* 0x000fea000383ffff */
.L_x_87:
[----:B-1----:R-:W-:Y:S07]  /*bde0*/  MOV R0, UR29 ;  /* 0x0000001d00007c02 */ /* 0x002fee0008000f00 */
.L_x_193:
[----:B-1----:R1:W2:Y:S02]  /*bdf0*/  SYNCS.PHASECHK.TRANS64.TRYWAIT P2, [R0+URZ+0xb8], R6 ;  /* 0x0000b806000075a7 */ /* 0x0022a400080411ff */
[----:B--2---:R-:W-:Y:S05]  /*be00*/  @!P2 NANOSLEEP.SYNCS 0x989680 ;  /* 0x009896800000a95d */ /* 0x004fea0003900000 */
[----:B------:R-:W2:Y:S02]  /*be10*/  @!P2 SYNCS.PHASECHK.TRANS64 P2, [R0+URZ+0xb8], R6 ;  /* 0x0000b8060000a5a7 */ /* 0x000ea400080410ff */
[----:B--2---:R-:W-:Y:S05]  /*be20*/  @!P2 BRA `(.L_x_193) ;  /* 0xfffffffc00f0a947 */ /* 0x004fea000383ffff */
[----:B------:R-:W-:Y:S05]  /*be30*/  BRA `(.L_x_86) ;  /* 0xffffff9400d87947 */ /* 0x000fea000383ffff */
.L_x_90:
[----:B------:R-:W-:Y:S07]  /*be40*/  MOV R0, UR4 ;  /* 0x0000000400007c02 */ /* 0x000fee0008000f00 */
.L_x_194:
[----:B-1----:R1:W2:Y:S02]  /*be50*/  SYNCS.PHASECHK.TRANS64.TRYWAIT P0, [R0+URZ+0x98], R9 ;  /* 0x00009809000075a7 */ /* 0x0022a400080011ff */
[----:B--2---:R-:W-:Y:S05]  /*be60*/  @!P0 NANOSLEEP.SYNCS 0x989680 ;  /* 0x009896800000895d */ /* 0x004fea0003900000 */
[----:B------:R-:W2:Y:S02]  /*be70*/  @!P0 SYNCS.PHASECHK.TRANS64 P0, [R0+URZ+0x98], R9 ;  /* 0x00009809000085a7 */ /* 0x000ea400080010ff */
[----:B--2---:R-:W-:Y:S05]  /*be80*/  @!P0 BRA `(.L_x_194) ;  /* 0xfffffffc00f08947 */ /* 0x004fea000383ffff */
[----:B------:R-:W-:Y:S05]  /*be90*/  BRA `(.L_x_195) ;  /* 0xffffff9800387947 */ /* 0x000fea000383ffff */
.L_x_91:
[----:B------:R-:W-:Y:S07]  /*bea0*/  MOV R0, UR7 ;  /* 0x0000000700007c02 */ /* 0x000fee0008000f00 */
.L_x_196:
[----:B-1----:R1:W2:Y:S02]  /*beb0*/  SYNCS.PHASECHK.TRANS64.TRYWAIT P0, [R0+URZ+0x98], R10 ;  /* 0x0000980a000075a7 */ /* 0x0022a400080011ff */
[----:B--2---:R-:W-:Y:S05]  /*bec0*/  @!P0 NANOSLEEP.SYNCS 0x989680 ;  /* 0x009896800000895d */ /* 0x004fea0003900000 */
[----:B------:R-:W2:Y:S02]  /*bed0*/  @!P0 SYNCS.PHASECHK.TRANS64 P0, [R0+URZ+0x98], R10 ;  /* 0x0000980a000085a7 */ /* 0x000ea400080010ff */
[----:B--2---:R-:W-:Y:S05]  /*bee0*/  @!P0 BRA `(.L_x_196) ;  /* 0xfffffffc00f08947 */ /* 0x004fea000383ffff */
[----:B------:R-:W-:Y:S05]  /*bef0*/  BRA `(.L_x_197) ;  /* 0xffffff9800b87947 */ /* 0x000fea000383ffff */
.L_x_92:
[----:B------:R-:W-:Y:S07]  /*bf00*/  MOV R0, UR5 ;  /* 0x0000000500007c02 */ /* 0x000fee0008000f00 */
.L_x_198:
[----:B-1----:R1:W2:Y:S02]  /*bf10*/  SYNCS.PHASECHK.TRANS64.TRYWAIT P0, [R0+URZ+0x98], R10 ;  /* 0x0000980a000075a7 */ /* 0x0022a400080011ff */
[----:B--2---:R-:W-:Y:S05]  /*bf20*/  @!P0 NANOSLEEP.SYNCS 0x989680 ;  /* 0x009896800000895d */ /* 0x004fea0003900000 */
[----:B------:R-:W2:Y:S02]  /*bf30*/  @!P0 SYNCS.PHASECHK.TRANS64 P0, [R0+URZ+0x98], R10 ;  /* 0x0000980a000085a7 */ /* 0x000ea400080010ff */
[----:B--2---:R-:W-:Y:S05]  /*bf40*/  @!P0 BRA `(.L_x_198) ;  /* 0xfffffffc00f08947 */ /* 0x004fea000383ffff */
[----:B------:R-:W-:Y:S05]  /*bf50*/  BRA `(.L_x_199) ;  /* 0xffffff9c00407947 */ /* 0x000fea000383ffff */
.L_x_93:
[----:B------:R-:W-:Y:S07]  /*bf60*/  MOV R0, UR4 ;  /* 0x0000000400007c02 */ /* 0x000fee0008000f00 */
.L_x_200:
[----:B-1----:R1:W2:Y:S02]  /*bf70*/  SYNCS.PHASECHK.TRANS64.TRYWAIT P0, [R0+URZ+0x98], R6 ;  /* 0x00009806000075a7 */ /* 0x0022a400080011ff */
[----:B--2---:R-:W-:Y:S05]  /*bf80*/  @!P0 NANOSLEEP.SYNCS 0x989680 ;  /* 0x009896800000895d */ /* 0x004fea0003900000 */
[----:B------:R-:W2:Y:S02]  /*bf90*/  @!P0 SYNCS.PHASECHK.TRANS64 P0, [R0+URZ+0x98], R6 ;  /* 0x00009806000085a7 */ /* 0x000ea400080010ff */
[----:B--2---:R-:W-:Y:S05]  /*bfa0*/  @!P0 BRA `(.L_x_200) ;  /* 0xfffffffc00f08947 */ /* 0x004fea000383ffff */
[----:B------:R-:W-:Y:S05]  /*bfb0*/  BRA `(.L_x_201) ;  /* 0xffffff9c00c47947 */ /* 0x000fea000383ffff */
.L_x_95:
[----:B------:R-:W-:-:S07]  /*bfc0*/  MOV R0, UR4 ;  /* 0x0000000400007c02 */ /* 0x000fce0008000f00 */
.L_x_202:
[----:B-1----:R1:W2:Y:S02]  /*bfd0*/  SYNCS.PHASECHK.TRANS64.TRYWAIT P0, [R0+URZ], R2 ;  /* 0x00000002000075a7 */ /* 0x0022a400080011ff */
[----:B--2---:R-:W-:Y:S05]  /*bfe0*/  @!P0 NANOSLEEP.SYNCS 0x989680 ;  /* 0x009896800000895d */ /* 0x004fea0003900000 */
[----:B------:R-:W2:Y:S02]  /*bff0*/  @!P0 SYNCS.PHASECHK.TRANS64 P0, [R0+URZ], R2 ;  /* 0x00000002000085a7 */ /* 0x000ea400080010ff */
[----:B--2---:R-:W-:Y:S05]  /*c000*/  @!P0 BRA `(.L_x_202) ;  /* 0xfffffffc00f08947 */ /* 0x004fea000383ffff */
[----:B------:R-:W-:Y:S05]  /*c010*/  BRA `(.L_x_203) ;  /* 0xffffffa000747947 */ /* 0x000fea000383ffff */
.L_x_96:
[----:B------:R-:W-:-:S07]  /*c020*/  MOV R0, UR5 ;  /* 0x0000000500007c02 */ /* 0x000fce0008000f00 */
.L_x_204:
[----:B-1----:R1:W2:Y:S02]  /*c030*/  SYNCS.PHASECHK.TRANS64.TRYWAIT P0, [R0+URZ], R2 ;  /* 0x00000002000075a7 */ /* 0x0022a400080011ff */
[----:B--2---:R-:W-:Y:S05]  /*c040*/  @!P0 NANOSLEEP.SYNCS 0x989680 ;  /* 0x009896800000895d */ /* 0x004fea0003900000 */
[----:B------:R-:W2:Y:S02]  /*c050*/  @!P0 SYNCS.PHASECHK.TRANS64 P0, [R0+URZ], R2 ;  /* 0x00000002000085a7 */ /* 0x000ea400080010ff */
[----:B--2---:R-:W-:Y:S05]  /*c060*/  @!P0 BRA `(.L_x_204) ;  /* 0xfffffffc00f08947 */ /* 0x004fea000383ffff */
[----:B------:R-:W-:Y:S05]  /*c070*/  BRA `(.L_x_205) ;  /* 0xffffffa000807947 */ /* 0x000fea000383ffff */
.L_x_98:
[----:B--2---:R2:W3:Y:S02]  /*c080*/  SYNCS.PHASECHK.TRANS64.TRYWAIT P0, [R0+URZ+0xc0], R2 ;  /* 0x0000c002000075a7 */ /* 0x0044e400080011ff */
[----:B---3--:R-:W-:Y:S05]  /*c090*/  @!P0 NANOSLEEP.SYNCS 0x989680 ;  /* 0x009896800000895d */ /* 0x008fea0003900000 */
[----:B------:R-:W3:Y:S02]  /*c0a0*/  @!P0 SYNCS.PHASECHK.TRANS64 P0, [R0+URZ+0xc0], R2 ;  /* 0x0000c002000085a7 */ /* 0x000ee400080010ff */
[----:B---3--:R-:W-:Y:S05]  /*c0b0*/  @!P0 BRA `(.L_x_98) ;  /* 0xfffffffc00f08947 */ /* 0x008fea000383ffff */
[----:B------:R-:W-:Y:S05]  /*c0c0*/  BRA `(.L_x_206) ;  /* 0xffffffa400647947 */ /* 0x000fea000383ffff */
.L_x_108:
[----:B-1----:R1:W2:Y:S02]  /*c0d0*/  SYNCS.PHASECHK.TRANS64.TRYWAIT P0, [R0+URZ+0x80], R3 ;  /* 0x00008003000075a7 */ /* 0x0022a400080011ff */
[----:B--2---:R-:W-:Y:S05]  /*c0e0*/  @!P0 NANOSLEEP.SYNCS 0x989680 ;  /* 0x009896800000895d */ /* 0x004fea0003900000 */
[----:B------:R-:W2:Y:S02]  /*c0f0*/  @!P0 SYNCS.PHASECHK.TRANS64 P0, [R0+URZ+0x80], R3 ;  /* 0x00008003000085a7 */ /* 0x000ea400080010ff */
[----:B--2---:R-:W-:Y:S05]  /*c100*/  @!P0 BRA `(.L_x_108) ;  /* 0xfffffffc00f08947 */ /* 0x004fea000383ffff */
[----:B------:R-:W-:Y:S05]  /*c110*/  BRA `(.L_x_107) ;  /* 0xffffffb000f07947 */ /* 0x000fea000383ffff */
.L_x_110:
[----:B-1----:R1:W4:Y:S02]  /*c120*/  SYNCS.PHASECHK.TRANS64.TRYWAIT P0, [R104+URZ+0xe0], R2 ;  /* 0x0000e002680075a7 */ /* 0x00232400080011ff */
[----:B----4-:R-:W-:Y:S05]  /*c130*/  @!P0 NANOSLEEP.SYNCS 0x989680 ;  /* 0x009896800000895d */ /* 0x010fea0003900000 */
[----:B------:R-:W4:Y:S02]  /*c140*/  @!P0 SYNCS.PHASECHK.TRANS64 P0, [R104+URZ+0xe0], R2 ;  /* 0x0000e002680085a7 */ /* 0x000f2400080010ff */
[----:B----4-:R-:W-:Y:S05]  /*c150*/  @!P0 BRA `(.L_x_110) ;  /* 0xfffffffc00f08947 */ /* 0x010fea000383ffff */
[----:B------:R-:W-:Y:S05]  /*c160*/  BRA `(.L_x_109) ;  /* 0xffffffb400247947 */ /* 0x000fea000383ffff */
.L_x_123:
[----:B-1----:R1:W3:Y:S02]  /*c170*/  SYNCS.PHASECHK.TRANS64.TRYWAIT P0, [R20+URZ+0x80], R0 ;  /* 0x00008000140075a7 */ /* 0x0022e400080011ff */
[----:B---3--:R-:W-:Y:S05]  /*c180*/  @!P0 NANOSLEEP.SYNCS 0x989680 ;  /* 0x009896800000895d */ /* 0x008fea0003900000 */
[----:B------:R-:W3:Y:S02]  /*c190*/  @!P0 SYNCS.PHASECHK.TRANS64 P0, [R20+URZ+0x80], R0 ;  /* 0x00008000140085a7 */ /* 0x000ee400080010ff */
[----:B---3--:R-:W-:Y:S05]  /*c1a0*/  @!P0 BRA `(.L_x_123) ;  /* 0xfffffffc00f08947 */ /* 0x008fea000383ffff */
[----:B------:R-:W-:Y:S05]  /*c1b0*/  BRA `(.L_x_122) ;  /* 0xffffffc000e47947 */ /* 0x000fea000383ffff */
.L_x_135:
[----:B-1----:R1:W3:Y:S02]  /*c1c0*/  SYNCS.PHASECHK.TRANS64.TRYWAIT P0, [R21+URZ+0x80], R20 ;  /* 0x00008014150075a7 */ /* 0x0022e400080011ff */
[----:B---3--:R-:W-:Y:S05]  /*c1d0*/  @!P0 NANOSLEEP.SYNCS 0x989680 ;  /* 0x009896800000895d */ /* 0x008fea0003900000 */
[----:B------:R-:W3:Y:S02]  /*c1e0*/  @!P0 SYNCS.PHASECHK.TRANS64 P0, [R21+URZ+0x80], R20 ;  /* 0x00008014150085a7 */ /* 0x000ee400080010ff */
[----:B---3--:R-:W-:Y:S05]  /*c1f0*/  @!P0 BRA `(.L_x_135) ;  /* 0xfffffffc00f08947 */ /* 0x008fea000383ffff */
[----:B------:R-:W-:Y:S05]  /*c200*/  BRA `(.L_x_134) ;  /* 0xffffffd000c07947 */ /* 0x000fea000383ffff */
.L_x_147:
[----:B--2---:R2:W3:Y:S02]  /*c210*/  SYNCS.PHASECHK.TRANS64.TRYWAIT P0, [R2+URZ+0x80], R112 ;  /* 0x00008070020075a7 */ /* 0x0044e400080011ff */
[----:B---3--:R-:W-:Y:S05]  /*c220*/  @!P0 NANOSLEEP.SYNCS 0x989680 ;  /* 0x009896800000895d */ /* 0x008fea0003900000 */
[----:B------:R-:W3:Y:S02]  /*c230*/  @!P0 SYNCS.PHASECHK.TRANS64 P0, [R2+URZ+0x80], R112 ;  /* 0x00008070020085a7 */ /* 0x000ee400080010ff */
[----:B---3--:R-:W-:Y:S05]  /*c240*/  @!P0 BRA `(.L_x_147) ;  /* 0xfffffffc00f08947 */ /* 0x008fea000383ffff */
[----:B------:R-:W-:Y:S05]  /*c250*/  BRA `(.L_x_146) ;  /* 0xffffffe0008c7947 */ /* 0x000fea000383ffff */
        .weak           $__internal_0_$__cuda_sm10x_tcgen05_guardrail_trap_col_being_dealloced_not_returned_by_alloc
        .type           $__internal_0_$__cuda_sm10x_tcgen05_guardrail_trap_col_being_dealloced_not_returned_by_alloc,@function
        .size           $__internal_0_$__cuda_sm10x_tcgen05_guardrail_trap_col_being_dealloced_not_returned_by_alloc,($__internal_1_$__cuda_sm10x_tcgen05_guardrail_trap_phase_invalid_during_alloc - $__internal_0_$__cuda_sm10x_tcgen05_guardrail_trap_col_being_dealloced_not_returned_by_alloc)
$__internal_0_$__cuda_sm10x_tcgen05_guardrail_trap_col_being_dealloced_not_returned_by_alloc:
[----:B------:R-:W-:Y:S05]  /*c260*/  BPT.TRAP 0x1 ;  /* 0x000000040000795c */ /* 0x000fea0000300000 */
[----:B------:R-:W-:-:S04]  /*c270*/  HFMA2 R3, -RZ, RZ, 0, 0 ;  /* 0x00000000ff037431 */ /* 0x000fc800000001ff */
[----:B------:R-:W-:Y:S05]  /*c280*/  RET.REL.NODEC R2 `(_ZN7cutlass13device_kernelINS_4gemm6kernel13GemmUniversalIN4cute5tupleIJiiiiEEENS1_10collective13CollectiveMmaINS1_46MainloopSm100TmaUmmaWarpSpecializedBlockScaledILi8ELi2ELi2ENS5_IJNS4_1CILi2EEENSA_ILi4EEENSA_ILi1EEEEEEEENS5_IJNSA_ILi128EEENSA_ILi64EEESG_EEENS5_IJNS_12float_e4m3_tENS_13float_ue8m0_tEEEENS5_IJNS5_IJlSD_lEEENS4_6LayoutINS5_IJNS5_IJNS5_IJNSA_ILi32EEESC_EEEiEEESQ_NS5_IJSD_iEEEEEENS5_IJNS5_IJNS5_IJNSA_ILi16EEESC_EEEiEEENS5_IJNS5_IJNSA_ILi0EEESD_EEENSA_ILi512EEEEEENS5_IJSW_iEEEEEEEEEEESL_S13_NS4_8TiledMMAINS4_8MMA_AtomIJNS4_21SM100_MMA_MXF8F6F4_SSISJ_SJ_fSK_Li128ELi64ELNS4_4UMMA5MajorE0ELS18_0ELNS17_7ScaleInE0ELS19_0EEEEEENSN_INS5_IJSD_SD_SD_EEENS5_IJSW_SW_SW_EEEEENS5_IJNS4_10UnderscoreES1F_S1F_EEEEENS5_IJNS4_23SM90_TMA_LOAD_MULTICASTES1I_EEENS5_IJNS4_14ComposedLayoutINS4_7SwizzleILi3ELi4ELi3EEENS4_18smem_ptr_flag_bitsILi8EEENSN_INS5_IJNSA_ILi8EEESG_EEENS5_IJSG_SD_EEEEEEENSN_INS5_IJNS5_IJNS5_IJSP_SD_EEENS5_IJSO_SD_EEEEEESD_NS5_IJSC_SD_EEEEEENS5_IJNS5_IJNS5_IJSU_SY_EEESX_EEESW_NS5_IJSD_SY_EEEEEEEEEEEvNS4_8identityES1J_S24_vS25_EENS_8epilogue10collective18CollectiveEpilogueINS27_23Sm100TmaWarpSpecializedILi3ELi2ELi16ELb1ELb0EEEJNS5_IJSH_SH_SG_EEENS5_IJNSN_ISH_SD_EENSN_INS5_IJST_SB_EEENS5_IJSD_SO_EEEEEEEENS_10bfloat16_tESM_S2I_SM_NS27_6fusion15FusionCallbacksIS2B_NS2J_17LinearCombinationIS2I_fS2I_fLNS_15FloatRoundStyleE2EEES2C_S2H_JEEENS4_5SM1004TMEM4LOAD26SM100_TMEM_LOAD_32dp32b16xENS4_13SM90_TMA_LOADENS1K_INS1L_ILi1ELi4ELi3EEENS1N_ILi16EEENSN_INS5_IJS1P_ST_EEENS5_IJST_SD_EEEEEEENS4_39AutoVectorizingCopyWithAssumedAlignmentILi128EEENS4_14SM90_TMA_STOREES2Z_S31_S31_EEEvvEEEEvNT_6ParamsE) ;  /* 0xffffff3c025c7950 */ /* 0x000fea0003c3ffff */
        .weak           $__internal_1_$__cuda_sm10x_tcgen05_guardrail_trap_phase_invalid_during_alloc
        .type           $__internal_1_$__cuda_sm10x_tcgen05_guardrail_trap_phase_invalid_during_alloc,@function
        .size           $__internal_1_$__cuda_sm10x_tcgen05_guardrail_trap_phase_invalid_during_alloc,($__internal_2_$__cuda_sm10x_tcgen05_guardrail_trap_unallocated_columns_being_dealloced - $__internal_1_$__cuda_sm10x_tcgen05_guardrail_trap_phase_invalid_during_alloc)
$__internal_1_$__cuda_sm10x_tcgen05_guardrail_trap_phase_invalid_during_alloc:
[----:B------:R-:W-:Y:S05]  /*c290*/  BPT.TRAP 0x1 ;  /* 0x000000040000795c */ /* 0x000fea0000300000 */
[----:B------:R-:W-:-:S04]  /*c2a0*/  MOV R5, 0x0 ;  /* 0x0000000000057802 */ /* 0x000fc80000000f00 */
[----:B------:R-:W-:Y:S05]  /*c2b0*/  RET.REL.NODEC R4 `(_ZN7cutlass13device_kernelINS_4gemm6kernel13GemmUniversalIN4cute5tupleIJiiiiEEENS1_10collective13CollectiveMmaINS1_46MainloopSm100TmaUmmaWarpSpecializedBlockScaledILi8ELi2ELi2ENS5_IJNS4_1CILi2EEENSA_ILi4EEENSA_ILi1EEEEEEEENS5_IJNSA_ILi128EEENSA_ILi64EEESG_EEENS5_IJNS_12float_e4m3_tENS_13float_ue8m0_tEEEENS5_IJNS5_IJlSD_lEEENS4_6LayoutINS5_IJNS5_IJNS5_IJNSA_ILi32EEESC_EEEiEEESQ_NS5_IJSD_iEEEEEENS5_IJNS5_IJNS5_IJNSA_ILi16EEESC_EEEiEEENS5_IJNS5_IJNSA_ILi0EEESD_EEENSA_ILi512EEEEEENS5_IJSW_iEEEEEEEEEEESL_S13_NS4_8TiledMMAINS4_8MMA_AtomIJNS4_21SM100_MMA_MXF8F6F4_SSISJ_SJ_fSK_Li128ELi64ELNS4_4UMMA5MajorE0ELS18_0ELNS17_7ScaleInE0ELS19_0EEEEEENSN_INS5_IJSD_SD_SD_EEENS5_IJSW_SW_SW_EEEEENS5_IJNS4_10UnderscoreES1F_S1F_EEEEENS5_IJNS4_23SM90_TMA_LOAD_MULTICASTES1I_EEENS5_IJNS4_14ComposedLayoutINS4_7SwizzleILi3ELi4ELi3EEENS4_18smem_ptr_flag_bitsILi8EEENSN_INS5_IJNSA_ILi8EEESG_EEENS5_IJSG_SD_EEEEEEENSN_INS5_IJNS5_IJNS5_IJSP_SD_EEENS5_IJSO_SD_EEEEEESD_NS5_IJSC_SD_EEEEEENS5_IJNS5_IJNS5_IJSU_SY_EEESX_EEESW_NS5_IJSD_SY_EEEEEEEEEEEvNS4_8identityES1J_S24_vS25_EENS_8epilogue10collective18CollectiveEpilogueINS27_23Sm100TmaWarpSpecializedILi3ELi2ELi16ELb1ELb0EEEJNS5_IJSH_SH_SG_EEENS5_IJNSN_ISH_SD_EENSN_INS5_IJST_SB_EEENS5_IJSD_SO_EEEEEEEENS_10bfloat16_tESM_S2I_SM_NS27_6fusion15FusionCallbacksIS2B_NS2J_17LinearCombinationIS2I_fS2I_fLNS_15FloatRoundStyleE2EEES2C_S2H_JEEENS4_5SM1004TMEM4LOAD26SM100_TMEM_LOAD_32dp32b16xENS4_13SM90_TMA_LOADENS1K_INS1L_ILi1ELi4ELi3EEENS1N_ILi16EEENSN_INS5_IJS1P_ST_EEENS5_IJST_SD_EEEEEEENS4_39AutoVectorizingCopyWithAssumedAlignmentILi128EEENS4_14SM90_TMA_STOREES2Z_S31_S31_EEEvvEEEEvNT_6ParamsE) ;  /* 0xffffff3c04507950 */ /* 0x000fea0003c3ffff */
        .weak           $__internal_2_$__cuda_sm10x_tcgen05_guardrail_trap_unallocated_columns_being_dealloced
        .type           $__internal_2_$__cuda_sm10x_tcgen05_guardrail_trap_unallocated_columns_being_dealloced,@function
        .size           $__internal_2_$__cuda_sm10x_tcgen05_guardrail_trap_unallocated_columns_being_dealloced,(.L_x_208 - $__internal_2_$__cuda_sm10x_tcgen05_guardrail_trap_unallocated_columns_being_dealloced)
$__internal_2_$__cuda_sm10x_tcgen05_guardrail_trap_unallocated_columns_being_dealloced:
[----:B------:R-:W-:Y:S05]  /*c2c0*/  BPT.TRAP 0x1 ;  /* 0x000000040000795c */ /* 0x000fea0000300000 */
[----:B------:R-:W-:-:S04]  /*c2d0*/  HFMA2 R3, -RZ, RZ, 0, 0 ;  /* 0x00000000ff037431 */ /* 0x000fc800000001ff */
[----:B------:R-:W-:Y:S05]  /*c2e0*/  RET.REL.NODEC R2 `(_ZN7cutlass13device_kernelINS_4gemm6kernel13GemmUniversalIN4cute5tupleIJiiiiEEENS1_10collective13CollectiveMmaINS1_46MainloopSm100TmaUmmaWarpSpecializedBlockScaledILi8ELi2ELi2ENS5_IJNS4_1CILi2EEENSA_ILi4EEENSA_ILi1EEEEEEEENS5_IJNSA_ILi128EEENSA_ILi64EEESG_EEENS5_IJNS_12float_e4m3_tENS_13float_ue8m0_tEEEENS5_IJNS5_IJlSD_lEEENS4_6LayoutINS5_IJNS5_IJNS5_IJNSA_ILi32EEESC_EEEiEEESQ_NS5_IJSD_iEEEEEENS5_IJNS5_IJNS5_IJNSA_ILi16EEESC_EEEiEEENS5_IJNS5_IJNSA_ILi0EEESD_EEENSA_ILi512EEEEEENS5_IJSW_iEEEEEEEEEEESL_S13_NS4_8TiledMMAINS4_8MMA_AtomIJNS4_21SM100_MMA_MXF8F6F4_SSISJ_SJ_fSK_Li128ELi64ELNS4_4UMMA5MajorE0ELS18_0ELNS17_7ScaleInE0ELS19_0EEEEEENSN_INS5_IJSD_SD_SD_EEENS5_IJSW_SW_SW_EEEEENS5_IJNS4_10UnderscoreES1F_S1F_EEEEENS5_IJNS4_23SM90_TMA_LOAD_MULTICASTES1I_EEENS5_IJNS4_14ComposedLayoutINS4_7SwizzleILi3ELi4ELi3EEENS4_18smem_ptr_flag_bitsILi8EEENSN_INS5_IJNSA_ILi8EEESG_EEENS5_IJSG_SD_EEEEEEENSN_INS5_IJNS5_IJNS5_IJSP_SD_EEENS5_IJSO_SD_EEEEEESD_NS5_IJSC_SD_EEEEEENS5_IJNS5_IJNS5_IJSU_SY_EEESX_EEESW_NS5_IJSD_SY_EEEEEEEEEEEvNS4_8identityES1J_S24_vS25_EENS_8epilogue10collective18CollectiveEpilogueINS27_23Sm100TmaWarpSpecializedILi3ELi2ELi16ELb1ELb0EEEJNS5_IJSH_SH_SG_EEENS5_IJNSN_ISH_SD_EENSN_INS5_IJST_SB_EEENS5_IJSD_SO_EEEEEEEENS_10bfloat16_tESM_S2I_SM_NS27_6fusion15FusionCallbacksIS2B_NS2J_17LinearCombinationIS2I_fS2I_fLNS_15FloatRoundStyleE2EEES2C_S2H_JEEENS4_5SM1004TMEM4LOAD26SM100_TMEM_LOAD_32dp32b16xENS4_13SM90_TMA_LOADENS1K_INS1L_ILi1ELi4ELi3EEENS1N_ILi16EEENSN_INS5_IJS1P_ST_EEENS5_IJST_SD_EEEEEEENS4_39AutoVectorizingCopyWithAssumedAlignmentILi128EEENS4_14SM90_TMA_STOREES2Z_S31_S31_EEEvvEEEEvNT_6ParamsE) ;  /* 0xffffff3c02447950 */ /* 0x000fea0003c3ffff */
.L_x_207:
[----:B------:R-:W-:-:S00]  /*c2f0*/  BRA `(.L_x_207) ;  /* 0xfffffffc00fc7947 */ /* 0x000fc0000383ffff */
[----:B------:R-:W-:-:S00]  /*c300*/  NOP ;  /* 0x0000000000007918 */ /* 0x000fc00000000000 */
[----:B------:R-:W-:-:S00]  /*c310*/  NOP ;  /* 0x0000000000007918 */ /* 0x000fc00000000000 */
[----:B------:R-:W-:-:S00]  /*c320*/  NOP ;  /* 0x0000000000007918 */ /* 0x000fc00000000000 */
[----:B------:R-:W-:-:S00]  /*c330*/  NOP ;  /* 0x0000000000007918 */ /* 0x000fc00000000000 */
[----:B------:R-:W-:-:S00]  /*c340*/  NOP ;  /* 0x0000000000007918 */ /* 0x000fc00000000000 */
[----:B------:R-:W-:-:S00]  /*c350*/  NOP ;  /* 0x0000000000007918 */ /* 0x000fc00000000000 */
[----:B------:R-:W-:-:S00]  /*c360*/  NOP ;  /* 0x0000000000007918 */ /* 0x000fc00000000000 */
[----:B------:R-:W-:-:S00]  /*c370*/  NOP ;  /* 0x0000000000007918 */ /* 0x000fc00000000000 */
.L_x_208:


//--------------------- .nv.global.init           --------------------------
	.section	.nv.global.init,"aw",@progbits
.nv.global.init:
	.type		$str$27,@object
	.size		$str$27,($str$28 - $str$27)
$str$27:
        /*0000*/ 	.byte	0x28, 0x61, 0x64, 0x64, 0x72, 0x65, 0x73, 0x73, 0x20, 0x26, 0x20, 0x6d, 0x61, 0x73, 0x6b, 0x29
        /*0010*/ 	.byte	0x20, 0x3d, 0x3d, 0x20, 0x30, 0x00
	.type		$str$28,@object
	.size		$str$28,($str$26 - $str$28)
$str$28:
        /*0016*/ 	.byte	0x2f, 0x74, 0x6d, 0x70, 0x2f, 0x63, 0x75, 0x74, 0x6c, 0x61, 0x73, 0x73, 0x5f, 0x73, 0x77, 0x65
        /*0026*/ 	.byte	0x65, 0x70, 0x5f, 0x73, 0x72, 0x63, 0x2f, 0x69, 0x6e, 0x63, 0x6c, 0x75, 0x64, 0x65, 0x2f, 0x63
        /*0036*/ 	.byte	0x75, 0x74, 0x65, 0x2f, 0x70, 0x6f, 0x69, 0x6e, 0x74, 0x65, 0x72, 0x5f, 0x66, 0x6c, 0x61, 0x67
        /*0046*/ 	.byte	0x67, 0x65, 0x64, 0x2e, 0x68, 0x70, 0x70, 0x00
	.type		$str$26,@object
	.size		$str$26,($str$25 - $str$26)
$str$26:
        /*004e*/ 	.byte	0x2f, 0x74, 0x6d, 0x70, 0x2f, 0x63, 0x75, 0x74, 0x6c, 0x61, 0x73, 0x73, 0x5f, 0x73, 0x77, 0x65
        /*005e*/ 	.byte	0x65, 0x70, 0x5f, 0x73, 0x72, 0x63, 0x2f, 0x69, 0x6e, 0x63, 0x6c, 0x75, 0x64, 0x65, 0x2f, 0x63
        /*006e*/ 	.byte	0x75, 0x74, 0x65, 0x2f, 0x61, 0x74, 0x6f, 0x6d, 0x2f, 0x63, 0x6f, 0x70, 0x79, 0x5f, 0x74, 0x72
        /*007e*/ 	.byte	0x61, 0x69, 0x74, 0x73, 0x5f, 0x73, 0x6d, 0x31, 0x30, 0x30, 0x2e, 0x68, 0x70, 0x70, 0x00
	.type		$str$25,@object
	.size		$str$25,(__unnamed_1 - $str$25)
$str$25:
        /*008d*/ 	.byte	0x28, 0x28, 0x75, 0x69, 0x6e, 0x74, 0x33, 0x32, 0x5f, 0x74, 0x28, 0x74, 0x68, 0x72, 0x65, 0x61
        /*009d*/ 	.byte	0x64, 0x49, 0x64, 0x78, 0x2e, 0x78, 0x29, 0x20, 0x2f, 0x20, 0x33, 0x32, 0x29, 0x20, 0x25, 0x20
        /*00ad*/ 	.byte	0x34, 0x29, 0x20, 0x3d, 0x3d, 0x20, 0x28, 0x28, 0x28, 0x74, 0x6d, 0x65, 0x6d, 0x5f, 0x61, 0x64
        /*00bd*/ 	.byte	0x64, 0x72, 0x20, 0x3e, 0x3e, 0x20, 0x31, 0x36, 0x29, 0x20, 0x2f, 0x20, 0x33, 0x32, 0x29, 0x20
        /*00cd*/ 	.byte	0x25, 0x20, 0x34, 0x29, 0x00
	.type		__unnamed_1,@object
	.size		__unnamed_1,(__unnamed_2 - __unnamed_1)
__unnamed_1:
        /*00d2*/ 	.byte	0x61, 0x75, 0x74, 0x6f, 0x20, 0x63, 0x75, 0x74, 0x65, 0x3a, 0x3a, 0x61, 0x73, 0x5f, 0x70, 0x6f
        /* <DEDUP_REMOVED lines=24> */
        /*0262*/ 	.byte	0x43, 0x3c, 0x32, 0x30, 0x34, 0x38, 0x3e, 0x3e, 0x3e, 0x3e, 0x5d, 0x00
	.type		__unnamed_2,@object
	.size		__unnamed_2,(.L_2 - __unnamed_2)
__unnamed_2:
        /* <DEDUP_REMOVED lines=40> */
        /*04ee*/ 	.byte	0x3a, 0x3a, 0x43, 0x3c, 0x30, 0x3e, 0x3e, 0x3e, 0x3e, 0x5d, 0x00
.L_2:


//--------------------- .nv.shared._ZN7cutlass13device_kernelINS_4gemm6kernel13GemmUniversalIN4cute5tupleIJiiiiEEENS1_10collective13CollectiveMmaINS1_46MainloopSm100TmaUmmaWarpSpecializedBlockScaledILi8ELi2ELi2ENS5_IJNS4_1CILi2EEENSA_ILi4EEENSA_ILi1EEEEEEEENS5_IJNSA_ILi128EEENSA_ILi64EEESG_EEENS5_IJNS_12float_e4m3_tENS_13float_ue8m0_tEEEENS5_IJNS5_IJlSD_lEEENS4_6LayoutINS5_IJNS5_IJNS5_IJNSA_ILi32EEESC_EEEiEEESQ_NS5_IJSD_iEEEEEENS5_IJNS5_IJNS5_IJNSA_ILi16EEESC_EEEiEEENS5_IJNS5_IJNSA_ILi0EEESD_EEENSA_ILi512EEEEEENS5_IJSW_iEEEEEEEEEEESL_S13_NS4_8TiledMMAINS4_8MMA_AtomIJNS4_21SM100_MMA_MXF8F6F4_SSISJ_SJ_fSK_Li128ELi64ELNS4_4UMMA5MajorE0ELS18_0ELNS17_7ScaleInE0ELS19_0EEEEEENSN_INS5_IJSD_SD_SD_EEENS5_IJSW_SW_SW_EEEEENS5_IJNS4_10UnderscoreES1F_S1F_EEEEENS5_IJNS4_23SM90_TMA_LOAD_MULTICASTES1I_EEENS5_IJNS4_14ComposedLayoutINS4_7SwizzleILi3ELi4ELi3EEENS4_18smem_ptr_flag_bitsILi8EEENSN_INS5_IJNSA_ILi8EEESG_EEENS5_IJSG_SD_EEEEEEENSN_INS5_IJNS5_IJNS5_IJSP_SD_EEENS5_IJSO_SD_EEEEEESD_NS5_IJSC_SD_EEEEEENS5_IJNS5_IJNS5_IJSU_SY_EEESX_EEESW_NS5_IJSD_SY_EEEEEEEEEEEvNS4_8identityES1J_S24_vS25_EENS_8epilogue10collective18CollectiveEpilogueINS27_23Sm100TmaWarpSpecializedILi3ELi2ELi16ELb1ELb0EEEJNS5_IJSH_SH_SG_EEENS5_IJNSN_ISH_SD_EENSN_INS5_IJST_SB_EEENS5_IJSD_SO_EEEEEEEENS_10bfloat16_tESM_S2I_SM_NS27_6fusion15FusionCallbacksIS2B_NS2J_17LinearCombinationIS2I_fS2I_fLNS_15FloatRoundStyleE2EEES2C_S2H_JEEENS4_5SM1004TMEM4LOAD26SM100_TMEM_LOAD_32dp32b16xENS4_13SM90_TMA_LOADENS1K_INS1L_ILi1ELi4ELi3EEENS1N_ILi16EEENSN_INS5_IJS1P_ST_EEENS5_IJST_SD_EEEEEEENS4_39AutoVectorizingCopyWithAssumedAlignmentILi128EEENS4_14SM90_TMA_STOREES2Z_S31_S31_EEEvvEEEEvNT_6ParamsE --------------------------
	.section	.nv.shared._ZN7cutlass13device_kernelINS_4gemm6kernel13GemmUniversalIN4cute5tupleIJiiiiEEENS1_10collective13CollectiveMmaINS1_46MainloopSm100TmaUmmaWarpSpecializedBlockScaledILi8ELi2ELi2ENS5_IJNS4_1CILi2EEENSA_ILi4EEENSA_ILi1EEEEEEEENS5_IJNSA_ILi128EEENSA_ILi64EEESG_EEENS5_IJNS_12float_e4m3_tENS_13float_ue8m0_tEEEENS5_IJNS5_IJlSD_lEEENS4_6LayoutINS5_IJNS5_IJNS5_IJNSA_ILi32EEESC_EEEiEEESQ_NS5_IJSD_iEEEEEENS5_IJNS5_IJNS5_IJNSA_ILi16EEESC_EEEiEEENS5_IJNS5_IJNSA_ILi0EEESD_EEENSA_ILi512EEEEEENS5_IJSW_iEEEEEEEEEEESL_S13_NS4_8TiledMMAINS4_8MMA_AtomIJNS4_21SM100_MMA_MXF8F6F4_SSISJ_SJ_fSK_Li128ELi64ELNS4_4UMMA5MajorE0ELS18_0ELNS17_7ScaleInE0ELS19_0EEEEEENSN_INS5_IJSD_SD_SD_EEENS5_IJSW_SW_SW_EEEEENS5_IJNS4_10UnderscoreES1F_S1F_EEEEENS5_IJNS4_23SM90_TMA_LOAD_MULTICASTES1I_EEENS5_IJNS4_14ComposedLayoutINS4_7SwizzleILi3ELi4ELi3EEENS4_18smem_ptr_flag_bitsILi8EEENSN_INS5_IJNSA_ILi8EEESG_EEENS5_IJSG_SD_EEEEEEENSN_INS5_IJNS5_IJNS5_IJSP_SD_EEENS5_IJSO_SD_EEEEEESD_NS5_IJSC_SD_EEEEEENS5_IJNS5_IJNS5_IJSU_SY_EEESX_EEESW_NS5_IJSD_SY_EEEEEEEEEEEvNS4_8identityES1J_S24_vS25_EENS_8epilogue10collective18CollectiveEpilogueINS27_23Sm100TmaWarpSpecializedILi3ELi2ELi16ELb1ELb0EEEJNS5_IJSH_SH_SG_EEENS5_IJNSN_ISH_SD_EENSN_INS5_IJST_SB_EEENS5_IJSD_SO_EEEEEEEENS_10bfloat16_tESM_S2I_SM_NS27_6fusion15FusionCallbacksIS2B_NS2J_17LinearCombinationIS2I_fS2I_fLNS_15FloatRoundStyleE2EEES2C_S2H_JEEENS4_5SM1004TMEM4LOAD26SM100_TMEM_LOAD_32dp32b16xENS4_13SM90_TMA_LOADENS1K_INS1L_ILi1ELi4ELi3EEENS1N_ILi16EEENSN_INS5_IJS1P_ST_EEENS5_IJST_SD_EEEEEEENS4_39AutoVectorizingCopyWithAssumedAlignmentILi128EEENS4_14SM90_TMA_STOREES2Z_S31_S31_EEEvvEEEEvNT_6ParamsE,"aw",@nobits
	.sectionflags	@""
	.align	16
	.zero		1024


//--------------------- .nv.shared.reserved.0     --------------------------
	.section	.nv.shared.reserved.0,"aw",@nobits
	.weak		__nv_reservedSMEM_offset_0_alias
	.size		__nv_reservedSMEM_offset_0_alias, 0, 64
	.other		__nv_reservedSMEM_offset_0_alias,@"STO_CUDA_RESERVED_SHARED STV_DEFAULT"
__nv_reservedSMEM_offset_0_alias:
	.zero		0
.nv.shared.reserved.0:
	.zero		64
	.weak		__nv_reservedSMEM_tcgen05_partition
	.type		__nv_reservedSMEM_tcgen05_partition,@object
	.size		__nv_reservedSMEM_tcgen05_partition,(.L_0 - __nv_reservedSMEM_tcgen05_partition)
__nv_reservedSMEM_tcgen05_partition:
	.zero		32
.L_0:


//--------------------- .nv.global                --------------------------
	.section	.nv.global,"aw",@nobits
.nv.global:
	.type		_ZN40_INTERNAL_9874be45_4_k_cu_887fdd0b_301484cute1_E,@object
	.size		_ZN40_INTERNAL_9874be45_4_k_cu_887fdd0b_301484cute1_E,(_ZN40_INTERNAL_9874be45_4_k_cu_887fdd0b_301484cuda3std3__45__cpo6cbeginE - _ZN40_INTERNAL_9874be45_4_k_cu_887fdd0b_301484cute1_E)
_ZN40_INTERNAL_9874be45_4_k_cu_887fdd0b_301484cute1_E:
	.zero		1
	.type		_ZN40_INTERNAL_9874be45_4_k_cu_887fdd0b_301484cuda3std3__45__cpo6cbeginE,@object
	.size		_ZN40_INTERNAL_9874be45_4_k_cu_887fdd0b_301484cuda3std3__45__cpo6cbeginE,(_ZN40_INTERNAL_9874be45_4_k_cu_887fdd0b_301484cuda3std3__48in_placeE - _ZN40_INTERNAL_9874be45_4_k_cu_887fdd0b_301484cuda3std3__45__cpo6cbeginE)
_ZN40_INTERNAL_9874be45_4_k_cu_887fdd0b_301484cuda3std3__45__cpo6cbeginE:
	.zero		1
	.type		_ZN40_INTERNAL_9874be45_4_k_cu_887fdd0b_301484cuda3std3__48in_placeE,@object
	.size		_ZN40_INTERNAL_9874be45_4_k_cu_887fdd0b_301484cuda3std3__48in_placeE,(_ZN40_INTERNAL_9874be45_4_k_cu_887fdd0b_301484cuda3std6ranges3__45__cpo9iter_moveE - _ZN40_INTERNAL_9874be45_4_k_cu_887fdd0b_301484cuda3std3__48in_placeE)
_ZN40_INTERNAL_9874be45_4_k_cu_887fdd0b_301484cuda3std3__48in_placeE:
	.zero		1
	.type		_ZN40_INTERNAL_9874be45_4_k_cu_887fdd0b_301484cuda3std6ranges3__45__cpo9iter_moveE,@object
	.size		_ZN40_INTERNAL_9874be45_4_k_cu_887fdd0b_301484cuda3std6ranges3__45__cpo9iter_moveE,(_ZN40_INTERNAL_9874be45_4_k_cu_887fdd0b_301484cuda3std3__45__cpo5beginE - _ZN40_INTERNAL_9874be45_4_k_cu_887fdd0b_301484cuda3std6ranges3__45__cpo9iter_moveE)
_ZN40_INTERNAL_9874be45_4_k_cu_887fdd0b_301484cuda3std6ranges3__45__cpo9iter_moveE:
	.zero		1
	.type		_ZN40_INTERNAL_9874be45_4_k_cu_887fdd0b_301484cuda3std3__45__cpo5beginE,@object
	.size		_ZN40_INTERNAL_9874be45_4_k_cu_887fdd0b_301484cuda3std3__45__cpo5beginE,(_ZN40_INTERNAL_9874be45_4_k_cu_887fdd0b_301484cuda3std3__442_GLOBAL__N__9874be45_4_k_cu_887fdd0b_301486ignoreE - _ZN40_INTERNAL_9874be45_4_k_cu_887fdd0b_301484cuda3std3__45__cpo5beginE)
_ZN40_INTERNAL_9874be45_4_k_cu_887fdd0b_301484cuda3std3__45__cpo5beginE:
	.zero		1
	.type		_ZN40_INTERNAL_9874be45_4_k_cu_887fdd0b_301484cuda3std3__442_GLOBAL__N__9874be45_4_k_cu_887fdd0b_301486ignoreE,@object
	.size		_ZN40_INTERNAL_9874be45_4_k_cu_887fdd0b_301484cuda3std3__442_GLOBAL__N__9874be45_4_k_cu_887fdd0b_301486ignoreE,(_ZN40_INTERNAL_9874be45_4_k_cu_887fdd0b_301484cute7productE - _ZN40_INTERNAL_9874be45_4_k_cu_887fdd0b_301484cuda3std3__442_GLOBAL__N__9874be45_4_k_cu_887fdd0b_301486ignoreE)
_ZN40_INTERNAL_9874be45_4_k_cu_887fdd0b_301484cuda3std3__442_GLOBAL__N__9874be45_4_k_cu_887fdd0b_301486ignoreE:
	.zero		1
	.type		_ZN40_INTERNAL_9874be45_4_k_cu_887fdd0b_301484cute7productE,@object
	.size		_ZN40_INTERNAL_9874be45_4_k_cu_887fdd0b_301484cute7productE,(_ZN40_INTERNAL_9874be45_4_k_cu_887fdd0b_301484cuda3std3__45__cpo3endE - _ZN40_INTERNAL_9874be45_4_k_cu_887fdd0b_301484cute7productE)
_ZN40_INTERNAL_9874be45_4_k_cu_887fdd0b_301484cute7productE:
	.zero		1
	.type		_ZN40_INTERNAL_9874be45_4_k_cu_887fdd0b_301484cuda3std3__45__cpo3endE,@object
	.size		_ZN40_INTERNAL_9874be45_4_k_cu_887fdd0b_301484cuda3std3__45__cpo3endE,(_ZN40_INTERNAL_9874be45_4_k_cu_887fdd0b_301484cuda3std3__419piecewise_constructE - _ZN40_INTERNAL_9874be45_4_k_cu_887fdd0b_301484cuda3std3__45__cpo3endE)
_ZN40_INTERNAL_9874be45_4_k_cu_887fdd0b_301484cuda3std3__45__cpo3endE:
	.zero		1
	.type		_ZN40_INTERNAL_9874be45_4_k_cu_887fdd0b_301484cuda3std3__419piecewise_constructE,@object
	.size		_ZN40_INTERNAL_9874be45_4_k_cu_887fdd0b_301484cuda3std3__419piecewise_constructE,(_ZN40_INTERNAL_9874be45_4_k_cu_887fdd0b_301484cuda3std3__45__cpo4cendE - _ZN40_INTERNAL_9874be45_4_k_cu_887fdd0b_301484cuda3std3__419piecewise_constructE)
_ZN40_INTERNAL_9874be45_4_k_cu_887fdd0b_301484cuda3std3__419piecewise_constructE:
	.zero		1
	.type		_ZN40_INTERNAL_9874be45_4_k_cu_887fdd0b_301484cuda3std3__45__cpo4cendE,@object
	.size		_ZN40_INTERNAL_9874be45_4_k_cu_887fdd0b_301484cuda3std3__45__cpo4cendE,(_ZN40_INTERNAL_9874be45_4_k_cu_887fdd0b_301484cuda3std6ranges3__45__cpo4swapE - _ZN40_INTERNAL_9874be45_4_k_cu_887fdd0b_301484cuda3std3__45__cpo4cendE)
_ZN40_INTERNAL_9874be45_4_k_cu_887fdd0b_301484cuda3std3__45__cpo4cendE:
	.zero		1
	.type		_ZN40_INTERNAL_9874be45_4_k_cu_887fdd0b_301484cuda3std6ranges3__45__cpo4swapE,@object
	.size		_ZN40_INTERNAL_9874be45_4_k_cu_887fdd0b_301484cuda3std6ranges3__45__cpo4swapE,(.L_10 - _ZN40_INTERNAL_9874be45_4_k_cu_887fdd0b_301484cuda3std6ranges3__45__cpo4swapE)
_ZN40_INTERNAL_9874be45_4_k_cu_887fdd0b_301484cuda3std6ranges3__45__cpo4swapE:
	.zero		1
.L_10:


//--------------------- .nv.constant0._ZN7cutlass13device_kernelINS_4gemm6kernel13GemmUniversalIN4cute5tupleIJiiiiEEENS1_10collective13CollectiveMmaINS1_46MainloopSm100TmaUmmaWarpSpecializedBlockScaledILi8ELi2ELi2ENS5_IJNS4_1CILi2EEENSA_ILi4EEENSA_ILi1EEEEEEEENS5_IJNSA_ILi128EEENSA_ILi64EEESG_EEENS5_IJNS_12float_e4m3_tENS_13float_ue8m0_tEEEENS5_IJNS5_IJlSD_lEEENS4_6LayoutINS5_IJNS5_IJNS5_IJNSA_ILi32EEESC_EEEiEEESQ_NS5_IJSD_iEEEEEENS5_IJNS5_IJNS5_IJNSA_ILi16EEESC_EEEiEEENS5_IJNS5_IJNSA_ILi0EEESD_EEENSA_ILi512EEEEEENS5_IJSW_iEEEEEEEEEEESL_S13_NS4_8TiledMMAINS4_8MMA_AtomIJNS4_21SM100_MMA_MXF8F6F4_SSISJ_SJ_fSK_Li128ELi64ELNS4_4UMMA5MajorE0ELS18_0ELNS17_7ScaleInE0ELS19_0EEEEEENSN_INS5_IJSD_SD_SD_EEENS5_IJSW_SW_SW_EEEEENS5_IJNS4_10UnderscoreES1F_S1F_EEEEENS5_IJNS4_23SM90_TMA_LOAD_MULTICASTES1I_EEENS5_IJNS4_14ComposedLayoutINS4_7SwizzleILi3ELi4ELi3EEENS4_18smem_ptr_flag_bitsILi8EEENSN_INS5_IJNSA_ILi8EEESG_EEENS5_IJSG_SD_EEEEEEENSN_INS5_IJNS5_IJNS5_IJSP_SD_EEENS5_IJSO_SD_EEEEEESD_NS5_IJSC_SD_EEEEEENS5_IJNS5_IJNS5_IJSU_SY_EEESX_EEESW_NS5_IJSD_SY_EEEEEEEEEEEvNS4_8identityES1J_S24_vS25_EENS_8epilogue10collective18CollectiveEpilogueINS27_23Sm100TmaWarpSpecializedILi3ELi2ELi16ELb1ELb0EEEJNS5_IJSH_SH_SG_EEENS5_IJNSN_ISH_SD_EENSN_INS5_IJST_SB_EEENS5_IJSD_SO_EEEEEEEENS_10bfloat16_tESM_S2I_SM_NS27_6fusion15FusionCallbacksIS2B_NS2J_17LinearCombinationIS2I_fS2I_fLNS_15FloatRoundStyleE2EEES2C_S2H_JEEENS4_5SM1004TMEM4LOAD26SM100_TMEM_LOAD_32dp32b16xENS4_13SM90_TMA_LOADENS1K_INS1L_ILi1ELi4ELi3EEENS1N_ILi16EEENSN_INS5_IJS1P_ST_EEENS5_IJST_SD_EEEEEEENS4_39AutoVectorizingCopyWithAssumedAlignmentILi128EEENS4_14SM90_TMA_STOREES2Z_S31_S31_EEEvvEEEEvNT_6ParamsE --------------------------
	.section	.nv.constant0._ZN7cutlass13device_kernelINS_4gemm6kernel13GemmUniversalIN4cute5tupleIJiiiiEEENS1_10collective13CollectiveMmaINS1_46MainloopSm100TmaUmmaWarpSpecializedBlockScaledILi8ELi2ELi2ENS5_IJNS4_1CILi2EEENSA_ILi4EEENSA_ILi1EEEEEEEENS5_IJNSA_ILi128EEENSA_ILi64EEESG_EEENS5_IJNS_12float_e4m3_tENS_13float_ue8m0_tEEEENS5_IJNS5_IJlSD_lEEENS4_6LayoutINS5_IJNS5_IJNS5_IJNSA_ILi32EEESC_EEEiEEESQ_NS5_IJSD_iEEEEEENS5_IJNS5_IJNS5_IJNSA_ILi16EEESC_EEEiEEENS5_IJNS5_IJNSA_ILi0EEESD_EEENSA_ILi512EEEEEENS5_IJSW_iEEEEEEEEEEESL_S13_NS4_8TiledMMAINS4_8MMA_AtomIJNS4_21SM100_MMA_MXF8F6F4_SSISJ_SJ_fSK_Li128ELi64ELNS4_4UMMA5MajorE0ELS18_0ELNS17_7ScaleInE0ELS19_0EEEEEENSN_INS5_IJSD_SD_SD_EEENS5_IJSW_SW_SW_EEEEENS5_IJNS4_10UnderscoreES1F_S1F_EEEEENS5_IJNS4_23SM90_TMA_LOAD_MULTICASTES1I_EEENS5_IJNS4_14ComposedLayoutINS4_7SwizzleILi3ELi4ELi3EEENS4_18smem_ptr_flag_bitsILi8EEENSN_INS5_IJNSA_ILi8EEESG_EEENS5_IJSG_SD_EEEEEEENSN_INS5_IJNS5_IJNS5_IJSP_SD_EEENS5_IJSO_SD_EEEEEESD_NS5_IJSC_SD_EEEEEENS5_IJNS5_IJNS5_IJSU_SY_EEESX_EEESW_NS5_IJSD_SY_EEEEEEEEEEEvNS4_8identityES1J_S24_vS25_EENS_8epilogue10collective18CollectiveEpilogueINS27_23Sm100TmaWarpSpecializedILi3ELi2ELi16ELb1ELb0EEEJNS5_IJSH_SH_SG_EEENS5_IJNSN_ISH_SD_EENSN_INS5_IJST_SB_EEENS5_IJSD_SO_EEEEEEEENS_10bfloat16_tESM_S2I_SM_NS27_6fusion15FusionCallbacksIS2B_NS2J_17LinearCombinationIS2I_fS2I_fLNS_15FloatRoundStyleE2EEES2C_S2H_JEEENS4_5SM1004TMEM4LOAD26SM100_TMEM_LOAD_32dp32b16xENS4_13SM90_TMA_LOADENS1K_INS1L_ILi1ELi4ELi3EEENS1N_ILi16EEENSN_INS5_IJS1P_ST_EEENS5_IJST_SD_EEEEEEENS4_39AutoVectorizingCopyWithAssumedAlignmentILi128EEENS4_14SM90_TMA_STOREES2Z_S31_S31_EEEvvEEEEvNT_6ParamsE,"a",@progbits
	.sectionflags	@""
	.align	4
.nv.constant0._ZN7cutlass13device_kernelINS_4gemm6kernel13GemmUniversalIN4cute5tupleIJiiiiEEENS1_10collective13CollectiveMmaINS1_46MainloopSm100TmaUmmaWarpSpecializedBlockScaledILi8ELi2ELi2ENS5_IJNS4_1CILi2EEENSA_ILi4EEENSA_ILi1EEEEEEEENS5_IJNSA_ILi128EEENSA_ILi64EEESG_EEENS5_IJNS_12float_e4m3_tENS_13float_ue8m0_tEEEENS5_IJNS5_IJlSD_lEEENS4_6LayoutINS5_IJNS5_IJNS5_IJNSA_ILi32EEESC_EEEiEEESQ_NS5_IJSD_iEEEEEENS5_IJNS5_IJNS5_IJNSA_ILi16EEESC_EEEiEEENS5_IJNS5_IJNSA_ILi0EEESD_EEENSA_ILi512EEEEEENS5_IJSW_iEEEEEEEEEEESL_S13_NS4_8TiledMMAINS4_8MMA_AtomIJNS4_21SM100_MMA_MXF8F6F4_SSISJ_SJ_fSK_Li128ELi64ELNS4_4UMMA5MajorE0ELS18_0ELNS17_7ScaleInE0ELS19_0EEEEEENSN_INS5_IJSD_SD_SD_EEENS5_IJSW_SW_SW_EEEEENS5_IJNS4_10UnderscoreES1F_S1F_EEEEENS5_IJNS4_23SM90_TMA_LOAD_MULTICASTES1I_EEENS5_IJNS4_14ComposedLayoutINS4_7SwizzleILi3ELi4ELi3EEENS4_18smem_ptr_flag_bitsILi8EEENSN_INS5_IJNSA_ILi8EEESG_EEENS5_IJSG_SD_EEEEEEENSN_INS5_IJNS5_IJNS5_IJSP_SD_EEENS5_IJSO_SD_EEEEEESD_NS5_IJSC_SD_EEEEEENS5_IJNS5_IJNS5_IJSU_SY_EEESX_EEESW_NS5_IJSD_SY_EEEEEEEEEEEvNS4_8identityES1J_S24_vS25_EENS_8epilogue10collective18CollectiveEpilogueINS27_23Sm100TmaWarpSpecializedILi3ELi2ELi16ELb1ELb0EEEJNS5_IJSH_SH_SG_EEENS5_IJNSN_ISH_SD_EENSN_INS5_IJST_SB_EEENS5_IJSD_SO_EEEEEEEENS_10bfloat16_tESM_S2I_SM_NS27_6fusion15FusionCallbacksIS2B_NS2J_17LinearCombinationIS2I_fS2I_fLNS_15FloatRoundStyleE2EEES2C_S2H_JEEENS4_5SM1004TMEM4LOAD26SM100_TMEM_LOAD_32dp32b16xENS4_13SM90_TMA_LOADENS1K_INS1L_ILi1ELi4ELi3EEENS1N_ILi16EEENSN_INS5_IJS1P_ST_EEENS5_IJST_SD_EEEEEEENS4_39AutoVectorizingCopyWithAssumedAlignmentILi128EEENS4_14SM90_TMA_STOREES2Z_S31_S31_EEEvvEEEEvNT_6ParamsE:
	.zero		3968


//--------------------- SYMBOLS --------------------------

	.type		.nv.reservedSmem.offset0,@object
	.size		.nv.reservedSmem.offset0,0x4
	.type		.nv.reservedSmem.cap,@object
	.size		.nv.reservedSmem.cap,0x4
	.type		__assertfail,@function
